def matmul_kernel(
    a_ptr,
    b_ptr,
    c_ptr,
    M,
    N,
    K,
    stride_am,
    stride_ak,
    stride_bk,
    stride_bn,
    stride_cm,
    stride_cn,
    BLOCK_M: tl.constexpr,
    BLOCK_N: tl.constexpr,
    BLOCK_K: tl.constexpr,
    GROUP_M: tl.constexpr,
):
    pid = tl.program_id(axis=0)
    num_pid_m = tl.cdiv(M, BLOCK_M)
    num_pid_n = tl.cdiv(N, BLOCK_N)
    num_pid_in_group = GROUP_M * num_pid_n
    group_id = pid // num_pid_in_group
    first_pid_m = group_id * GROUP_M
    group_size_m = min(num_pid_m - first_pid_m, GROUP_M)
    pid_m = first_pid_m + ((pid % num_pid_in_group) % group_size_m)
    pid_n = (pid % num_pid_in_group) // group_size_m

    offs_am = (pid_m * BLOCK_M + tl.arange(0, BLOCK_M)) % M
    offs_bn = (pid_n * BLOCK_N + tl.arange(0, BLOCK_N)) % N
    offs_k = tl.arange(0, BLOCK_K)
    a_ptrs = a_ptr + offs_am[:, None] * stride_am + offs_k[None, :] * stride_ak
    b_ptrs = b_ptr + offs_k[:, None] * stride_bk + offs_bn[None, :] * stride_bn

    acc = tl.zeros((BLOCK_M, BLOCK_N), dtype=tl.float32)
    for kk in range(0, tl.cdiv(K, BLOCK_K)):
        a = tl.load(a_ptrs, mask=offs_k[None, :] < K - kk * BLOCK_K, other=0.0)
        b = tl.load(b_ptrs, mask=offs_k[:, None] < K - kk * BLOCK_K, other=0.0)
        acc = tl.dot(a, b, acc)
        a_ptrs += BLOCK_K * stride_ak
        b_ptrs += BLOCK_K * stride_bk

    c = acc.to(c_ptr.dtype.element_ty)
    offs_cm = pid_m * BLOCK_M + tl.arange(0, BLOCK_M)
    offs_cn = pid_n * BLOCK_N + tl.arange(0, BLOCK_N)
    c_ptrs = c_ptr + offs_cm[:, None] * stride_cm + offs_cn[None, :] * stride_cn
    mask = (offs_cm[:, None] < M) & (offs_cn[None, :] < N)
    tl.store(c_ptrs, c, mask=mask)

# config = {"BLOCK_K": 32, "BLOCK_M": 256, "BLOCK_N": 256, "GROUP_M": 1, "arch": "sm_100", "dtype": "fp16", "num_ctas": 1, "num_stages": 3, "num_warps": 4}
# arch = sm_100


// ===== COMPILED SASS (sm_100a) =====

	.target	sm_100a

	.elftype	@"ET_EXEC"


//--------------------- .note.nv.tkinfo           --------------------------
	.section	.note.nv.tkinfo,"",@"SHT_NOTE"
	.sectionflags	@"SHF_NOTE_NV_TKINFO"
	.tkinfo
        /*0018*/ 	.word	0x00000081
        /*0030*/ 	.string	""
        /*0030*/ 	.string	"ptxas-blackwell"
        /*0030*/ 	.string	"Cuda compilation tools, release 12.9, V12.9.86"
        /*0030*/ 	.string	"Build cuda_12.9.r12.9/compiler.36037853_0"
        /*0030*/ 	.string	"-v  -suppress-debug-info  -lineinfo  -arch sm_100a "



//--------------------- .note.nv.cuver            --------------------------
	.section	.note.nv.cuver,"",@"SHT_NOTE"
	.sectionflags	@"SHF_NOTE_NV_CUVER"
        /*0018*/ 	.short	0x0001
        /*001a*/ 	.short	0x0064
        /*001c*/ 	.short	0x0001
        /*001e*/ 	.short	0x0000
        /*0020*/ 	.short	0x0001
        /*0022*/ 	.short	0x0000


//--------------------- .nv.info                  --------------------------
	.section	.nv.info,"",@"SHT_CUDA_INFO"
	.align	4


	//----- nvinfo : EIATTR_REGCOUNT
	.align		4
        /*0000*/ 	.byte	0x04, 0x2f
        /*0002*/ 	.short	(.L_4 - .L_3)
	.align		4
.L_3:
        /*0004*/ 	.word	index@(matmul_kernel)
        /*0008*/ 	.word	0x000000ff


	//----- nvinfo : EIATTR_FRAME_SIZE
	.align		4
.L_4:
        /*000c*/ 	.byte	0x04, 0x11
        /*000e*/ 	.short	(.L_6 - .L_5)
	.align		4
.L_5:
        /*0010*/ 	.word	index@($__internal_2_$__cuda_sm10x_tcgen05_guardrail_trap_unallocated_columns_being_dealloced)
        /*0014*/ 	.word	0x000003e0


	//----- nvinfo : EIATTR_FRAME_SIZE
	.align		4
.L_6:
        /*0018*/ 	.byte	0x04, 0x11
        /*001a*/ 	.short	(.L_8 - .L_7)
	.align		4
.L_7:
        /*001c*/ 	.word	index@($__internal_1_$__cuda_sm10x_tcgen05_guardrail_trap_phase_invalid_during_alloc)
        /*0020*/ 	.word	0x000003e0


	//----- nvinfo : EIATTR_FRAME_SIZE
	.align		4
.L_8:
        /*0024*/ 	.byte	0x04, 0x11
        /*0026*/ 	.short	(.L_10 - .L_9)
	.align		4
.L_9:
        /*0028*/ 	.word	index@($__internal_0_$__cuda_sm10x_tcgen05_guardrail_trap_col_being_dealloced_not_returned_by_alloc)
        /*002c*/ 	.word	0x000003e0


	//----- nvinfo : EIATTR_FRAME_SIZE
	.align		4
.L_10:
        /*0030*/ 	.byte	0x04, 0x11
        /*0032*/ 	.short	(.L_12 - .L_11)
	.align		4
.L_11:
        /*0034*/ 	.word	index@(matmul_kernel)
        /*0038*/ 	.word	0x000003e0


	//----- nvinfo : EIATTR_MIN_STACK_SIZE
	.align		4
.L_12:
        /*003c*/ 	.byte	0x04, 0x12
        /*003e*/ 	.short	(.L_14 - .L_13)
	.align		4
.L_13:
        /*0040*/ 	.word	index@(matmul_kernel)
        /*0044*/ 	.word	0x000003e0
.L_14:


//--------------------- .nv.info.matmul_kernel    --------------------------
	.section	.nv.info.matmul_kernel,"",@"SHT_CUDA_INFO"
	.sectionflags	@""
	.align	4


	//----- nvinfo : EIATTR_CUDA_API_VERSION
	.align		4
        /*0000*/ 	.byte	0x04, 0x37
        /*0002*/ 	.short	(.L_16 - .L_15)
.L_15:
        /*0004*/ 	.word	0x00000081


	//----- nvinfo : EIATTR_KPARAM_INFO
	.align		4
.L_16:
        /*0008*/ 	.byte	0x04, 0x17
        /*000a*/ 	.short	(.L_18 - .L_17)
.L_17:
        /*000c*/ 	.word	0x00000000
        /*0010*/ 	.short	0x000d
        /*0012*/ 	.short	0x0048
        /*0014*/ 	.byte	0x00, 0xf4, 0x21, 0x00


	//----- nvinfo : EIATTR_KPARAM_INFO
	.align		4
.L_18:
        /*0018*/ 	.byte	0x04, 0x17
        /*001a*/ 	.short	(.L_20 - .L_19)
.L_19:
        /*001c*/ 	.word	0x00000000
        /*0020*/ 	.short	0x000c
        /*0022*/ 	.short	0x0040
        /*0024*/ 	.byte	0x00, 0xf4, 0x21, 0x00


	//----- nvinfo : EIATTR_KPARAM_INFO
	.align		4
.L_20:
        /*0028*/ 	.byte	0x04, 0x17
        /*002a*/ 	.short	(.L_22 - .L_21)
.L_21:
        /*002c*/ 	.word	0x00000000
        /*0030*/ 	.short	0x000b
        /*0032*/ 	.short	0x0038
        /*0034*/ 	.byte	0x00, 0xf0, 0x11, 0x00


	//----- nvinfo : EIATTR_KPARAM_INFO
	.align		4
.L_22:
        /*0038*/ 	.byte	0x04, 0x17
        /*003a*/ 	.short	(.L_24 - .L_23)
.L_23:
        /*003c*/ 	.word	0x00000000
        /*0040*/ 	.short	0x000a
        /*0042*/ 	.short	0x0034
        /*0044*/ 	.byte	0x00, 0xf0, 0x11, 0x00


	//----- nvinfo : EIATTR_KPARAM_INFO
	.align		4
.L_24:
        /*0048*/ 	.byte	0x04, 0x17
        /*004a*/ 	.short	(.L_26 - .L_25)
.L_25:
        /*004c*/ 	.word	0x00000000
        /*0050*/ 	.short	0x0009
        /*0052*/ 	.short	0x0030
        /*0054*/ 	.byte	0x00, 0xf0, 0x11, 0x00


	//----- nvinfo : EIATTR_KPARAM_INFO
	.align		4
.L_26:
        /*0058*/ 	.byte	0x04, 0x17
        /*005a*/ 	.short	(.L_28 - .L_27)
.L_27:
        /*005c*/ 	.word	0x00000000
        /*0060*/ 	.short	0x0008
        /*0062*/ 	.short	0x002c
        /*0064*/ 	.byte	0x00, 0xf0, 0x11, 0x00


	//----- nvinfo : EIATTR_KPARAM_INFO
	.align		4
.L_28:
        /*0068*/ 	.byte	0x04, 0x17
        /*006a*/ 	.short	(.L_30 - .L_29)
.L_29:
        /*006c*/ 	.word	0x00000000
        /*0070*/ 	.short	0x0007
        /*0072*/ 	.short	0x0028
        /*0074*/ 	.byte	0x00, 0xf0, 0x11, 0x00


	//----- nvinfo : EIATTR_KPARAM_INFO
	.align		4
.L_30:
        /*0078*/ 	.byte	0x04, 0x17
        /*007a*/ 	.short	(.L_32 - .L_31)
.L_31:
        /*007c*/ 	.word	0x00000000
        /*0080*/ 	.short	0x0006
        /*0082*/ 	.short	0x0024
        /*0084*/ 	.byte	0x00, 0xf0, 0x11, 0x00


	//----- nvinfo : EIATTR_KPARAM_INFO
	.align		4
.L_32:
        /*0088*/ 	.byte	0x04, 0x17
        /*008a*/ 	.short	(.L_34 - .L_33)
.L_33:
        /*008c*/ 	.word	0x00000000
        /*0090*/ 	.short	0x0005
        /*0092*/ 	.short	0x0020
        /*0094*/ 	.byte	0x00, 0xf0, 0x11, 0x00


	//----- nvinfo : EIATTR_KPARAM_INFO
	.align		4
.L_34:
        /*0098*/ 	.byte	0x04, 0x17
        /*009a*/ 	.short	(.L_36 - .L_35)
.L_35:
        /*009c*/ 	.word	0x00000000
        /*00a0*/ 	.short	0x0004
        /*00a2*/ 	.short	0x001c
        /*00a4*/ 	.byte	0x00, 0xf0, 0x11, 0x00


	//----- nvinfo : EIATTR_KPARAM_INFO
	.align		4
.L_36:
        /*00a8*/ 	.byte	0x04, 0x17
        /*00aa*/ 	.short	(.L_38 - .L_37)
.L_37:
        /*00ac*/ 	.word	0x00000000
        /*00b0*/ 	.short	0x0003
        /*00b2*/ 	.short	0x0018
        /*00b4*/ 	.byte	0x00, 0xf0, 0x11, 0x00


	//----- nvinfo : EIATTR_KPARAM_INFO
	.align		4
.L_38:
        /*00b8*/ 	.byte	0x04, 0x17
        /*00ba*/ 	.short	(.L_40 - .L_39)
.L_39:
        /*00bc*/ 	.word	0x00000000
        /*00c0*/ 	.short	0x0002
        /*00c2*/ 	.short	0x0010
        /*00c4*/ 	.byte	0x00, 0xf4, 0x21, 0x00


	//----- nvinfo : EIATTR_KPARAM_INFO
	.align		4
.L_40:
        /*00c8*/ 	.byte	0x04, 0x17
        /*00ca*/ 	.short	(.L_42 - .L_41)
.L_41:
        /*00cc*/ 	.word	0x00000000
        /*00d0*/ 	.short	0x0001
        /*00d2*/ 	.short	0x0008
        /*00d4*/ 	.byte	0x00, 0xf4, 0x21, 0x00


	//----- nvinfo : EIATTR_KPARAM_INFO
	.align		4
.L_42:
        /*00d8*/ 	.byte	0x04, 0x17
        /*00da*/ 	.short	(.L_44 - .L_43)
.L_43:
        /*00dc*/ 	.word	0x00000000
        /*00e0*/ 	.short	0x0000
        /*00e2*/ 	.short	0x0000
        /*00e4*/ 	.byte	0x00, 0xf4, 0x21, 0x00


	//----- nvinfo : EIATTR_AT_ENTRY_FRAGMENTS
	.align		4
.L_44:
        /*00e8*/ 	.byte	0x04, 0x4f
        /*00ea*/ 	.short	(.L_46 - .L_45)


	//   ....[0]....
.L_45:
        /*00ec*/ 	.word	0x00000004


	//----- nvinfo : EIATTR_RESERVED_SMEM_USED
	.align		4
.L_46:
        /*00f0*/ 	.byte	0x01, 0x41
	.zero		2


	//----- nvinfo : EIATTR_SPARSE_MMA_MASK
	.align		4
        /*00f4*/ 	.byte	0x03, 0x50
        /*00f6*/ 	.short	0x0000


	//----- nvinfo : EIATTR_TCGEN05_1CTA_USED
	.align		4
        /*00f8*/ 	.byte	0x01, 0x51
	.zero		2


	//----- nvinfo : EIATTR_MAXREG_COUNT
	.align		4
        /*00fc*/ 	.byte	0x03, 0x1b
        /*00fe*/ 	.short	0x00ff


	//----- nvinfo : EIATTR_NUM_BARRIERS
	.align		4
        /*0100*/ 	.byte	0x02, 0x4c
        /*0102*/ 	.byte	0x01
	.zero		1


	//----- nvinfo : EIATTR_ANNOTATIONS
	.align		4
        /*0104*/ 	.byte	0x04, 0x55
        /*0106*/ 	.short	(.L_48 - .L_47)


	//   ....[0]....
.L_47:
        /*0108*/ 	.word	0x00000001
        /*010c*/ 	.byte	0x70, 0x2e, 0x00, 0x00, 0x01, 0x00, 0x00, 0x00, 0x80, 0x32, 0x00, 0x00, 0x01, 0x00, 0x00, 0x00
        /* <DEDUP_REMOVED lines=401> */
        /*1a2c*/ 	.byte	0x40, 0xc3, 0x01, 0x00


	//----- nvinfo : EIATTR_INT_WARP_WIDE_INSTR_OFFSETS
	.align		4
.L_48:
        /*1a30*/ 	.byte	0x04, 0x31
        /*1a32*/ 	.short	(.L_50 - .L_49)


	//   ....[0]....
.L_49:
        /*1a34*/ 	.word	0x00003b40


	//   ....[1]....
        /*1a38*/ 	.word	0x00003ba0


	//   ....[2]....
        /*1a3c*/ 	.word	0x00005140


	//   ....[3]....
        /*1a40*/ 	.word	0x0001c1f0


	//   ....[4]....
        /*1a44*/ 	.word	0x0001c240


	//----- nvinfo : EIATTR_COOP_GROUP_MASK_REGIDS
	.align		4
.L_50:
        /*1a48*/ 	.byte	0x04, 0x29
        /*1a4a*/ 	.short	(.L_52 - .L_51)


	//   ....[0]....
.L_51:
        /*1a4c*/ 	.word	0xffffffff


	//   ....[1]....
        /*1a50*/ 	.word	0xffffffff


	//   ....[2]....
        /*1a54*/ 	.word	0xffffffff


	//   ....[3]....
        /*1a58*/ 	.word	0xffffffff


	//----- nvinfo : EIATTR_COOP_GROUP_INSTR_OFFSETS
	.align		4
.L_52:
        /*1a5c*/ 	.byte	0x04, 0x28
        /*1a5e*/ 	.short	(.L_54 - .L_53)


	//   ....[0]....
.L_53:
        /*1a60*/ 	.word	0x00000080


	//   ....[1]....
        /*1a64*/ 	.word	0x00000340


	//   ....[2]....
        /*1a68*/ 	.word	0x0001c080


	//   ....[3]....
        /*1a6c*/ 	.word	0x0001c2f0


	//----- nvinfo : EIATTR_VRC_CTA_INIT_COUNT
	.align		4
.L_54:
        /*1a70*/ 	.byte	0x02, 0x4a
        /*1a72*/ 	.byte	0x80
	.zero		1


	//----- nvinfo : EIATTR_MBARRIER_INSTR_OFFSETS
	.align		4
        /*1a74*/ 	.byte	0x04, 0x39
        /*1a76*/ 	.short	(.L_56 - .L_55)


	//   ....[0]....
.L_55:
        /*1a78*/ 	.word	0x00003d80
        /*1a7c*/ 	.word	0x000000ff
        /*1a80*/ 	.word	0x00000000
        /*1a84*/ 	.short	0x0100
        /*1a86*/ 	.byte	0x0b
	.zero		1


	//   ....[1]....
        /*1a88*/ 	.word	0x00005180
        /*1a8c*/ 	.word	0x000000ff
        /*1a90*/ 	.word	0x00010008
        /*1a94*/ 	.short	0x0100
        /*1a96*/ 	.byte	0x09
	.zero		1


	//   ....[2]....
        /*1a98*/ 	.word	0x000079c0
        /*1a9c*/ 	.word	0x000000ff
        /*1aa0*/ 	.word	0x00000000
        /*1aa4*/ 	.short	0x010a
        /*1aa6*/ 	.byte	0x0b
	.zero		1


	//   ....[3]....
        /*1aa8*/ 	.word	0x0000b0e0
        /*1aac*/ 	.word	0x000000ff
        /*1ab0*/ 	.word	0x00000000
        /*1ab4*/ 	.short	0x010a
        /*1ab6*/ 	.byte	0x0b
	.zero		1


	//   ....[4]....
        /*1ab8*/ 	.word	0x0000b1b0
        /*1abc*/ 	.word	0x000000ff
        /*1ac0*/ 	.word	0x00010000
        /*1ac4*/ 	.short	0x0108
        /*1ac6*/ 	.byte	0x09
	.zero		1


	//   ....[5]....
        /*1ac8*/ 	.word	0x0000b3c0
        /*1acc*/ 	.word	0x000000ff
        /*1ad0*/ 	.word	0x00010008
        /*1ad4*/ 	.short	0x0108
        /*1ad6*/ 	.byte	0x09
	.zero		1


	//   ....[6]....
        /*1ad8*/ 	.word	0x0001c330
        /*1adc*/ 	.word	0x000000ff
        /*1ae0*/ 	.word	0x00000000
        /*1ae4*/ 	.short	0x010a
        /*1ae6*/ 	.byte	0x0b
	.zero		1


	//   ....[7]....
        /*1ae8*/ 	.word	0x0001c370
        /*1aec*/ 	.word	0x000000ff
        /*1af0*/ 	.word	0x00000000
        /*1af4*/ 	.short	0x010a
        /*1af6*/ 	.byte	0x0b
	.zero		1


	//----- nvinfo : EIATTR_NUM_MBARRIERS
	.align		4
.L_56:
        /*1af8*/ 	.byte	0x03, 0x38
        /*1afa*/ 	.short	0x0002


	//----- nvinfo : EIATTR_EXIT_INSTR_OFFSETS
	.align		4
        /*1afc*/ 	.byte	0x04, 0x1c
        /*1afe*/ 	.short	(.L_58 - .L_57)


	//   ....[0]....
.L_57:
        /*1b00*/ 	.word	0x0001c300


	//----- nvinfo : EIATTR_REQNTID
	.align		4
.L_58:
        /*1b04*/ 	.byte	0x04, 0x10
        /*1b06*/ 	.short	(.L_60 - .L_59)
.L_59:
        /*1b08*/ 	.word	0x00000080
        /*1b0c*/ 	.word	0x00000001
        /*1b10*/ 	.word	0x00000001


	//----- nvinfo : EIATTR_CRS_STACK_SIZE
	.align		4
.L_60:
        /*1b14*/ 	.byte	0x04, 0x1e
        /*1b16*/ 	.short	(.L_62 - .L_61)
.L_61:
        /*1b18*/ 	.word	0x00000000


	//----- nvinfo : EIATTR_CBANK_PARAM_SIZE
	.align		4
.L_62:
        /*1b1c*/ 	.byte	0x03, 0x19
        /*1b1e*/ 	.short	0x0050


	//----- nvinfo : EIATTR_PARAM_CBANK
	.align		4
        /*1b20*/ 	.byte	0x04, 0x0a
        /*1b22*/ 	.short	(.L_64 - .L_63)
	.align		4
.L_63:
        /*1b24*/ 	.word	index@(.nv.constant0.matmul_kernel)
        /*1b28*/ 	.short	0x0380
        /*1b2a*/ 	.short	0x0050


	//----- nvinfo : EIATTR_SW_WAR
	.align		4
.L_64:
        /*1b2c*/ 	.byte	0x04, 0x36
        /*1b2e*/ 	.short	(.L_66 - .L_65)
.L_65:
        /*1b30*/ 	.word	0x00000008
.L_66:


//--------------------- .nv.compat                --------------------------
	.section	.nv.compat,"",@"SHT_CUDA_COMPAT_INFO"
	.align	4
        /*0000*/ 	.byte	0x02, 0x02, 0x02, 0x00, 0x02, 0x05, 0x05, 0x00, 0x02, 0x03, 0x00, 0x00, 0x02, 0x06, 0x01, 0x00


//--------------------- .nv.callgraph             --------------------------
	.section	.nv.callgraph,"",@"SHT_CUDA_CALLGRAPH"
	.align	4
	.sectionentsize	8
	.align		4
        /*0000*/ 	.word	0x00000000
	.align		4
        /*0004*/ 	.word	0xffffffff
	.align		4
        /*0008*/ 	.word	0x00000000
	.align		4
        /*000c*/ 	.word	0xfffffffe
	.align		4
        /*0010*/ 	.word	0x00000000
	.align		4
        /*0014*/ 	.word	0xfffffffd
	.align		4
        /*0018*/ 	.word	0x00000000
	.align		4
        /*001c*/ 	.word	0xfffffffc


//--------------------- .text.matmul_kernel       --------------------------
	.section	.text.matmul_kernel,"ax",@progbits
	.align	128
        .global         matmul_kernel
        .type           matmul_kernel,@function
        .size           matmul_kernel,(.L_x_20 - matmul_kernel)
        .other          matmul_kernel,@"STO_CUDA_ENTRY STV_DEFAULT"
matmul_kernel:
.text.matmul_kernel:
[----:B------:R-:W0:Y:S01]  /*0000*/  LDC R1, c[0x0][0x37c] ;  /* 0x0000df00ff017b82 */ /* 0x000e220000000800 */
[----:B------:R-:W1:Y:S01]  /*0010*/  S2R R248, SR_TID.X ;  /* 0x0000000000f87919 */ /* 0x000e620000002100 */
[----:B0-----:R-:W-:Y:S01]  /*0020*/  VIADD R1, R1, 0xfffffc20 ;  /* 0xfffffc2001017836 */ /* 0x001fe20000000000 */
[----:B------:R-:W0:Y:S01]  /*0030*/  LDCU.64 UR22, c[0x0][0x358] ;  /* 0x00006b00ff1677ac */ /* 0x000e220008000a00 */
[----:B-1----:R-:W-:-:S13]  /*0040*/  ISETP.GE.U32.AND P0, PT, R248, 0x20, PT ;  /* 0x00000020f800780c */ /* 0x002fda0003f06070 */
[----:B------:R-:W-:Y:S02]  /*0050*/  VOTEU.ANY UP0, P0 ;  /* 0x0000000000ff7886 */ /* 0x000fe40000000100 */
[----:B------:R-:W-:Y:S05]  /*0060*/  BRA.U UP0, `(.L_x_0) ;  /* 0x0000000100b87547 */ /* 0x000fea000b800000 */
[----:B------:R-:W1:Y:S01]  /*0070*/  S2UR UR6, SR_CgaCtaId ;  /* 0x00000000000679c3 */ /* 0x000e620000008800 */
[----:B------:R-:W-:Y:S01]  /*0080*/  NOP ;  /* 0x0000000000007918 */ /* 0x000fe20000000000 */
[----:B------:R-:W-:Y:S02]  /*0090*/  UMOV UR4, 0x40 ;  /* 0x0000004000047882 */ /* 0x000fe40000000000 */
[----:B-1----:R-:W-:-:S09]  /*00a0*/  ULEA UR4, UR6, UR4, 0x18 ;  /* 0x0000000406047291 */ /* 0x002fd2000f8ec0ff */
[----:B------:R-:W1:Y:S01]  /*00b0*/  LDS.U8 R0, [UR4] ;  /* 0x00000004ff007984 */ /* 0x000e620008000000 */
[----:B------:R-:W-:Y:S02]  /*00c0*/  UMOV UR4, 0x400 ;  /* 0x0000040000047882 */ /* 0x000fe40000000000 */
[----:B------:R-:W-:Y:S01]  /*00d0*/  ULEA UR4, UR6, UR4, 0x18 ;  /* 0x0000000406047291 */ /* 0x000fe2000f8ec0ff */
[----:B-1----:R-:W-:-:S13]  /*00e0*/  ISETP.NE.AND P0, PT, R0, RZ, PT ;  /* 0x000000ff0000720c */ /* 0x002fda0003f05270 */
[----:B------:R-:W-:Y:S05]  /*00f0*/  @P0 BRA `(.L_x_1) ;  /* 0x00000000007c0947 */ /* 0x000fea0003800000 */
[----:B------:R-:W-:-:S13]  /*0100*/  ELECT P0, URZ, PT ;  /* 0x0000000000ff782f */ /* 0x000fda0003800000 */
[----:B------:R-:W-:Y:S05]  /*0110*/  @!P0 BRA `(.L_x_2) ;  /* 0x0000000000848947 */ /* 0x000fea0003800000 */
[----:B------:R-:W-:Y:S01]  /*0120*/  UMOV UR5, 0x10 ;  /* 0x0000001000057882 */ /* 0x000fe20000000000 */
[----:B------:R-:W-:Y:S02]  /*0130*/  IMAD.MOV.U32 R4, RZ, RZ, 0x1 ;  /* 0x00000001ff047424 */ /* 0x000fe400078e00ff */
[----:B------:R-:W-:Y:S02]  /*0140*/  IMAD.MOV.U32 R5, RZ, RZ, 0xffff ;  /* 0x0000ffffff057424 */ /* 0x000fe400078e00ff */
[----:B------:R-:W-:Y:S04]  /*0150*/  DEPBAR.LE SB1, 0x36 ;  /* 0x00009d800000791a */ /* 0x000fe80000000000 */
[----:B------:R-:W1:Y:S02]  /*0160*/  UTCATOMSWS.FIND_AND_SET.ALIGN UP1, UR5, UR5 ;  /* 0x00000005000575e3 */ /* 0x000e640008020800 */
[----:B-1----:R-:W-:-:S04]  /*0170*/  PLOP3.LUT P0, PT, PT, PT, UP1, 0x80, 0x8 ;  /* 0x000000000008781c */ /* 0x002fc80003f0f018 */
[----:B------:R-:W-:-:S04]  /*0180*/  SEL R0, RZ, 0xffffffff, !P0 ;  /* 0xffffffffff007807 */ /* 0x000fc80004000000 */
[----:B------:R-:W-:Y:S01]  /*0190*/  ISETP.NE.AND P0, PT, R0, RZ, PT ;  /* 0x000000ff0000720c */ /* 0x000fe20003f05270 */
[----:B------:R-:W-:-:S12]  /*01a0*/  IMAD.U32 R0, RZ, RZ, UR5 ;  /* 0x00000005ff007e24 */ /* 0x000fd8000f8e00ff */
[----:B------:R-:W-:Y:S05]  /*01b0*/  @P0 BRA `(.L_x_3) ;  /* 0x0000000000240947 */ /* 0x000fea0003800000 */
.L_x_4:
[----:B------:R-:W-:Y:S05]  /*01c0*/  NANOSLEEP 0x64 ;  /* 0x000000640000795d */ /* 0x000fea0003800000 */
[----:B------:R-:W-:-:S05]  /*01d0*/  UMOV UR5, 0x10 ;  /* 0x0000001000057882 */ /* 0x000fca0000000000 */
[----:B------:R-:W-:Y:S04]  /*01e0*/  DEPBAR.LE SB1, 0x36 ;  /* 0x00009d800000791a */ /* 0x000fe80000000000 */
[----:B------:R-:W1:Y:S02]  /*01f0*/  UTCATOMSWS.FIND_AND_SET.ALIGN UP1, UR5, UR5 ;  /* 0x00000005000575e3 */ /* 0x000e640008020800 */
[----:B-1----:R-:W-:-:S04]  /*0200*/  PLOP3.LUT P0, PT, PT, PT, UP1, 0x80, 0x8 ;  /* 0x000000000008781c */ /* 0x002fc80003f0f018 */
[----:B------:R-:W-:-:S04]  /*0210*/  SEL R0, RZ, 0xffffffff, !P0 ;  /* 0xffffffffff007807 */ /* 0x000fc80004000000 */
[----:B------:R-:W-:Y:S01]  /*0220*/  ISETP.NE.AND P0, PT, R0, RZ, PT ;  /* 0x000000ff0000720c */ /* 0x000fe20003f05270 */
[----:B------:R-:W-:-:S12]  /*0230*/  IMAD.U32 R0, RZ, RZ, UR5 ;  /* 0x00000005ff007e24 */ /* 0x000fd8000f8e00ff */
[----:B------:R-:W-:Y:S05]  /*0240*/  @!P0 BRA `(.L_x_4) ;  /* 0xfffffffc00dc8947 */ /* 0x000fea000383ffff */
.L_x_3:
[C---:B------:R-:W-:Y:S01]  /*0250*/  VIADD R3, R0.reuse, 0x10 ;  /* 0x0000001000037836 */ /* 0x040fe20000000000 */
[----:B------:R-:W-:Y:S01]  /*0260*/  UMOV UR5, 0x50 ;  /* 0x0000005000057882 */ /* 0x000fe20000000000 */
[----:B------:R-:W-:Y:S01]  /*0270*/  SHF.L.U32 R2, R5, R0, RZ ;  /* 0x0000000005027219 */ /* 0x000fe200000006ff */
[----:B------:R-:W-:Y:S01]  /*0280*/  ULEA UR5, UR6, UR5, 0x18 ;  /* 0x0000000506057291 */ /* 0x000fe2000f8ec0ff */
[----:B------:R-:W-:Y:S01]  /*0290*/  IMAD.SHL.U32 R0, R0, 0x20, RZ ;  /* 0x0000002000007824 */ /* 0x000fe200078e00ff */
[----:B------:R-:W-:-:S04]  /*02a0*/  SHF.L.U32 R3, R4, R3, RZ ;  /* 0x0000000304037219 */ /* 0x000fc800000006ff */
[----:B------:R-:W-:-:S05]  /*02b0*/  LOP3.LUT R2, R3, R2, RZ, 0xfc, !PT ;  /* 0x0000000203027212 */ /* 0x000fca00078efcff */
[----:B------:R1:W-:Y:S04]  /*02c0*/  ATOMS.OR RZ, [UR5], R2 ;  /* 0x00000002ffff798c */ /* 0x0003e8000b000005 */
[----:B------:R1:W-:Y:S01]  /*02d0*/  STS [UR4], R0 ;  /* 0x00000000ff007988 */ /* 0x0003e20008000804 */
[----:B------:R-:W-:Y:S05]  /*02e0*/  BRA `(.L_x_2) ;  /* 0x0000000000107947 */ /* 0x000fea0003800000 */
.L_x_1:
[----:B------:R-:W-:Y:S01]  /*02f0*/  IMAD.MOV.U32 R0, RZ, RZ, -0x1 ;  /* 0xffffffffff007424 */ /* 0x000fe200078e00ff */
[----:B------:R-:W-:-:S04]  /*0300*/  MOV R2, 0x330 ;  /* 0x0000033000027802 */ /* 0x000fc80000000f00 */
[----:B------:R1:W-:Y:S03]  /*0310*/  STS [UR4], R0 ;  /* 0x00000000ff007988 */ /* 0x0003e60008000804 */
[----:B01----:R-:W-:Y:S05]  /*0320*/  CALL.REL.NOINC `($__internal_1_$__cuda_sm10x_tcgen05_guardrail_trap_phase_invalid_during_alloc) ;  /* 0x000001c000287944 */ /* 0x003fea0003c00000 */
.L_x_2:
[----:B------:R-:W-:Y:S05]  /*0330*/  WARPSYNC.ALL ;  /* 0x0000000000007948 */ /* 0x000fea0003800000 */
[----:B------:R-:W-:Y:S01]  /*0340*/  NOP ;  /* 0x0000000000007918 */ /* 0x000fe20000000000 */
.L_x_0:
[----:B------:R-:W2:Y:S01]  /*0350*/  LDC.64 R174, c[0x0][0x398] ;  /* 0x0000e600ffae7b82 */ /* 0x000ea20000000a00 */
[----:B------:R-:W3:Y:S01]  /*0360*/  S2R R5, SR_CTAID.X ;  /* 0x0000000000057919 */ /* 0x000ee20000002500 */
[----:B------:R-:W-:Y:S01]  /*0370*/  UMOV UR9, 0x400 ;  /* 0x0000040000097882 */ /* 0x000fe20000000000 */
[----:B------:R-:W4:Y:S05]  /*0380*/  LDCU.128 UR12, c[0x0][0x380] ;  /* 0x00007000ff0c77ac */ /* 0x000f2a0008000c00 */
[----:B------:R-:W5:Y:S08]  /*0390*/  S2UR UR4, SR_CgaCtaId ;  /* 0x00000000000479c3 */ /* 0x000f700000008800 */
[----:B------:R-:W1:Y:S02]  /*03a0*/  LDC.64 R250, c[0x0][0x3a0] ;  /* 0x0000e800fffa7b82 */ /* 0x000e640000000a00 */
[----:B-12---:R-:W-:-:S05]  /*03b0*/  VIADD R0, R175, 0xff ;  /* 0x000000ffaf007836 */ /* 0x006fca0000000000 */
[----:B------:R-:W-:Y:S01]  /*03c0*/  SHF.R.S32.HI R3, RZ, 0x1f, R0 ;  /* 0x0000001fff037819 */ /* 0x000fe20000011400 */
[----:B-----5:R-:W-:-:S03]  /*03d0*/  ULEA UR9, UR4, UR9, 0x18 ;  /* 0x0000000904097291 */ /* 0x020fc6000f8ec0ff */
[----:B------:R-:W-:Y:S02]  /*03e0*/  LEA.HI R3, R3, R0, RZ, 0x8 ;  /* 0x0000000003037211 */ /* 0x000fe400078f40ff */
[----:B---3--:R-:W-:Y:S02]  /*03f0*/  IABS R8, R5 ;  /* 0x0000000500087213 */ /* 0x008fe40000000000 */
[----:B------:R-:W-:-:S04]  /*0400*/  SHF.R.S32.HI R4, RZ, 0x8, R3 ;  /* 0x00000008ff047819 */ /* 0x000fc80000011403 */
[-C--:B------:R-:W-:Y:S02]  /*0410*/  IABS R7, R4.reuse ;  /* 0x0000000400077213 */ /* 0x080fe40000000000 */
[----:B------:R-:W-:Y:S02]  /*0420*/  IABS R10, R4 ;  /* 0x00000004000a7213 */ /* 0x000fe40000000000 */
[----:B------:R-:W1:Y:S08]  /*0430*/  I2F.RP R0, R7 ;  /* 0x0000000700007306 */ /* 0x000e700000209400 */
[----:B-1----:R-:W1:Y:S02]  /*0440*/  MUFU.RCP R0, R0 ;  /* 0x0000000000007308 */ /* 0x002e640000001000 */
[----:B-1----:R-:W-:-:S02]  /*0450*/  VIADD R2, R0, 0xffffffe ;  /* 0x0ffffffe00027836 */ /* 0x002fc40000000000 */
[----:B------:R-:W-:-:S04]  /*0460*/  IMAD.MOV R0, RZ, RZ, -R10 ;  /* 0x000000ffff007224 */ /* 0x000fc800078e0a0a */
[----:B------:R1:W2:Y:S02]  /*0470*/  F2I.FTZ.U32.TRUNC.NTZ R3, R2 ;  /* 0x0000000200037305 */ /* 0x0002a4000021f000 */
[----:B-1----:R-:W-:Y:S02]  /*0480*/  IMAD.MOV.U32 R2, RZ, RZ, RZ ;  /* 0x000000ffff027224 */ /* 0x002fe400078e00ff */
[----:B--2---:R-:W-:-:S04]  /*0490*/  IMAD.MOV R6, RZ, RZ, -R3 ;  /* 0x000000ffff067224 */ /* 0x004fc800078e0a03 */
[----:B------:R-:W-:Y:S02]  /*04a0*/  IMAD R9, R6, R7, RZ ;  /* 0x0000000706097224 */ /* 0x000fe400078e02ff */
[----:B------:R-:W-:Y:S02]  /*04b0*/  IMAD.MOV.U32 R6, RZ, RZ, R8 ;  /* 0x000000ffff067224 */ /* 0x000fe400078e0008 */
[----:B------:R-:W-:-:S06]  /*04c0*/  IMAD.HI.U32 R3, R3, R9, R2 ;  /* 0x0000000903037227 */ /* 0x000fcc00078e0002 */
[----:B------:R-:W-:-:S04]  /*04d0*/  IMAD.HI.U32 R3, R3, R6, RZ ;  /* 0x0000000603037227 */ /* 0x000fc800078e00ff */
[----:B------:R-:W-:Y:S01]  /*04e0*/  IMAD R0, R3, R0, R6 ;  /* 0x0000000003007224 */ /* 0x000fe200078e0206 */
[----:B------:R-:W-:Y:S04]  /*04f0*/  BAR.SYNC.DEFER_BLOCKING 0x0 ;  /* 0x0000000000007b1d */ /* 0x000fe80000010000 */
[----:B------:R-:W-:-:S13]  /*0500*/  ISETP.GT.U32.AND P1, PT, R7, R0, PT ;  /* 0x000000000700720c */ /* 0x000fda0003f24070 */
[----:B------:R-:W-:Y:S02]  /*0510*/  @!P1 IMAD.IADD R0, R0, 0x1, -R7 ;  /* 0x0000000100009824 */ /* 0x000fe400078e0a07 */
[----:B------:R-:W-:Y:S01]  /*0520*/  @!P1 VIADD R3, R3, 0x1 ;  /* 0x0000000103039836 */ /* 0x000fe20000000000 */
[----:B------:R-:W-:Y:S02]  /*0530*/  ISETP.NE.AND P1, PT, R4, RZ, PT ;  /* 0x000000ff0400720c */ /* 0x000fe40003f25270 */
[----:B------:R-:W-:Y:S02]  /*0540*/  ISETP.GE.U32.AND P0, PT, R0, R7, PT ;  /* 0x000000070000720c */ /* 0x000fe40003f06070 */
[----:B------:R-:W-:-:S04]  /*0550*/  LOP3.LUT R0, R5, R4, RZ, 0x3c, !PT ;  /* 0x0000000405007212 */ /* 0x000fc800078e3cff */
[----:B------:R-:W-:Y:S01]  /*0560*/  ISETP.GE.AND P2, PT, R0, RZ, PT ;  /* 0x000000ff0000720c */ /* 0x000fe20003f46270 */
[----:B------:R-:W-:-:S06]  /*0570*/  VIADD R0, R174, 0xff ;  /* 0x000000ffae007836 */ /* 0x000fcc0000000000 */
[----:B------:R-:W-:-:S04]  /*0580*/  @P0 VIADD R3, R3, 0x1 ;  /* 0x0000000103030836 */ /* 0x000fc80000000000 */
[----:B------:R-:W-:Y:S01]  /*0590*/  IMAD.MOV.U32 R10, RZ, RZ, R3 ;  /* 0x000000ffff0a7224 */ /* 0x000fe200078e0003 */
[----:B------:R-:W-:-:S03]  /*05a0*/  SHF.R.S32.HI R3, RZ, 0x1f, R0 ;  /* 0x0000001fff037819 */ /* 0x000fc60000011400 */
[----:B------:R-:W-:Y:S01]  /*05b0*/  @!P2 IMAD.MOV R10, RZ, RZ, -R10 ;  /* 0x000000ffff0aa224 */ /* 0x000fe200078e0a0a */
[----:B------:R-:W-:Y:S02]  /*05c0*/  LEA.HI R3, R3, R0, RZ, 0x8 ;  /* 0x0000000003037211 */ /* 0x000fe400078f40ff */
[----:B------:R-:W-:-:S04]  /*05d0*/  @!P1 LOP3.LUT R10, RZ, R4, RZ, 0x33, !PT ;  /* 0x00000004ff0a9212 */ /* 0x000fc800078e33ff */
[----:B------:R-:W-:Y:S01]  /*05e0*/  LEA.HI.SX32 R3, R3, -R10, 0x18 ;  /* 0x8000000a03037211 */ /* 0x000fe200078fc2ff */
[----:B------:R-:W-:-:S03]  /*05f0*/  IMAD.MOV R6, RZ, RZ, -R10 ;  /* 0x000000ffff067224 */ /* 0x000fc600078e0a0a */
[----:B------:R-:W-:Y:S01]  /*0600*/  VIMNMX R11, PT, PT, R3, 0x1, PT ;  /* 0x00000001030b7848 */ /* 0x000fe20003fe0100 */
[----:B------:R-:W-:-:S03]  /*0610*/  IMAD R12, R4, R6, R5 ;  /* 0x00000006040c7224 */ /* 0x000fc600078e0205 */
[-C--:B------:R-:W-:Y:S02]  /*0620*/  IABS R8, R11.reuse ;  /* 0x0000000b00087213 */ /* 0x080fe40000000000 */
[----:B------:R-:W-:Y:S02]  /*0630*/  IABS R6, R11 ;  /* 0x0000000b00067213 */ /* 0x000fe40000000000 */
[----:B------:R-:W1:Y:S01]  /*0640*/  I2F.RP R0, R8 ;  /* 0x0000000800007306 */ /* 0x000e620000209400 */
[----:B------:R-:W-:-:S07]  /*0650*/  IABS R4, R12 ;  /* 0x0000000c00047213 */ /* 0x000fce0000000000 */
[----:B-1----:R-:W1:Y:S02]  /*0660*/  MUFU.RCP R0, R0 ;  /* 0x0000000000007308 */ /* 0x002e640000001000 */
[----:B-1----:R-:W-:Y:S01]  /*0670*/  VIADD R2, R0, 0xffffffe ;  /* 0x0ffffffe00027836 */ /* 0x002fe20000000000 */
[----:B------:R-:W-:-:S05]  /*0680*/  IABS R0, R174 ;  /* 0x000000ae00007213 */ /* 0x000fca0000000000 */
[----:B------:R1:W2:Y:S02]  /*0690*/  F2I.FTZ.U32.TRUNC.NTZ R3, R2 ;  /* 0x0000000200037305 */ /* 0x0002a4000021f000 */
[----:B-1----:R-:W-:Y:S02]  /*06a0*/  IMAD.MOV.U32 R2, RZ, RZ, RZ ;  /* 0x000000ffff027224 */ /* 0x002fe400078e00ff */
[----:B--2---:R-:W-:-:S04]  /*06b0*/  IMAD.MOV R7, RZ, RZ, -R3 ;  /* 0x000000ffff077224 */ /* 0x004fc800078e0a03 */
[----:B------:R-:W-:Y:S01]  /*06c0*/  IMAD.MOV.U32 R5, RZ, RZ, R7 ;  /* 0x000000ffff057224 */ /* 0x000fe200078e0007 */
[----:B------:R-:W-:-:S03]  /*06d0*/  IABS R7, R175 ;  /* 0x000000af00077213 */ /* 0x000fc60000000000 */
[----:B------:R-:W-:-:S04]  /*06e0*/  IMAD R5, R5, R8, RZ ;  /* 0x0000000805057224 */ /* 0x000fc800078e02ff */
[----:B------:R-:W-:-:S04]  /*06f0*/  IMAD.HI.U32 R3, R3, R5, R2 ;  /* 0x0000000503037227 */ /* 0x000fc800078e0002 */
[----:B------:R-:W-:Y:S02]  /*0700*/  IMAD.MOV R5, RZ, RZ, -R6 ;  /* 0x000000ffff057224 */ /* 0x000fe400078e0a06 */
[----:B------:R-:W-:-:S04]  /*0710*/  IMAD.HI.U32 R2, R3, R4, RZ ;  /* 0x0000000403027227 */ /* 0x000fc800078e00ff */
[----:B------:R-:W-:Y:S02]  /*0720*/  IMAD R3, R2, R5, R4 ;  /* 0x0000000502037224 */ /* 0x000fe400078e0204 */
[----:B------:R-:W1:Y:S03]  /*0730*/  I2F.RP R5, R7 ;  /* 0x0000000700057306 */ /* 0x000e660000209400 */
[----:B------:R-:W-:-:S05]  /*0740*/  ISETP.GT.U32.AND P1, PT, R8, R3, PT ;  /* 0x000000030800720c */ /* 0x000fca0003f24070 */
[----:B------:R-:W2:Y:S08]  /*0750*/  I2F.RP R4, R0 ;  /* 0x0000000000047306 */ /* 0x000eb00000209400 */
[----:B-1----:R-:W1:Y:S01]  /*0760*/  MUFU.RCP R5, R5 ;  /* 0x0000000500057308 */ /* 0x002e620000001000 */
[----:B------:R-:W-:Y:S02]  /*0770*/  @!P1 IMAD.IADD R3, R3, 0x1, -R8 ;  /* 0x0000000103039824 */ /* 0x000fe400078e0a08 */
[----:B------:R-:W-:Y:S01]  /*0780*/  @!P1 VIADD R2, R2, 0x1 ;  /* 0x0000000102029836 */ /* 0x000fe20000000000 */
[----:B------:R-:W-:-:S02]  /*0790*/  ISETP.NE.AND P1, PT, R11, RZ, PT ;  /* 0x000000ff0b00720c */ /* 0x000fc40003f25270 */
[----:B------:R-:W-:Y:S02]  /*07a0*/  ISETP.GE.U32.AND P0, PT, R3, R8, PT ;  /* 0x000000080300720c */ /* 0x000fe40003f06070 */
[----:B------:R-:W-:Y:S01]  /*07b0*/  LOP3.LUT R3, R12, R11, RZ, 0x3c, !PT ;  /* 0x0000000b0c037212 */ /* 0x000fe200078e3cff */
[----:B--2---:R-:W2:Y:S03]  /*07c0*/  MUFU.RCP R4, R4 ;  /* 0x0000000400047308 */ /* 0x004ea60000001000 */
[----:B------:R-:W-:Y:S01]  /*07d0*/  ISETP.GE.AND P2, PT, R3, RZ, PT ;  /* 0x000000ff0300720c */ /* 0x000fe20003f46270 */
[----:B-1----:R-:W-:Y:S01]  /*07e0*/  VIADD R3, R5, 0xffffffe ;  /* 0x0ffffffe05037836 */ /* 0x002fe20000000000 */
[----:B------:R-:W-:-:S05]  /*07f0*/  SHF.R.U32.HI R5, RZ, 0x5, R248 ;  /* 0x00000005ff057819 */ /* 0x000fca00000116f8 */
[----:B------:R-:W-:Y:S01]  /*0800*/  @P0 VIADD R2, R2, 0x1 ;  /* 0x0000000102020836 */ /* 0x000fe20000000000 */
[----:B------:R-:W-:Y:S01]  /*0810*/  SGXT.U32 R5, R5, 0x2 ;  /* 0x000000020505781a */ /* 0x000fe20000000000 */
[----:B------:R-:W1:Y:S02]  /*0820*/  F2I.FTZ.U32.TRUNC.NTZ R3, R3 ;  /* 0x0000000300037305 */ /* 0x000e64000021f000 */
[----:B------:R-:W-:Y:S02]  /*0830*/  IMAD.MOV.U32 R8, RZ, RZ, R2 ;  /* 0x000000ffff087224 */ /* 0x000fe400078e0002 */
[----:B--2---:R-:W-:Y:S02]  /*0840*/  VIADD R4, R4, 0xffffffe ;  /* 0x0ffffffe04047836 */ /* 0x004fe40000000000 */
[----:B------:R-:W-:Y:S01]  /*0850*/  @!P2 IMAD.MOV R8, RZ, RZ, -R8 ;  /* 0x000000ffff08a224 */ /* 0x000fe200078e0a08 */
[----:B------:R-:W-:Y:S01]  /*0860*/  @!P1 LOP3.LUT R8, RZ, R11, RZ, 0x33, !PT ;  /* 0x0000000bff089212 */ /* 0x000fe200078e33ff */
[----:B------:R2:W3:Y:S04]  /*0870*/  F2I.FTZ.U32.TRUNC.NTZ R9, R4 ;  /* 0x0000000400097305 */ /* 0x0004e8000021f000 */
[----:B------:R-:W-:-:S02]  /*0880*/  IMAD.SHL.U32 R252, R8, 0x100, RZ ;  /* 0x0000010008fc7824 */ /* 0x000fc400078e00ff */
[----:B-1----:R-:W-:-:S03]  /*0890*/  IMAD.MOV R2, RZ, RZ, -R3 ;  /* 0x000000ffff027224 */ /* 0x002fc600078e0a03 */
[----:B------:R-:W-:Y:S01]  /*08a0*/  LOP3.LUT R216, R252, R5, RZ, 0xfc, !PT ;  /* 0x00000005fcd87212 */ /* 0x000fe200078efcff */
[----:B--2---:R-:W-:Y:S02]  /*08b0*/  IMAD.MOV R4, RZ, RZ, -R8 ;  /* 0x000000ffff047224 */ /* 0x004fe400078e0a08 */
[----:B------:R-:W-:Y:S01]  /*08c0*/  IMAD R5, R2, R7, RZ ;  /* 0x0000000702057224 */ /* 0x000fe200078e02ff */
[C---:B------:R-:W-:Y:S01]  /*08d0*/  LOP3.LUT R13, R216.reuse, 0x8, RZ, 0xfc, !PT ;  /* 0x00000008d80d7812 */ /* 0x040fe200078efcff */
[----:B------:R-:W-:Y:S01]  /*08e0*/  IMAD.MOV.U32 R2, RZ, RZ, RZ ;  /* 0x000000ffff027224 */ /* 0x000fe200078e00ff */
[----:B------:R-:W-:Y:S01]  /*08f0*/  LOP3.LUT R15, R216, 0x4, RZ, 0xfc, !PT ;  /* 0x00000004d80f7812 */ /* 0x000fe200078efcff */
[----:B---3--:R-:W-:Y:S01]  /*0900*/  IMAD.MOV R14, RZ, RZ, -R9 ;  /* 0x000000ffff0e7224 */ /* 0x008fe200078e0a09 */
[----:B------:R-:W-:Y:S01]  /*0910*/  IABS R150, R13 ;  /* 0x0000000d00967213 */ /* 0x000fe20000000000 */
[----:B------:R-:W-:Y:S01]  /*0920*/  IMAD.HI.U32 R6, R3, R5, R2 ;  /* 0x0000000503067227 */ /* 0x000fe200078e0002 */
[----:B------:R-:W-:-:S02]  /*0930*/  IABS R149, R15 ;  /* 0x0000000f00957213 */ /* 0x000fc40000000000 */
[----:B------:R-:W-:Y:S02]  /*0940*/  SHF.R.U32.HI R5, RZ, 0x5, R248 ;  /* 0x00000005ff057819 */ /* 0x000fe400000116f8 */
[----:B------:R-:W-:Y:S01]  /*0950*/  ISETP.GE.AND P3, PT, R15, RZ, PT ;  /* 0x000000ff0f00720c */ /* 0x000fe20003f66270 */
[----:B------:R-:W-:Y:S01]  /*0960*/  IMAD.HI.U32 R3, R6, R150, RZ ;  /* 0x0000009606037227 */ /* 0x000fe200078e00ff */
[----:B------:R-:W-:Y:S02]  /*0970*/  R2UR UR6, R5 ;  /* 0x00000000050672ca */ /* 0x000fe400000e0000 */
[----:B------:R-:W-:Y:S01]  /*0980*/  LOP3.LUT R15, R216, 0xa8, RZ, 0xfc, !PT ;  /* 0x000000a8d80f7812 */ /* 0x000fe200078efcff */
[----:B------:R-:W-:Y:S01]  /*0990*/  IMAD.HI.U32 R2, R6, R149, RZ ;  /* 0x0000009506027227 */ /* 0x000fe200078e00ff */
[C---:B------:R-:W-:Y:S02]  /*09a0*/  LOP3.LUT R19, R216.reuse, 0xb8, RZ, 0xfc, !PT ;  /* 0x000000b8d8137812 */ /* 0x040fe400078efcff */
[----:B------:R-:W-:Y:S01]  /*09b0*/  IABS R164, R15 ;  /* 0x0000000f00a47213 */ /* 0x000fe20000000000 */
[----:B------:R-:W-:Y:S01]  /*09c0*/  IMAD.MOV R3, RZ, RZ, -R3 ;  /* 0x000000ffff037224 */ /* 0x000fe200078e0a03 */
[----:B------:R-:W-:Y:S01]  /*09d0*/  IABS R157, R19 ;  /* 0x00000013009d7213 */ /* 0x000fe20000000000 */
[----:B------:R-:W-:Y:S01]  /*09e0*/  IMAD.MOV R8, RZ, RZ, -R2 ;  /* 0x000000ffff087224 */ /* 0x000fe200078e0a02 */
[C---:B------:R-:W-:Y:S01]  /*09f0*/  LOP3.LUT R16, R216.reuse, 0xac, RZ, 0xfc, !PT ;  /* 0x000000acd8107812 */ /* 0x040fe200078efcff */
[C---:B------:R-:W-:Y:S01]  /*0a00*/  IMAD R150, R7.reuse, R3, R150 ;  /* 0x0000000307967224 */ /* 0x040fe200078e0296 */
[C---:B------:R-:W-:Y:S01]  /*0a10*/  LOP3.LUT R17, R216.reuse, 0xb0, RZ, 0xfc, !PT ;  /* 0x000000b0d8117812 */ /* 0x040fe200078efcff */
[C---:B------:R-:W-:Y:S01]  /*0a20*/  IMAD R149, R7.reuse, R8, R149 ;  /* 0x0000000807957224 */ /* 0x040fe200078e0295 */
[----:B------:R-:W-:Y:S01]  /*0a30*/  IABS R163, R16 ;  /* 0x0000001000a37213 */ /* 0x000fe20000000000 */
[----:B------:R-:W-:Y:S01]  /*0a40*/  IMAD.MOV.U32 R5, RZ, RZ, R14 ;  /* 0x000000ffff057224 */ /* 0x000fe200078e000e */
[----:B------:R-:W-:Y:S01]  /*0a50*/  ISETP.GT.U32.AND P1, PT, R7, R150, PT ;  /* 0x000000960700720c */ /* 0x000fe20003f24070 */
[----:B------:R-:W-:Y:S01]  /*0a60*/  IMAD R2, R11, R4, R12 ;  /* 0x000000040b027224 */ /* 0x000fe200078e020c */
[----:B------:R-:W-:Y:S01]  /*0a70*/  ISETP.GT.U32.AND P0, PT, R7, R149, PT ;  /* 0x000000950700720c */ /* 0x000fe20003f04070 */
[----:B------:R-:W-:Y:S01]  /*0a80*/  IMAD R3, R5, R0, RZ ;  /* 0x0000000005037224 */ /* 0x000fe200078e02ff */
[C---:B------:R-:W-:Y:S01]  /*0a90*/  LOP3.LUT R11, R216.reuse, 0xc, RZ, 0xfc, !PT ;  /* 0x0000000cd80b7812 */ /* 0x040fe200078efcff */
[----:B------:R-:W-:Y:S01]  /*0aa0*/  IMAD.MOV.U32 R8, RZ, RZ, RZ ;  /* 0x000000ffff087224 */ /* 0x000fe200078e00ff */
[----:B------:R-:W-:Y:S01]  /*0ab0*/  LOP3.LUT R5, R216, 0x10, RZ, 0xfc, !PT ;  /* 0x00000010d8057812 */ /* 0x000fe200078efcff */
[----:B------:R-:W-:Y:S01]  /*0ac0*/  VIADD R219, R252, UR6 ;  /* 0x00000006fcdb7c36 */ /* 0x000fe20008000000 */
[----:B------:R-:W-:Y:S01]  /*0ad0*/  IABS R166, R11 ;  /* 0x0000000b00a67213 */ /* 0x000fe20000000000 */
[----:B------:R-:W-:Y:S01]  /*0ae0*/  IMAD.HI.U32 R8, R9, R3, R8 ;  /* 0x0000000309087227 */ /* 0x000fe200078e0008 */
[----:B------:R-:W-:-:S02]  /*0af0*/  LOP3.LUT R12, R216, 0x14, RZ, 0xfc, !PT ;  /* 0x00000014d80c7812 */ /* 0x000fc400078efcff */
[----:B------:R-:W-:Y:S01]  /*0b00*/  IABS R167, R5 ;  /* 0x0000000500a77213 */ /* 0x000fe20000000000 */
[----:B------:R-:W-:Y:S01]  /*0b10*/  @!P1 IMAD.IADD R150, R150, 0x1, -R7 ;  /* 0x0000000196969824 */ /* 0x000fe200078e0a07 */
[----:B------:R-:W-:Y:S01]  /*0b20*/  IABS R168, R12 ;  /* 0x0000000c00a87213 */ /* 0x000fe20000000000 */
[----:B------:R-:W-:Y:S01]  /*0b30*/  IMAD.HI.U32 R3, R6, R166, RZ ;  /* 0x000000a606037227 */ /* 0x000fe200078e00ff */
[----:B------:R-:W-:Y:S02]  /*0b40*/  ISETP.GE.AND P1, PT, R13, RZ, PT ;  /* 0x000000ff0d00720c */ /* 0x000fe40003f26270 */
[----:B------:R-:W-:Y:S01]  /*0b50*/  ISETP.GT.U32.AND P6, PT, R7, R150, PT ;  /* 0x000000960700720c */ /* 0x000fe20003fc4070 */
[----:B------:R-:W-:Y:S01]  /*0b60*/  IMAD.IADD R9, R10, 0x1, R2 ;  /* 0x000000010a097824 */ /* 0x000fe200078e0202 */
[----:B------:R-:W-:Y:S01]  /*0b70*/  LOP3.LUT R10, R216, 0x20, RZ, 0xfc, !PT ;  /* 0x00000020d80a7812 */ /* 0x000fe200078efcff */
[----:B------:R-:W-:Y:S01]  /*0b80*/  IMAD.HI.U32 R2, R6, R167, RZ ;  /* 0x000000a706027227 */ /* 0x000fe200078e00ff */
[----:B------:R-:W-:-:S02]  /*0b90*/  LOP3.LUT R13, R216, 0x68, RZ, 0xfc, !PT ;  /* 0x00000068d80d7812 */ /* 0x000fc400078efcff */
[----:B------:R-:W-:Y:S01]  /*0ba0*/  IABS R171, R10 ;  /* 0x0000000a00ab7213 */ /* 0x000fe20000000000 */
[----:B------:R-:W-:Y:S01]  /*0bb0*/  @!P0 IMAD.IADD R149, R149, 0x1, -R7 ;  /* 0x0000000195958824 */ /* 0x000fe200078e0a07 */
[----:B------:R-:W-:Y:S01]  /*0bc0*/  ISETP.GE.AND P0, PT, R11, RZ, PT ;  /* 0x000000ff0b00720c */ /* 0x000fe20003f06270 */
[----:B------:R-:W-:Y:S01]  /*0bd0*/  IMAD.MOV R4, RZ, RZ, -R3 ;  /* 0x000000ffff047224 */ /* 0x000fe200078e0a03 */
[----:B------:R-:W-:Y:S01]  /*0be0*/  LOP3.LUT R11, R216, 0x24, RZ, 0xfc, !PT ;  /* 0x00000024d80b7812 */ /* 0x000fe200078efcff */
[----:B------:R-:W-:Y:S01]  /*0bf0*/  IMAD.HI.U32 R3, R6, R168, RZ ;  /* 0x000000a806037227 */ /* 0x000fe200078e00ff */
[C---:B------:R-:W-:Y:S02]  /*0c00*/  ISETP.GT.U32.AND P5, PT, R7.reuse, R149, PT ;  /* 0x000000950700720c */ /* 0x040fe40003fa4070 */
[----:B------:R-:W-:Y:S01]  /*0c10*/  IABS R172, R11 ;  /* 0x0000000b00ac7213 */ /* 0x000fe20000000000 */
[----:B------:R-:W-:Y:S01]  /*0c20*/  IMAD.MOV R2, RZ, RZ, -R2 ;  /* 0x000000ffff027224 */ /* 0x000fe200078e0a02 */
[----:B------:R-:W-:Y:S01]  /*0c30*/  IABS R191, R13 ;  /* 0x0000000d00bf7213 */ /* 0x000fe20000000000 */
[----:B------:R-:W-:Y:S01]  /*0c40*/  IMAD.MOV R3, RZ, RZ, -R3 ;  /* 0x000000ffff037224 */ /* 0x000fe200078e0a03 */
[C---:B------:R-:W-:Y:S01]  /*0c50*/  LOP3.LUT R14, R216.reuse, 0xa4, RZ, 0xfc, !PT ;  /* 0x000000a4d80e7812 */ /* 0x040fe200078efcff */
[C---:B------:R-:W-:Y:S01]  /*0c60*/  IMAD R167, R7.reuse, R2, R167 ;  /* 0x0000000207a77224 */ /* 0x040fe200078e02a7 */
[----:B------:R-:W-:Y:S01]  /*0c70*/  IABS R162, R17 ;  /* 0x0000001100a27213 */ /* 0x000fe20000000000 */
[C---:B------:R-:W-:Y:S01]  /*0c80*/  IMAD R168, R7.reuse, R3, R168 ;  /* 0x0000000307a87224 */ /* 0x040fe200078e02a8 */
[----:B------:R-:W-:Y:S01]  /*0c90*/  LOP3.LUT R3, R216, 0x18, RZ, 0xfc, !PT ;  /* 0x00000018d8037812 */ /* 0x000fe200078efcff */
[C---:B------:R-:W-:Y:S01]  /*0ca0*/  IMAD R166, R7.reuse, R4, R166 ;  /* 0x0000000407a67224 */ /* 0x040fe200078e02a6 */
[C---:B------:R-:W-:Y:S01]  /*0cb0*/  ISETP.GT.U32.AND P4, PT, R7.reuse, R167, PT ;  /* 0x000000a70700720c */ /* 0x040fe20003f84070 */
[--C-:B------:R-:W-:Y:S01]  /*0cc0*/  @!P6 IMAD.IADD R150, R150, 0x1, -R7.reuse ;  /* 0x000000019696e824 */ /* 0x100fe200078e0a07 */
[----:B------:R-:W-:Y:S01]  /*0cd0*/  ISETP.GT.U32.AND P6, PT, R7, R168, PT ;  /* 0x000000a80700720c */ /* 0x000fe20003fc4070 */
[----:B------:R-:W-:Y:S01]  /*0ce0*/  @!P5 IMAD.IADD R149, R149, 0x1, -R7 ;  /* 0x000000019595d824 */ /* 0x000fe200078e0a07 */
[----:B------:R-:W-:Y:S01]  /*0cf0*/  ISETP.GT.U32.AND P2, PT, R7, R166, PT ;  /* 0x000000a60700720c */ /* 0x000fe20003f44070 */
[----:B------:R-:W-:Y:S01]  /*0d00*/  @!P1 IMAD.MOV R150, RZ, RZ, -R150 ;  /* 0x000000ffff969224 */ /* 0x000fe200078e0a96 */
[----:B------:R-:W-:Y:S01]  /*0d10*/  ISETP.GE.AND P5, PT, R5, RZ, PT ;  /* 0x000000ff0500720c */ /* 0x000fe20003fa6270 */
[C---:B------:R-:W-:Y:S01]  /*0d20*/  VIADD R5, R219.reuse, 0x1c ;  /* 0x0000001cdb057836 */ /* 0x040fe20000000000 */
[----:B------:R-:W-:Y:S01]  /*0d30*/  IABS R169, R3 ;  /* 0x0000000300a97213 */ /* 0x000fe20000000000 */
[----:B------:R-:W-:Y:S01]  /*0d40*/  @!P3 IMAD.MOV R149, RZ, RZ, -R149 ;  /* 0x000000ffff95b224 */ /* 0x000fe200078e0a95 */
[----:B------:R-:W-:Y:S01]  /*0d50*/  IABS R165, R14 ;  /* 0x0000000e00a57213 */ /* 0x000fe20000000000 */
[----:B------:R-:W-:Y:S01]  /*0d60*/  VIADD R20, R219, 0xbc ;  /* 0x000000bcdb147836 */ /* 0x000fe20000000000 */
[----:B------:R-:W-:Y:S01]  /*0d70*/  IABS R170, R5 ;  /* 0x0000000500aa7213 */ /* 0x000fe20000000000 */
[----:B------:R-:W-:Y:S01]  /*0d80*/  @!P4 IMAD.IADD R167, R167, 0x1, -R7 ;  /* 0x00000001a7a7c824 */ /* 0x000fe200078e0a07 */
[----:B------:R-:W-:Y:S01]  /*0d90*/  LOP3.LUT R18, R216, 0xb4, RZ, 0xfc, !PT ;  /* 0x000000b4d8127812 */ /* 0x000fe200078efcff */
[----:B------:R-:W-:Y:S01]  /*0da0*/  IMAD.HI.U32 R2, R6, R169, RZ ;  /* 0x000000a906027227 */ /* 0x000fe200078e00ff */
[----:B------:R-:W-:-:S02]  /*0db0*/  LOP3.LUT R22, R216, 0xc4, RZ, 0xfc, !PT ;  /* 0x000000c4d8167812 */ /* 0x000fc400078efcff */
[----:B------:R-:W-:Y:S01]  /*0dc0*/  IABS R154, R18 ;  /* 0x00000012009a7213 */ /* 0x000fe20000000000 */
[--C-:B------:R-:W-:Y:S01]  /*0dd0*/  @!P6 IMAD.IADD R168, R168, 0x1, -R7.reuse ;  /* 0x00000001a8a8e824 */ /* 0x100fe200078e0a07 */
[C---:B------:R-:W-:Y:S01]  /*0de0*/  ISETP.GT.U32.AND P6, PT, R7.reuse, R167, PT ;  /* 0x000000a70700720c */ /* 0x040fe20003fc4070 */
[----:B------:R-:W-:Y:S01]  /*0df0*/  IMAD.MOV R4, RZ, RZ, -R2 ;  /* 0x000000ffff047224 */ /* 0x000fe200078e0a02 */
[----:B------:R-:W-:Y:S01]  /*0e00*/  IABS R204, R22 ;  /* 0x0000001600cc7213 */ /* 0x000fe20000000000 */
[----:B------:R-:W-:Y:S01]  /*0e10*/  IMAD.HI.U32 R2, R6, R170, RZ ;  /* 0x000000aa06027227 */ /* 0x000fe200078e00ff */
[C---:B------:R-:W-:Y:S02]  /*0e20*/  ISETP.GT.U32.AND P3, PT, R7.reuse, R168, PT ;  /* 0x000000a80700720c */ /* 0x040fe40003f64070 */
[----:B------:R-:W-:Y:S01]  /*0e30*/  IABS R161, R20 ;  /* 0x0000001400a17213 */ /* 0x000fe20000000000 */
[----:B------:R-:W-:Y:S01]  /*0e40*/  @!P2 IMAD.IADD R166, R166, 0x1, -R7 ;  /* 0x00000001a6a6a824 */ /* 0x000fe200078e0a07 */
[----:B------:R-:W-:Y:S01]  /*0e50*/  ISETP.GE.AND P2, PT, R12, RZ, PT ;  /* 0x000000ff0c00720c */ /* 0x000fe20003f46270 */
[----:B------:R-:W-:Y:S01]  /*0e60*/  IMAD.MOV R2, RZ, RZ, -R2 ;  /* 0x000000ffff027224 */ /* 0x000fe200078e0a02 */
[C---:B------:R-:W-:Y:S01]  /*0e70*/  LOP3.LUT R12, R216.reuse, 0x28, RZ, 0xfc, !PT ;  /* 0x00000028d80c7812 */ /* 0x040fe200078efcff */
[C---:B------:R-:W-:Y:S01]  /*0e80*/  IMAD R169, R7.reuse, R4, R169 ;  /* 0x0000000407a97224 */ /* 0x040fe200078e02a9 */
[C---:B------:R-:W-:Y:S01]  /*0e90*/  ISETP.GT.U32.AND P4, PT, R7.reuse, R166, PT ;  /* 0x000000a60700720c */ /* 0x040fe20003f84070 */
[----:B------:R-:W-:Y:S01]  /*0ea0*/  IMAD R170, R7, R2, R170 ;  /* 0x0000000207aa7224 */ /* 0x000fe200078e02aa */
[----:B------:R-:W-:Y:S01]  /*0eb0*/  IABS R173, R12 ;  /* 0x0000000c00ad7213 */ /* 0x000fe20000000000 */
[----:B------:R-:W-:Y:S01]  /*0ec0*/  @!P6 IMAD.IADD R167, R167, 0x1, -R7 ;  /* 0x00000001a7a7e824 */ /* 0x000fe200078e0a07 */
[----:B------:R-:W-:Y:S01]  /*0ed0*/  LOP3.LUT R21, R216, 0xc0, RZ, 0xfc, !PT ;  /* 0x000000c0d8157812 */ /* 0x000fe200078efcff */
[----:B------:R-:W-:Y:S01]  /*0ee0*/  IMAD.HI.U32 R2, R6, R171, RZ ;  /* 0x000000ab06027227 */ /* 0x000fe200078e00ff */
[----:B------:R-:W-:-:S02]  /*0ef0*/  ISETP.GT.U32.AND P6, PT, R7, R170, PT ;  /* 0x000000aa0700720c */ /* 0x000fc40003fc4070 */
[----:B------:R-:W-:Y:S01]  /*0f00*/  IABS R205, R21 ;  /* 0x0000001500cd7213 */ /* 0x000fe20000000000 */
[----:B------:R-:W-:Y:S01]  /*0f10*/  IMAD.MOV R4, RZ, RZ, -R2 ;  /* 0x000000ffff047224 */ /* 0x000fe200078e0a02 */
[----:B------:R-:W-:Y:S01]  /*0f20*/  LOP3.LUT R23, R216, 0xc8, RZ, 0xfc, !PT ;  /* 0x000000c8d8177812 */ /* 0x000fe200078efcff */
[----:B------:R-:W-:Y:S01]  /*0f30*/  IMAD.HI.U32 R2, R6, R172, RZ ;  /* 0x000000ac06027227 */ /* 0x000fe200078e00ff */
[----:B------:R-:W-:Y:S02]  /*0f40*/  LOP3.LUT R24, R216, 0xcc, RZ, 0xfc, !PT ;  /* 0x000000ccd8187812 */ /* 0x000fe400078efcff */
[----:B------:R-:W-:Y:S01]  /*0f50*/  IABS R203, R23 ;  /* 0x0000001700cb7213 */ /* 0x000fe20000000000 */
[--C-:B------:R-:W-:Y:S01]  /*0f60*/  @!P4 IMAD.IADD R166, R166, 0x1, -R7.reuse ;  /* 0x00000001a6a6c824 */ /* 0x100fe200078e0a07 */
[----:B------:R-:W-:Y:S01]  /*0f70*/  ISETP.GT.U32.AND P4, PT, R7, R169, PT ;  /* 0x000000a90700720c */ /* 0x000fe20003f84070 */
[--C-:B------:R-:W-:Y:S01]  /*0f80*/  @!P3 IMAD.IADD R168, R168, 0x1, -R7.reuse ;  /* 0x00000001a8a8b824 */ /* 0x100fe200078e0a07 */
[----:B------:R-:W-:Y:S01]  /*0f90*/  ISETP.GE.AND P3, PT, R3, RZ, PT ;  /* 0x000000ff0300720c */ /* 0x000fe20003f66270 */
[----:B------:R-:W-:Y:S01]  /*0fa0*/  @!P6 IMAD.IADD R170, R170, 0x1, -R7 ;  /* 0x00000001aaaae824 */ /* 0x000fe200078e0a07 */
[----:B------:R-:W-:Y:S01]  /*0fb0*/  IABS R234, R24 ;  /* 0x0000001800ea7213 */ /* 0x000fe20000000000 */
[----:B------:R-:W-:Y:S01]  /*0fc0*/  IMAD.MOV R3, RZ, RZ, -R2 ;  /* 0x000000ffff037224 */ /* 0x000fe200078e0a02 */
[C---:B------:R-:W-:Y:S01]  /*0fd0*/  LOP3.LUT R25, R216.reuse, 0xd0, RZ, 0xfc, !PT ;  /* 0x000000d0d8197812 */ /* 0x040fe200078efcff */
[C---:B------:R-:W-:Y:S01]  /*0fe0*/  IMAD R171, R7.reuse, R4, R171 ;  /* 0x0000000407ab7224 */ /* 0x040fe200078e02ab */
[C---:B------:R-:W-:Y:S01]  /*0ff0*/  ISETP.GT.U32.AND P1, PT, R7.reuse, R170, PT ;  /* 0x000000aa0700720c */ /* 0x040fe20003f24070 */
[----:B------:R-:W-:Y:S01]  /*1000*/  IMAD R172, R7, R3, R172 ;  /* 0x0000000307ac7224 */ /* 0x000fe200078e02ac */
[----:B------:R-:W-:Y:S01]  /*1010*/  LOP3.LUT R3, R216, 0x2c, RZ, 0xfc, !PT ;  /* 0x0000002cd8037812 */ /* 0x000fe200078efcff */
[----:B------:R-:W-:Y:S01]  /*1020*/  IMAD.HI.U32 R2, R6, R173, RZ ;  /* 0x000000ad06027227 */ /* 0x000fe200078e00ff */
[----:B------:R-:W-:-:S02]  /*1030*/  LOP3.LUT R4, R216, 0x30, RZ, 0xfc, !PT ;  /* 0x00000030d8047812 */ /* 0x000fc400078efcff */
[----:B------:R-:W-:Y:S01]  /*1040*/  IABS R176, R3 ;  /* 0x0000000300b07213 */ /* 0x000fe20000000000 */
[--C-:B------:R-:W-:Y:S01]  /*1050*/  @!P4 IMAD.IADD R169, R169, 0x1, -R7.reuse ;  /* 0x00000001a9a9c824 */ /* 0x100fe200078e0a07 */
[----:B------:R-:W-:Y:S01]  /*1060*/  ISETP.GE.AND P4, PT, R5, RZ, PT ;  /* 0x000000ff0500720c */ /* 0x000fe20003f86270 */
[----:B------:R-:W-:Y:S01]  /*1070*/  @!P0 IMAD.MOV R166, RZ, RZ, -R166 ;  /* 0x000000ffffa68224 */ /* 0x000fe200078e0aa6 */
[C---:B------:R-:W-:Y:S01]  /*1080*/  ISETP.GT.U32.AND P0, PT, R7.reuse, R171, PT ;  /* 0x000000ab0700720c */ /* 0x040fe20003f04070 */
[----:B------:R-:W-:Y:S01]  /*1090*/  IMAD.MOV R2, RZ, RZ, -R2 ;  /* 0x000000ffff027224 */ /* 0x000fe200078e0a02 */
[C---:B------:R-:W-:Y:S01]  /*10a0*/  ISETP.GT.U32.AND P6, PT, R7.reuse, R169, PT ;  /* 0x000000a90700720c */ /* 0x040fe20003fc4070 */
[----:B------:R-:W-:Y:S01]  /*10b0*/  @!P1 IMAD.IADD R170, R170, 0x1, -R7 ;  /* 0x00000001aaaa9824 */ /* 0x000fe200078e0a07 */
[C---:B------:R-:W-:Y:S01]  /*10c0*/  ISETP.GT.U32.AND P1, PT, R7.reuse, R172, PT ;  /* 0x000000ac0700720c */ /* 0x040fe20003f24070 */
[----:B------:R-:W-:Y:S01]  /*10d0*/  IMAD R173, R7, R2, R173 ;  /* 0x0000000207ad7224 */ /* 0x000fe200078e02ad */
[----:B------:R-:W-:Y:S01]  /*10e0*/  IABS R177, R4 ;  /* 0x0000000400b17213 */ /* 0x000fe20000000000 */
[----:B------:R-:W-:Y:S01]  /*10f0*/  IMAD.HI.U32 R2, R6, R176, RZ ;  /* 0x000000b006027227 */ /* 0x000fe200078e00ff */
[----:B------:R-:W-:-:S02]  /*1100*/  LOP3.LUT R5, R216, 0x34, RZ, 0xfc, !PT ;  /* 0x00000034d8057812 */ /* 0x000fc400078efcff */
[----:B------:R-:W-:Y:S01]  /*1110*/  LOP3.LUT R26, R216, 0xd4, RZ, 0xfc, !PT ;  /* 0x000000d4d81a7812 */ /* 0x000fe200078efcff */
[----:B------:R-:W-:Y:S01]  /*1120*/  @!P4 IMAD.MOV R170, RZ, RZ, -R170 ;  /* 0x000000ffffaac224 */ /* 0x000fe200078e0aaa */
[----:B------:R-:W-:Y:S01]  /*1130*/  ISETP.GE.AND P4, PT, R3, RZ, PT ;  /* 0x000000ff0300720c */ /* 0x000fe20003f86270 */
[--C-:B------:R-:W-:Y:S01]  /*1140*/  @!P0 IMAD.IADD R171, R171, 0x1, -R7.reuse ;  /* 0x00000001abab8824 */ /* 0x100fe200078e0a07 */
[----:B------:R-:W-:Y:S01]  /*1150*/  IABS R178, R5 ;  /* 0x0000000500b27213 */ /* 0x000fe20000000000 */
[--C-:B------:R-:W-:Y:S01]  /*1160*/  @!P6 IMAD.IADD R169, R169, 0x1, -R7.reuse ;  /* 0x00000001a9a9e824 */ /* 0x100fe200078e0a07 */
[----:B------:R-:W-:Y:S01]  /*1170*/  ISETP.GE.AND P6, PT, R12, RZ, PT ;  /* 0x000000ff0c00720c */ /* 0x000fe20003fc6270 */
[----:B------:R-:W-:Y:S01]  /*1180*/  @!P1 IMAD.IADD R172, R172, 0x1, -R7 ;  /* 0x00000001acac9824 */ /* 0x000fe200078e0a07 */
[C---:B------:R-:W-:Y:S01]  /*1190*/  ISETP.GT.U32.AND P0, PT, R7.reuse, R171, PT ;  /* 0x000000ab0700720c */ /* 0x040fe20003f04070 */
[----:B------:R-:W-:Y:S01]  /*11a0*/  @!P3 IMAD.MOV R169, RZ, RZ, -R169 ;  /* 0x000000ffffa9b224 */ /* 0x000fe200078e0aa9 */
[C---:B------:R-:W-:Y:S01]  /*11b0*/  ISETP.GT.U32.AND P3, PT, R7.reuse, R173, PT ;  /* 0x000000ad0700720c */ /* 0x040fe20003f64070 */
[----:B------:R-:W-:Y:S01]  /*11c0*/  IMAD.MOV R3, RZ, RZ, -R2 ;  /* 0x000000ffff037224 */ /* 0x000fe200078e0a02 */
[----:B------:R-:W-:Y:S01]  /*11d0*/  ISETP.GT.U32.AND P1, PT, R7, R172, PT ;  /* 0x000000ac0700720c */ /* 0x000fe20003f24070 */
[----:B------:R-:W-:Y:S01]  /*11e0*/  IMAD.HI.U32 R2, R6, R177, RZ ;  /* 0x000000b106027227 */ /* 0x000fe200078e00ff */
[----:B------:R-:W-:-:S02]  /*11f0*/  LOP3.LUT R12, R216, 0x64, RZ, 0xfc, !PT ;  /* 0x00000064d80c7812 */ /* 0x000fc400078efcff */
[C---:B------:R-:W-:Y:S01]  /*1200*/  LOP3.LUT R206, R216.reuse, 0xe4, RZ, 0xfc, !PT ;  /* 0x000000e4d8ce7812 */ /* 0x040fe200078efcff */
[----:B------:R-:W-:Y:S01]  /*1210*/  IMAD R176, R7, R3, R176 ;  /* 0x0000000307b07224 */ /* 0x000fe200078e02b0 */
[----:B------:R-:W-:Y:S01]  /*1220*/  LOP3.LUT R3, R216, 0x38, RZ, 0xfc, !PT ;  /* 0x00000038d8037812 */ /* 0x000fe200078efcff */
[----:B------:R-:W-:Y:S01]  /*1230*/  @!P2 IMAD.MOV R168, RZ, RZ, -R168 ;  /* 0x000000ffffa8a224 */ /* 0x000fe200078e0aa8 */
[----:B------:R-:W-:Y:S01]  /*1240*/  ISETP.GE.AND P2, PT, R11, RZ, PT ;  /* 0x000000ff0b00720c */ /* 0x000fe20003f46270 */
[--C-:B------:R-:W-:Y:S01]  /*1250*/  @!P0 IMAD.IADD R171, R171, 0x1, -R7.reuse ;  /* 0x00000001abab8824 */ /* 0x100fe200078e0a07 */
[----:B------:R-:W-:Y:S01]  /*1260*/  ISETP.GE.AND P0, PT, R4, RZ, PT ;  /* 0x000000ff0400720c */ /* 0x000fe20003f06270 */
[--C-:B------:R-:W-:Y:S01]  /*1270*/  @!P3 IMAD.IADD R173, R173, 0x1, -R7.reuse ;  /* 0x00000001adadb824 */ /* 0x100fe200078e0a07 */
[----:B------:R-:W-:Y:S01]  /*1280*/  IABS R179, R3 ;  /* 0x0000000300b37213 */ /* 0x000fe20000000000 */
[----:B------:R-:W-:Y:S01]  /*1290*/  @!P1 IMAD.IADD R172, R172, 0x1, -R7 ;  /* 0x00000001acac9824 */ /* 0x000fe200078e0a07 */
[C---:B------:R-:W-:Y:S01]  /*12a0*/  ISETP.GT.U32.AND P1, PT, R7.reuse, R176, PT ;  /* 0x000000b00700720c */ /* 0x040fe20003f24070 */
[----:B------:R-:W-:Y:S01]  /*12b0*/  IMAD.MOV R4, RZ, RZ, -R2 ;  /* 0x000000ffff047224 */ /* 0x000fe200078e0a02 */
[----:B------:R-:W-:Y:S01]  /*12c0*/  ISETP.GT.U32.AND P3, PT, R7, R173, PT ;  /* 0x000000ad0700720c */ /* 0x000fe20003f64070 */
[----:B------:R-:W-:Y:S01]  /*12d0*/  IMAD.HI.U32 R2, R6, R178, RZ ;  /* 0x000000b206027227 */ /* 0x000fe200078e00ff */
[----:B------:R-:W-:-:S02]  /*12e0*/  LOP3.LUT R11, R216, 0x50, RZ, 0xfc, !PT ;  /* 0x00000050d80b7812 */ /* 0x000fc400078efcff */
[----:B------:R-:W-:Y:S01]  /*12f0*/  IABS R190, R12 ;  /* 0x0000000c00be7213 */ /* 0x000fe20000000000 */
[----:B------:R-:W-:Y:S01]  /*1300*/  IMAD.MOV R2, RZ, RZ, -R2 ;  /* 0x000000ffff027224 */ /* 0x000fe200078e0a02 */
[----:B------:R-:W-:Y:S01]  /*1310*/  IABS R185, R11 ;  /* 0x0000000b00b97213 */ /* 0x000fe20000000000 */
[C---:B------:R-:W-:Y:S01]  /*1320*/  IMAD R177, R7.reuse, R4, R177 ;  /* 0x0000000407b17224 */ /* 0x040fe200078e02b1 */
[----:B------:R-:W-:Y:S01]  /*1330*/  IABS R211, R206 ;  /* 0x000000ce00d37213 */ /* 0x000fe20000000000 */
[----:B------:R-:W-:Y:S01]  /*1340*/  IMAD R178, R7, R2, R178 ;  /* 0x0000000207b27224 */ /* 0x000fe200078e02b2 */
[C---:B------:R-:W-:Y:S01]  /*1350*/  LOP3.LUT R207, R216.reuse, 0xe8, RZ, 0xfc, !PT ;  /* 0x000000e8d8cf7812 */ /* 0x040fe200078efcff */
[----:B------:R-:W-:Y:S01]  /*1360*/  VIADD R4, R219, 0x3c ;  /* 0x0000003cdb047836 */ /* 0x000fe20000000000 */
[----:B------:R-:W-:Y:S01]  /*1370*/  LOP3.LUT R208, R216, 0xec, RZ, 0xfc, !PT ;  /* 0x000000ecd8d07812 */ /* 0x000fe200078efcff */
[--C-:B------:R-:W-:Y:S01]  /*1380*/  @!P3 IMAD.IADD R173, R173, 0x1, -R7.reuse ;  /* 0x00000001adadb824 */ /* 0x100fe200078e0a07 */
[----:B------:R-:W-:Y:S01]  /*1390*/  ISETP.GE.AND P3, PT, R3, RZ, PT ;  /* 0x000000ff0300720c */ /* 0x000fe20003f66270 */
[----:B------:R-:W-:Y:S01]  /*13a0*/  @!P1 IMAD.IADD R176, R176, 0x1, -R7 ;  /* 0x00000001b0b09824 */ /* 0x000fe200078e0a07 */
[----:B------:R-:W-:Y:S01]  /*13b0*/  IABS R180, R4 ;  /* 0x0000000400b47213 */ /* 0x000fe20000000000 */
[----:B------:R-:W-:Y:S01]  /*13c0*/  @!P6 IMAD.MOV R173, RZ, RZ, -R173 ;  /* 0x000000ffffade224 */ /* 0x000fe200078e0aad */
[C---:B------:R-:W-:Y:S01]  /*13d0*/  ISETP.GT.U32.AND P6, PT, R7.reuse, R178, PT ;  /* 0x000000b20700720c */ /* 0x040fe20003fc4070 */
[----:B------:R-:W-:Y:S01]  /*13e0*/  @!P2 IMAD.MOV R172, RZ, RZ, -R172 ;  /* 0x000000ffffaca224 */ /* 0x000fe200078e0aac */
[C---:B------:R-:W-:Y:S01]  /*13f0*/  ISETP.GT.U32.AND P1, PT, R7.reuse, R176, PT ;  /* 0x000000b00700720c */ /* 0x040fe20003f24070 */
[----:B------:R-:W-:Y:S01]  /*1400*/  @!P5 IMAD.MOV R167, RZ, RZ, -R167 ;  /* 0x000000ffffa7d224 */ /* 0x000fe200078e0aa7 */
[----:B------:R-:W-:Y:S01]  /*1410*/  ISETP.GT.U32.AND P2, PT, R7, R177, PT ;  /* 0x000000b10700720c */ /* 0x000fe20003f44070 */
[----:B------:R-:W-:Y:S01]  /*1420*/  IMAD.HI.U32 R3, R6, R180, RZ ;  /* 0x000000b406037227 */ /* 0x000fe200078e00ff */
[----:B------:R-:W-:-:S02]  /*1430*/  ISETP.GE.AND P5, PT, R10, RZ, PT ;  /* 0x000000ff0a00720c */ /* 0x000fc40003fa6270 */
[----:B------:R-:W-:Y:S01]  /*1440*/  LOP3.LUT R10, R216, 0x44, RZ, 0xfc, !PT ;  /* 0x00000044d80a7812 */ /* 0x000fe200078efcff */
[----:B------:R-:W-:Y:S01]  /*1450*/  IMAD.MOV R3, RZ, RZ, -R3 ;  /* 0x000000ffff037224 */ /* 0x000fe200078e0a03 */
[----:B------:R-:W-:Y:S01]  /*1460*/  IABS R212, R207 ;  /* 0x000000cf00d47213 */ /* 0x000fe20000000000 */
[----:B------:R-:W-:Y:S01]  /*1470*/  IMAD.HI.U32 R2, R6, R179, RZ ;  /* 0x000000b306027227 */ /* 0x000fe200078e00ff */
[----:B------:R-:W-:Y:S02]  /*1480*/  IABS R182, R10 ;  /* 0x0000000a00b67213 */ /* 0x000fe40000000000 */
[----:B------:R-:W-:Y:S01]  /*1490*/  IABS R213, R208 ;  /* 0x000000d000d57213 */ /* 0x000fe20000000000 */
[--C-:B------:R-:W-:Y:S01]  /*14a0*/  @!P6 IMAD.IADD R178, R178, 0x1, -R7.reuse ;  /* 0x00000001b2b2e824 */ /* 0x100fe200078e0a07 */
[----:B------:R-:W-:Y:S01]  /*14b0*/  LOP3.LUT R214, R216, 0xf0, RZ, 0xfc, !PT ;  /* 0x000000f0d8d67812 */ /* 0x000fe200078efcff */
[--C-:B------:R-:W-:Y:S01]  /*14c0*/  @!P1 IMAD.IADD R176, R176, 0x1, -R7.reuse ;  /* 0x00000001b0b09824 */ /* 0x100fe200078e0a07 */
[----:B------:R-:W-:Y:S01]  /*14d0*/  ISETP.GE.AND P1, PT, R4, RZ, PT ;  /* 0x000000ff0400720c */ /* 0x000fe20003f26270 */
[C---:B------:R-:W-:Y:S01]  /*14e0*/  IMAD R180, R7.reuse, R3, R180 ;  /* 0x0000000307b47224 */ /* 0x040fe200078e02b4 */
[----:B------:R-:W-:Y:S01]  /*14f0*/  ISETP.GT.U32.AND P6, PT, R7, R178, PT ;  /* 0x000000b20700720c */ /* 0x000fe20003fc4070 */
[----:B------:R-:W-:Y:S01]  /*1500*/  @!P2 IMAD.IADD R177, R177, 0x1, -R7 ;  /* 0x00000001b1b1a824 */ /* 0x000fe200078e0a07 */
[----:B------:R-:W-:Y:S01]  /*1510*/  LOP3.LUT R4, R216, 0x48, RZ, 0xfc, !PT ;  /* 0x00000048d8047812 */ /* 0x000fe200078efcff */
[----:B------:R-:W-:Y:S01]  /*1520*/  @!P5 IMAD.MOV R171, RZ, RZ, -R171 ;  /* 0x000000ffffabd224 */ /* 0x000fe200078e0aab */
[----:B------:R-:W-:Y:S01]  /*1530*/  ISETP.GE.AND P5, PT, R5, RZ, PT ;  /* 0x000000ff0500720c */ /* 0x000fe20003fa6270 */
[----:B------:R-:W-:Y:S01]  /*1540*/  @!P4 IMAD.MOV R176, RZ, RZ, -R176 ;  /* 0x000000ffffb0c224 */ /* 0x000fe200078e0ab0 */
[----:B------:R-:W-:Y:S01]  /*1550*/  ISETP.GT.U32.AND P4, PT, R7, R180, PT ;  /* 0x000000b40700720c */ /* 0x000fe20003f84070 */
[----:B------:R-:W-:Y:S01]  /*1560*/  IMAD.HI.U32 R3, R6, R182, RZ ;  /* 0x000000b606037227 */ /* 0x000fe200078e00ff */
[----:B------:R-:W-:-:S02]  /*1570*/  LOP3.LUT R5, R216, 0x40, RZ, 0xfc, !PT ;  /* 0x00000040d8057812 */ /* 0x000fc400078efcff */
[C---:B------:R-:W-:Y:S01]  /*1580*/  ISETP.GT.U32.AND P2, PT, R7.reuse, R177, PT ;  /* 0x000000b10700720c */ /* 0x040fe20003f44070 */
[----:B------:R-:W-:Y:S01]  /*1590*/  IMAD.MOV R2, RZ, RZ, -R2 ;  /* 0x000000ffff027224 */ /* 0x000fe200078e0a02 */
[----:B------:R-:W-:Y:S01]  /*15a0*/  IABS R181, R5 ;  /* 0x0000000500b57213 */ /* 0x000fe20000000000 */
[----:B------:R-:W-:Y:S01]  /*15b0*/  IMAD.MOV R3, RZ, RZ, -R3 ;  /* 0x000000ffff037224 */ /* 0x000fe200078e0a03 */
[----:B------:R-:W-:Y:S01]  /*15c0*/  IABS R183, R4 ;  /* 0x0000000400b77213 */ /* 0x000fe20000000000 */
[C---:B------:R-:W-:Y:S01]  /*15d0*/  IMAD R179, R7.reuse, R2, R179 ;  /* 0x0000000207b37224 */ /* 0x040fe200078e02b3 */
[----:B------:R-:W-:Y:S01]  /*15e0*/  IABS R218, R214 ;  /* 0x000000d600da7213 */ /* 0x000fe20000000000 */
[----:B------:R-:W-:Y:S01]  /*15f0*/  IMAD.HI.U32 R2, R6, R181, RZ ;  /* 0x000000b506027227 */ /* 0x000fe200078e00ff */
[----:B------:R-:W-:Y:S02]  /*1600*/  IABS R160, R216 ;  /* 0x000000d800a07213 */ /* 0x000fe40000000000 */
[----:B------:R-:W-:Y:S01]  /*1610*/  LOP3.LUT R215, R216, 0xf4, RZ, 0xfc, !PT ;  /* 0x000000f4d8d77812 */ /* 0x000fe200078efcff */
[----:B------:R-:W-:-:S02]  /*1620*/  IMAD R182, R7, R3, R182 ;  /* 0x0000000307b67224 */ /* 0x000fc400078e02b6 */
[--C-:B------:R-:W-:Y:S01]  /*1630*/  @!P6 IMAD.IADD R178, R178, 0x1, -R7.reuse ;  /* 0x00000001b2b2e824 */ /* 0x100fe200078e0a07 */
[----:B------:R-:W-:Y:S01]  /*1640*/  IABS R156, R215 ;  /* 0x000000d7009c7213 */ /* 0x000fe20000000000 */
[--C-:B------:R-:W-:Y:S02]  /*1650*/  @!P4 IMAD.IADD R180, R180, 0x1, -R7.reuse ;  /* 0x00000001b4b4c824 */ /* 0x100fe400078e0a07 */
[----:B------:R-:W-:Y:S01]  /*1660*/  @!P2 IMAD.IADD R177, R177, 0x1, -R7 ;  /* 0x00000001b1b1a824 */ /* 0x000fe200078e0a07 */
[C---:B------:R-:W-:Y:S01]  /*1670*/  ISETP.GT.U32.AND P2, PT, R7.reuse, R179, PT ;  /* 0x000000b30700720c */ /* 0x040fe20003f44070 */
[----:B------:R-:W-:Y:S01]  /*1680*/  IMAD.MOV R2, RZ, RZ, -R2 ;  /* 0x000000ffff027224 */ /* 0x000fe200078e0a02 */
[C---:B------:R-:W-:Y:S01]  /*1690*/  ISETP.GT.U32.AND P4, PT, R7.reuse, R180, PT ;  /* 0x000000b40700720c */ /* 0x040fe20003f84070 */
[----:B------:R-:W-:Y:S01]  /*16a0*/  @!P5 IMAD.MOV R178, RZ, RZ, -R178 ;  /* 0x000000ffffb2d224 */ /* 0x000fe200078e0ab2 */
[----:B------:R-:W-:Y:S01]  /*16b0*/  ISETP.GT.U32.AND P5, PT, R7, R182, PT ;  /* 0x000000b60700720c */ /* 0x000fe20003fa4070 */
[----:B------:R-:W-:Y:S01]  /*16c0*/  @!P0 IMAD.MOV R177, RZ, RZ, -R177 ;  /* 0x000000ffffb18224 */ /* 0x000fe200078e0ab1 */
[----:B------:R-:W-:Y:S01]  /*16d0*/  ISETP.GE.AND P0, PT, R5, RZ, PT ;  /* 0x000000ff0500720c */ /* 0x000fe20003f06270 */
[----:B------:R-:W-:Y:S01]  /*16e0*/  IMAD R181, R7, R2, R181 ;  /* 0x0000000207b57224 */ /* 0x000fe200078e02b5 */
[----:B------:R-:W-:Y:S01]  /*16f0*/  LOP3.LUT R5, R216, 0x4c, RZ, 0xfc, !PT ;  /* 0x0000004cd8057812 */ /* 0x000fe200078efcff */
[----:B------:R-:W-:-:S03]  /*1700*/  IMAD.HI.U32 R2, R6, R183, RZ ;  /* 0x000000b706027227 */ /* 0x000fc600078e00ff */
[----:B------:R-:W-:Y:S01]  /*1710*/  IABS R184, R5 ;  /* 0x0000000500b87213 */ /* 0x000fe20000000000 */
[----:B------:R-:W-:Y:S01]  /*1720*/  IMAD.MOV R2, RZ, RZ, -R2 ;  /* 0x000000ffff027224 */ /* 0x000fe200078e0a02 */
[C---:B------:R-:W-:Y:S01]  /*1730*/  ISETP.GT.U32.AND P6, PT, R7.reuse, R181, PT ;  /* 0x000000b50700720c */ /* 0x040fe20003fc4070 */
[----:B------:R-:W-:Y:S02]  /*1740*/  @!P4 IMAD.IADD R180, R180, 0x1, -R7 ;  /* 0x00000001b4b4c824 */ /* 0x000fe400078e0a07 */
[C---:B------:R-:W-:Y:S02]  /*1750*/  IMAD R183, R7.reuse, R2, R183 ;  /* 0x0000000207b77224 */ /* 0x040fe400078e02b7 */
[----:B------:R-:W-:Y:S02]  /*1760*/  @!P5 IMAD.IADD R182, R182, 0x1, -R7 ;  /* 0x00000001b6b6d824 */ /* 0x000fe400078e0a07 */
[----:B------:R-:W-:Y:S01]  /*1770*/  IMAD.HI.U32 R2, R6, R184, RZ ;  /* 0x000000b806027227 */ /* 0x000fe200078e00ff */
[----:B------:R-:W-:-:S02]  /*1780*/  ISETP.GT.U32.AND P4, PT, R7, R183, PT ;  /* 0x000000b70700720c */ /* 0x000fc40003f84070 */
[----:B------:R-:W-:Y:S01]  /*1790*/  ISETP.GT.U32.AND P5, PT, R7, R182, PT ;  /* 0x000000b60700720c */ /* 0x000fe20003fa4070 */
[----:B------:R-:W-:Y:S02]  /*17a0*/  IMAD.MOV R3, RZ, RZ, -R2 ;  /* 0x000000ffff037224 */ /* 0x000fe400078e0a02 */
[----:B------:R-:W-:-:S04]  /*17b0*/  IMAD.HI.U32 R2, R6, R185, RZ ;  /* 0x000000b906027227 */ /* 0x000fc800078e00ff */
[----:B------:R-:W-:Y:S02]  /*17c0*/  IMAD.MOV R2, RZ, RZ, -R2 ;  /* 0x000000ffff027224 */ /* 0x000fe400078e0a02 */
[----:B------:R-:W-:Y:S02]  /*17d0*/  @!P1 IMAD.MOV R180, RZ, RZ, -R180 ;  /* 0x000000ffffb49224 */ /* 0x000fe400078e0ab4 */
[----:B------:R-:W-:Y:S02]  /*17e0*/  IMAD R185, R7, R2, R185 ;  /* 0x0000000207b97224 */ /* 0x000fe400078e02b9 */
[--C-:B------:R-:W-:Y:S01]  /*17f0*/  @!P4 IMAD.IADD R183, R183, 0x1, -R7.reuse ;  /* 0x00000001b7b7c824 */ /* 0x100fe200078e0a07 */
[----:B------:R-:W-:Y:S01]  /*1800*/  ISETP.GE.AND P4, PT, R5, RZ, PT ;  /* 0x000000ff0500720c */ /* 0x000fe20003f86270 */
[--C-:B------:R-:W-:Y:S01]  /*1810*/  @!P5 IMAD.IADD R182, R182, 0x1, -R7.reuse ;  /* 0x00000001b6b6d824 */ /* 0x100fe200078e0a07 */
[----:B------:R-:W-:Y:S01]  /*1820*/  ISETP.GT.U32.AND P5, PT, R7, R185, PT ;  /* 0x000000b90700720c */ /* 0x000fe20003fa4070 */
[--C-:B------:R-:W-:Y:S01]  /*1830*/  @!P6 IMAD.IADD R181, R181, 0x1, -R7.reuse ;  /* 0x00000001b5b5e824 */ /* 0x100fe200078e0a07 */
[C---:B------:R-:W-:Y:S01]  /*1840*/  ISETP.GT.U32.AND P1, PT, R7.reuse, R183, PT ;  /* 0x000000b70700720c */ /* 0x040fe20003f24070 */
[----:B------:R-:W-:Y:S01]  /*1850*/  IMAD R184, R7, R3, R184 ;  /* 0x0000000307b87224 */ /* 0x000fe200078e02b8 */
[----:B------:R-:W-:Y:S01]  /*1860*/  LOP3.LUT R3, R216, 0x54, RZ, 0xfc, !PT ;  /* 0x00000054d8037812 */ /* 0x000fe200078efcff */
[----:B------:R-:W-:Y:S01]  /*1870*/  @!P2 IMAD.IADD R179, R179, 0x1, -R7 ;  /* 0x00000001b3b3a824 */ /* 0x000fe200078e0a07 */
[----:B------:R-:W-:Y:S01]  /*1880*/  ISETP.GT.U32.AND P6, PT, R7, R181, PT ;  /* 0x000000b50700720c */ /* 0x000fe20003fc4070 */
[----:B------:R-:W-:Y:S01]  /*1890*/  VIADD R217, R219, 0xfc ;  /* 0x000000fcdbd97836 */ /* 0x000fe20000000000 */
[----:B------:R-:W-:-:S02]  /*18a0*/  IABS R186, R3 ;  /* 0x0000000300ba7213 */ /* 0x000fc40000000000 */
[----:B------:R-:W-:Y:S02]  /*18b0*/  LOP3.LUT R5, R216, 0x58, RZ, 0xfc, !PT ;  /* 0x00000058d8057812 */ /* 0x000fe400078efcff */
[----:B------:R-:W-:Y:S01]  /*18c0*/  ISETP.GT.U32.AND P2, PT, R7, R179, PT ;  /* 0x000000b30700720c */ /* 0x000fe20003f44070 */
[--C-:B------:R-:W-:Y:S01]  /*18d0*/  @!P5 IMAD.IADD R185, R185, 0x1, -R7.reuse ;  /* 0x00000001b9b9d824 */ /* 0x100fe200078e0a07 */
[----:B------:R-:W-:Y:S01]  /*18e0*/  IABS R187, R5 ;  /* 0x0000000500bb7213 */ /* 0x000fe20000000000 */
[----:B------:R-:W-:Y:S01]  /*18f0*/  IMAD.HI.U32 R2, R6, R186, RZ ;  /* 0x000000ba06027227 */ /* 0x000fe200078e00ff */
[----:B------:R-:W-:Y:S02]  /*1900*/  IABS R158, R217 ;  /* 0x000000d9009e7213 */ /* 0x000fe40000000000 */
[----:B------:R-:W-:Y:S01]  /*1910*/  ISETP.GT.U32.AND P5, PT, R7, R185, PT ;  /* 0x000000b90700720c */ /* 0x000fe20003fa4070 */
[----:B------:R-:W-:Y:S01]  /*1920*/  @!P1 IMAD.IADD R183, R183, 0x1, -R7 ;  /* 0x00000001b7b79824 */ /* 0x000fe200078e0a07 */
[----:B------:R-:W-:Y:S01]  /*1930*/  ISETP.GE.AND P1, PT, R3, RZ, PT ;  /* 0x000000ff0300720c */ /* 0x000fe20003f26270 */
[----:B------:R-:W-:-:S02]  /*1940*/  IMAD.MOV R3, RZ, RZ, -R2 ;  /* 0x000000ffff037224 */ /* 0x000fc400078e0a02 */
[----:B------:R-:W-:-:S04]  /*1950*/  IMAD.HI.U32 R2, R6, R187, RZ ;  /* 0x000000bb06027227 */ /* 0x000fc800078e00ff */
[--C-:B------:R-:W-:Y:S01]  /*1960*/  @!P6 IMAD.IADD R181, R181, 0x1, -R7.reuse ;  /* 0x00000001b5b5e824 */ /* 0x100fe200078e0a07 */
[----:B------:R-:W-:Y:S01]  /*1970*/  ISETP.GT.U32.AND P6, PT, R7, R184, PT ;  /* 0x000000b80700720c */ /* 0x000fe20003fc4070 */
[----:B------:R-:W-:Y:S02]  /*1980*/  IMAD.MOV R2, RZ, RZ, -R2 ;  /* 0x000000ffff027224 */ /* 0x000fe400078e0a02 */
[----:B------:R-:W-:Y:S01]  /*1990*/  @!P2 IMAD.IADD R179, R179, 0x1, -R7 ;  /* 0x00000001b3b3a824 */ /* 0x000fe200078e0a07 */
[----:B------:R-:W-:Y:S01]  /*19a0*/  ISETP.GE.AND P2, PT, R10, RZ, PT ;  /* 0x000000ff0a00720c */ /* 0x000fe20003f46270 */
[----:B------:R-:W-:Y:S02]  /*19b0*/  IMAD R187, R7, R2, R187 ;  /* 0x0000000207bb7224 */ /* 0x000fe400078e02bb */
[----:B------:R-:W-:Y:S02]  /*19c0*/  @!P5 IMAD.IADD R185, R185, 0x1, -R7 ;  /* 0x00000001b9b9d824 */ /* 0x000fe400078e0a07 */
[----:B------:R-:W-:Y:S01]  /*19d0*/  VIADD R10, R219, 0x5c ;  /* 0x0000005cdb0a7836 */ /* 0x000fe20000000000 */
[----:B------:R-:W-:Y:S01]  /*19e0*/  ISETP.GT.U32.AND P5, PT, R7, R187, PT ;  /* 0x000000bb0700720c */ /* 0x000fe20003fa4070 */
[----:B------:R-:W-:-:S02]  /*19f0*/  @!P0 IMAD.MOV R181, RZ, RZ, -R181 ;  /* 0x000000ffffb58224 */ /* 0x000fc400078e0ab5 */
[----:B------:R-:W-:Y:S01]  /*1a00*/  @!P6 IMAD.IADD R184, R184, 0x1, -R7 ;  /* 0x00000001b8b8e824 */ /* 0x000fe200078e0a07 */
[----:B------:R-:W-:Y:S01]  /*1a10*/  ISETP.GE.AND P6, PT, R11, RZ, PT ;  /* 0x000000ff0b00720c */ /* 0x000fe20003fc6270 */
[C---:B------:R-:W-:Y:S01]  /*1a20*/  IMAD R186, R7.reuse, R3, R186 ;  /* 0x0000000307ba7224 */ /* 0x040fe200078e02ba */
[----:B------:R-:W-:Y:S01]  /*1a30*/  IABS R188, R10 ;  /* 0x0000000a00bc7213 */ /* 0x000fe20000000000 */
[----:B------:R-:W-:Y:S01]  /*1a40*/  @!P3 IMAD.MOV R179, RZ, RZ, -R179 ;  /* 0x000000ffffb3b224 */ /* 0x000fe200078e0ab3 */
[----:B------:R-:W-:Y:S01]  /*1a50*/  LOP3.LUT R11, R216, 0x60, RZ, 0xfc, !PT ;  /* 0x00000060d80b7812 */ /* 0x000fe200078efcff */
[----:B------:R-:W-:Y:S01]  /*1a60*/  @!P2 IMAD.MOV R182, RZ, RZ, -R182 ;  /* 0x000000ffffb6a224 */ /* 0x000fe200078e0ab6 */
[----:B------:R-:W-:Y:S01]  /*1a70*/  ISETP.GT.U32.AND P0, PT, R7, R184, PT ;  /* 0x000000b80700720c */ /* 0x000fe20003f04070 */
[----:B------:R-:W-:Y:S01]  /*1a80*/  IMAD.HI.U32 R2, R6, R188, RZ ;  /* 0x000000bc06027227 */ /* 0x000fe200078e00ff */
[----:B------:R-:W-:Y:S02]  /*1a90*/  IABS R189, R11 ;  /* 0x0000000b00bd7213 */ /* 0x000fe40000000000 */
[----:B------:R-:W-:Y:S01]  /*1aa0*/  ISETP.GE.AND P3, PT, R4, RZ, PT ;  /* 0x000000ff0400720c */ /* 0x000fe20003f66270 */
[----:B------:R-:W-:-:S02]  /*1ab0*/  @!P5 IMAD.IADD R187, R187, 0x1, -R7 ;  /* 0x00000001bbbbd824 */ /* 0x000fc400078e0a07 */
[----:B------:R-:W-:Y:S02]  /*1ac0*/  IMAD.MOV R2, RZ, RZ, -R2 ;  /* 0x000000ffff027224 */ /* 0x000fe400078e0a02 */
[----:B------:R-:W-:Y:S01]  /*1ad0*/  IMAD.HI.U32 R3, R6, R189, RZ ;  /* 0x000000bd06037227 */ /* 0x000fe200078e00ff */
[----:B------:R-:W-:-:S03]  /*1ae0*/  ISETP.GT.U32.AND P5, PT, R7, R187, PT ;  /* 0x000000bb0700720c */ /* 0x000fc60003fa4070 */
[----:B------:R-:W-:Y:S02]  /*1af0*/  IMAD R188, R7, R2, R188 ;  /* 0x0000000207bc7224 */ /* 0x000fe400078e02bc */
[----:B------:R-:W-:Y:S01]  /*1b00*/  IMAD.MOV R4, RZ, RZ, -R3 ;  /* 0x000000ffff047224 */ /* 0x000fe200078e0a03 */
[----:B------:R-:W-:Y:S01]  /*1b10*/  LOP3.LUT R3, R216, 0x6c, RZ, 0xfc, !PT ;  /* 0x0000006cd8037812 */ /* 0x000fe200078efcff */
[----:B------:R-:W-:-:S03]  /*1b20*/  IMAD.HI.U32 R2, R6, R190, RZ ;  /* 0x000000be06027227 */ /* 0x000fc600078e00ff */
[----:B------:R-:W-:Y:S01]  /*1b30*/  IABS R192, R3 ;  /* 0x0000000300c07213 */ /* 0x000fe20000000000 */
[C---:B------:R-:W-:Y:S01]  /*1b40*/  IMAD R189, R7.reuse, R4, R189 ;  /* 0x0000000407bd7224 */ /* 0x040fe200078e02bd */
[----:B------:R-:W-:Y:S01]  /*1b50*/  LOP3.LUT R4, R216, 0x70, RZ, 0xfc, !PT ;  /* 0x00000070d8047812 */ /* 0x000fe200078efcff */
[----:B------:R-:W-:Y:S02]  /*1b60*/  IMAD.MOV R2, RZ, RZ, -R2 ;  /* 0x000000ffff027224 */ /* 0x000fe400078e0a02 */
[----:B------:R-:W-:Y:S01]  /*1b70*/  @!P0 IMAD.IADD R184, R184, 0x1, -R7 ;  /* 0x00000001b8b88824 */ /* 0x000fe200078e0a07 */
[C---:B------:R-:W-:Y:S01]  /*1b80*/  ISETP.GT.U32.AND P0, PT, R7.reuse, R186, PT ;  /* 0x000000ba0700720c */ /* 0x040fe20003f04070 */
[C---:B------:R-:W-:Y:S01]  /*1b90*/  IMAD R190, R7.reuse, R2, R190 ;  /* 0x0000000207be7224 */ /* 0x040fe200078e02be */
[----:B------:R-:W-:Y:S01]  /*1ba0*/  IABS R193, R4 ;  /* 0x0000000400c17213 */ /* 0x000fe20000000000 */
[----:B------:R-:W-:Y:S01]  /*1bb0*/  @!P6 IMAD.MOV R185, RZ, RZ, -R185 ;  /* 0x000000ffffb9e224 */ /* 0x000fe200078e0ab9 */
[----:B------:R-:W-:Y:S01]  /*1bc0*/  ISETP.GT.U32.AND P6, PT, R7, R189, PT ;  /* 0x000000bd0700720c */ /* 0x000fe20003fc4070 */
[----:B------:R-:W-:Y:S01]  /*1bd0*/  @!P5 IMAD.IADD R187, R187, 0x1, -R7 ;  /* 0x00000001bbbbd824 */ /* 0x000fe200078e0a07 */
[----:B------:R-:W-:Y:S01]  /*1be0*/  ISETP.GT.U32.AND P5, PT, R7, R190, PT ;  /* 0x000000be0700720c */ /* 0x000fe20003fa4070 */
[----:B------:R-:W-:-:S04]  /*1bf0*/  IMAD.HI.U32 R2, R6, R191, RZ ;  /* 0x000000bf06027227 */ /* 0x000fc800078e00ff */
[----:B------:R-:W-:Y:S02]  /*1c00*/  IMAD.MOV R2, RZ, RZ, -R2 ;  /* 0x000000ffff027224 */ /* 0x000fe400078e0a02 */
[----:B------:R-:W-:Y:S01]  /*1c10*/  @!P0 IMAD.IADD R186, R186, 0x1, -R7 ;  /* 0x00000001baba8824 */ /* 0x000fe200078e0a07 */
[----:B------:R-:W-:Y:S01]  /*1c20*/  ISETP.GE.AND P0, PT, R5, RZ, PT ;  /* 0x000000ff0500720c */ /* 0x000fe20003f06270 */
[----:B------:R-:W-:Y:S01]  /*1c30*/  @!P3 IMAD.MOV R183, RZ, RZ, -R183 ;  /* 0x000000ffffb7b224 */ /* 0x000fe200078e0ab7 */
[----:B------:R-:W-:Y:S01]  /*1c40*/  ISETP.GT.U32.AND P3, PT, R7, R188, PT ;  /* 0x000000bc0700720c */ /* 0x000fe20003f64070 */
[--C-:B------:R-:W-:Y:S01]  /*1c50*/  @!P6 IMAD.IADD R189, R189, 0x1, -R7.reuse ;  /* 0x00000001bdbde824 */ /* 0x100fe200078e0a07 */
[C---:B------:R-:W-:Y:S01]  /*1c60*/  ISETP.GT.U32.AND P2, PT, R7.reuse, R186, PT ;  /* 0x000000ba0700720c */ /* 0x040fe20003f44070 */
[----:B------:R-:W-:Y:S01]  /*1c70*/  @!P5 IMAD.IADD R190, R190, 0x1, -R7 ;  /* 0x00000001bebed824 */ /* 0x000fe200078e0a07 */
[----:B------:R-:W-:Y:S01]  /*1c80*/  LOP3.LUT R5, R216, 0x74, RZ, 0xfc, !PT ;  /* 0x00000074d8057812 */ /* 0x000fe200078efcff */
[C---:B------:R-:W-:Y:S01]  /*1c90*/  IMAD R191, R7.reuse, R2, R191 ;  /* 0x0000000207bf7224 */ /* 0x040fe200078e02bf */
[----:B------:R-:W-:Y:S01]  /*1ca0*/  ISETP.GT.U32.AND P5, PT, R7, R189, PT ;  /* 0x000000bd0700720c */ /* 0x000fe20003fa4070 */
[----:B------:R-:W-:Y:S01]  /*1cb0*/  IMAD.HI.U32 R2, R6, R192, RZ ;  /* 0x000000c006027227 */ /* 0x000fe200078e00ff */
[----:B------:R-:W-:-:S03]  /*1cc0*/  IABS R194, R5 ;  /* 0x0000000500c27213 */ /* 0x000fc60000000000 */
[----:B------:R-:W-:Y:S02]  /*1cd0*/  IMAD.MOV R2, RZ, RZ, -R2 ;  /* 0x000000ffff027224 */ /* 0x000fe400078e0a02 */
[----:B------:R-:W-:Y:S01]  /*1ce0*/  @!P0 IMAD.MOV R187, RZ, RZ, -R187 ;  /* 0x000000ffffbb8224 */ /* 0x000fe200078e0abb */
[C---:B------:R-:W-:Y:S01]  /*1cf0*/  ISETP.GT.U32.AND P0, PT, R7.reuse, R191, PT ;  /* 0x000000bf0700720c */ /* 0x040fe20003f04070 */
[----:B------:R-:W-:Y:S02]  /*1d00*/  IMAD R192, R7, R2, R192 ;  /* 0x0000000207c07224 */ /* 0x000fe400078e02c0 */
[--C-:B------:R-:W-:Y:S01]  /*1d10*/  @!P2 IMAD.IADD R186, R186, 0x1, -R7.reuse ;  /* 0x00000001babaa824 */ /* 0x100fe200078e0a07 */
[----:B------:R-:W-:Y:S01]  /*1d20*/  ISETP.GE.AND P2, PT, R11, RZ, PT ;  /* 0x000000ff0b00720c */ /* 0x000fe20003f46270 */
[--C-:B------:R-:W-:Y:S01]  /*1d30*/  @!P3 IMAD.IADD R188, R188, 0x1, -R7.reuse ;  /* 0x00000001bcbcb824 */ /* 0x100fe200078e0a07 */
[----:B------:R-:W-:Y:S01]  /*1d40*/  ISETP.GE.AND P3, PT, R12, RZ, PT ;  /* 0x000000ff0c00720c */ /* 0x000fe20003f66270 */
[----:B------:R-:W-:Y:S01]  /*1d50*/  @!P5 IMAD.IADD R189, R189, 0x1, -R7 ;  /* 0x00000001bdbdd824 */ /* 0x000fe200078e0a07 */
[C---:B------:R-:W-:Y:S01]  /*1d60*/  ISETP.GT.U32.AND P5, PT, R7.reuse, R192, PT ;  /* 0x000000c00700720c */ /* 0x040fe20003fa4070 */
[----:B------:R-:W-:Y:S01]  /*1d70*/  @!P1 IMAD.MOV R186, RZ, RZ, -R186 ;  /* 0x000000ffffba9224 */ /* 0x000fe200078e0aba */
[C---:B------:R-:W-:Y:S01]  /*1d80*/  ISETP.GT.U32.AND P1, PT, R7.reuse, R190, PT ;  /* 0x000000be0700720c */ /* 0x040fe20003f24070 */
[----:B------:R-:W-:Y:S01]  /*1d90*/  IMAD.HI.U32 R2, R6, R193, RZ ;  /* 0x000000c106027227 */ /* 0x000fe200078e00ff */
[----:B------:R-:W-:-:S02]  /*1da0*/  ISETP.GT.U32.AND P6, PT, R7, R188, PT ;  /* 0x000000bc0700720c */ /* 0x000fc40003fc4070 */
[----:B------:R-:W-:Y:S01]  /*1db0*/  LOP3.LUT R11, R216, 0x94, RZ, 0xfc, !PT ;  /* 0x00000094d80b7812 */ /* 0x000fe200078efcff */
[----:B------:R-:W-:Y:S01]  /*1dc0*/  @!P4 IMAD.MOV R184, RZ, RZ, -R184 ;  /* 0x000000ffffb8c224 */ /* 0x000fe200078e0ab8 */
[----:B------:R-:W-:Y:S01]  /*1dd0*/  ISETP.GE.AND P4, PT, R10, RZ, PT ;  /* 0x000000ff0a00720c */ /* 0x000fe20003f86270 */
[----:B------:R-:W-:Y:S01]  /*1de0*/  IMAD.MOV R2, RZ, RZ, -R2 ;  /* 0x000000ffff027224 */ /* 0x000fe200078e0a02 */
[----:B------:R-:W-:Y:S01]  /*1df0*/  LOP3.LUT R10, R216, 0x78, RZ, 0xfc, !PT ;  /* 0x00000078d80a7812 */ /* 0x000fe200078efcff */
[----:B------:R-:W-:Y:S01]  /*1e00*/  @!P0 IMAD.IADD R191, R191, 0x1, -R7 ;  /* 0x00000001bfbf8824 */ /* 0x000fe200078e0a07 */
[----:B------:R-:W-:Y:S01]  /*1e10*/  ISETP.GE.AND P0, PT, R4, RZ, PT ;  /* 0x000000ff0400720c */ /* 0x000fe20003f06270 */
[C---:B------:R-:W-:Y:S01]  /*1e20*/  IMAD R193, R7.reuse, R2, R193 ;  /* 0x0000000207c17224 */ /* 0x040fe200078e02c1 */
[----:B------:R-:W-:Y:S01]  /*1e30*/  IABS R195, R10 ;  /* 0x0000000a00c37213 */ /* 0x000fe20000000000 */
[----:B------:R-:W-:Y:S01]  /*1e40*/  @!P5 IMAD.IADD R192, R192, 0x1, -R7 ;  /* 0x00000001c0c0d824 */ /* 0x000fe200078e0a07 */
[----:B------:R-:W-:Y:S01]  /*1e50*/  ISETP.GT.U32.AND P5, PT, R7, R191, PT ;  /* 0x000000bf0700720c */ /* 0x000fe20003fa4070 */
[----:B------:R-:W-:Y:S01]  /*1e60*/  IMAD.HI.U32 R2, R6, R194, RZ ;  /* 0x000000c206027227 */ /* 0x000fe200078e00ff */
[----:B------:R-:W-:-:S02]  /*1e70*/  LOP3.LUT R12, R216, 0x98, RZ, 0xfc, !PT ;  /* 0x00000098d80c7812 */ /* 0x000fc400078efcff */
[----:B------:R-:W-:Y:S01]  /*1e80*/  IABS R155, R11 ;  /* 0x0000000b009b7213 */ /* 0x000fe20000000000 */
[--C-:B------:R-:W-:Y:S01]  /*1e90*/  @!P1 IMAD.IADD R190, R190, 0x1, -R7.reuse ;  /* 0x00000001bebe9824 */ /* 0x100fe200078e0a07 */
[----:B------:R-:W-:Y:S01]  /*1ea0*/  ISETP.GE.AND P1, PT, R3, RZ, PT ;  /* 0x000000ff0300720c */ /* 0x000fe20003f26270 */
[----:B------:R-:W-:Y:S01]  /*1eb0*/  @!P6 IMAD.IADD R188, R188, 0x1, -R7 ;  /* 0x00000001bcbce824 */ /* 0x000fe200078e0a07 */
[----:B------:R-:W-:Y:S01]  /*1ec0*/  ISETP.GE.AND P6, PT, R13, RZ, PT ;  /* 0x000000ff0d00720c */ /* 0x000fe20003fc6270 */
[----:B------:R-:W-:Y:S01]  /*1ed0*/  IMAD.MOV R3, RZ, RZ, -R2 ;  /* 0x000000ffff037224 */ /* 0x000fe200078e0a02 */
[----:B------:R-:W-:Y:S01]  /*1ee0*/  IABS R146, R12 ;  /* 0x0000000c00927213 */ /* 0x000fe20000000000 */
[----:B------:R-:W-:Y:S01]  /*1ef0*/  IMAD.HI.U32 R2, R6, R195, RZ ;  /* 0x000000c306027227 */ /* 0x000fe200078e00ff */
[----:B------:R-:W-:-:S03]  /*1f00*/  LOP3.LUT R13, R216, 0xa0, RZ, 0xfc, !PT ;  /* 0x000000a0d80d7812 */ /* 0x000fc600078efcff */
[----:B------:R-:W-:Y:S01]  /*1f10*/  @!P4 IMAD.MOV R188, RZ, RZ, -R188 ;  /* 0x000000ffffbcc224 */ /* 0x000fe200078e0abc */
[----:B------:R-:W-:Y:S01]  /*1f20*/  ISETP.GT.U32.AND P4, PT, R7, R193, PT ;  /* 0x000000c10700720c */ /* 0x000fe20003f84070 */
[----:B------:R-:W-:Y:S01]  /*1f30*/  IMAD.MOV R2, RZ, RZ, -R2 ;  /* 0x000000ffff027224 */ /* 0x000fe200078e0a02 */
[----:B------:R-:W-:Y:S01]  /*1f40*/  IABS R145, R13 ;  /* 0x0000000d00917213 */ /* 0x000fe20000000000 */
[----:B------:R-:W-:Y:S02]  /*1f50*/  @!P5 IMAD.IADD R191, R191, 0x1, -R7 ;  /* 0x00000001bfbfd824 */ /* 0x000fe400078e0a07 */
[----:B------:R-:W-:Y:S02]  /*1f60*/  IMAD R195, R7, R2, R195 ;  /* 0x0000000207c37224 */ /* 0x000fe400078e02c3 */
[----:B------:R-:W-:Y:S02]  /*1f70*/  @!P6 IMAD.MOV R191, RZ, RZ, -R191 ;  /* 0x000000ffffbfe224 */ /* 0x000fe400078e0abf */
[----:B------:R-:W-:Y:S01]  /*1f80*/  VIADD R4, R219, 0x7c ;  /* 0x0000007cdb047836 */ /* 0x000fe20000000000 */
[----:B------:R-:W-:Y:S01]  /*1f90*/  ISETP.GT.U32.AND P6, PT, R7, R195, PT ;  /* 0x000000c30700720c */ /* 0x000fe20003fc4070 */
[----:B------:R-:W-:Y:S01]  /*1fa0*/  @!P3 IMAD.MOV R190, RZ, RZ, -R190 ;  /* 0x000000ffffbeb224 */ /* 0x000fe200078e0abe */
[----:B------:R-:W-:Y:S01]  /*1fb0*/  ISETP.GE.AND P3, PT, R5, RZ, PT ;  /* 0x000000ff0500720c */ /* 0x000fe20003f66270 */
[----:B------:R-:W-:Y:S01]  /*1fc0*/  @!P4 IMAD.IADD R193, R193, 0x1, -R7 ;  /* 0x00000001c1c1c824 */ /* 0x000fe200078e0a07 */
[----:B------:R-:W-:Y:S01]  /*1fd0*/  IABS R196, R4 ;  /* 0x0000000400c47213 */ /* 0x000fe20000000000 */
[C---:B------:R-:W-:Y:S01]  /*1fe0*/  IMAD R194, R7.reuse, R3, R194 ;  /* 0x0000000307c27224 */ /* 0x040fe200078e02c2 */
[----:B------:R-:W-:Y:S01]  /*1ff0*/  LOP3.LUT R5, R216, 0x80, RZ, 0xfc, !PT ;  /* 0x00000080d8057812 */ /* 0x000fe200078efcff */
[----:B------:R-:W-:Y:S01]  /*2000*/  @!P2 IMAD.MOV R189, RZ, RZ, -R189 ;  /* 0x000000ffffbda224 */ /* 0x000fe200078e0abd */
[----:B------:R-:W-:Y:S01]  /*2010*/  ISETP.GT.U32.AND P4, PT, R7, R193, PT ;  /* 0x000000c10700720c */ /* 0x000fe20003f84070 */
[----:B------:R-:W-:Y:S01]  /*2020*/  IMAD.HI.U32 R2, R6, R196, RZ ;  /* 0x000000c406027227 */ /* 0x000fe200078e00ff */
[----:B------:R-:W-:-:S02]  /*2030*/  IABS R197, R5 ;  /* 0x0000000500c57213 */ /* 0x000fc40000000000 */
[----:B------:R-:W-:Y:S01]  /*2040*/  ISETP.GT.U32.AND P5, PT, R7, R194, PT ;  /* 0x000000c20700720c */ /* 0x000fe20003fa4070 */
[----:B------:R-:W-:Y:S01]  /*2050*/  @!P6 IMAD.IADD R195, R195, 0x1, -R7 ;  /* 0x00000001c3c3e824 */ /* 0x000fe200078e0a07 */
[C---:B------:R-:W-:Y:S01]  /*2060*/  ISETP.GT.U32.AND P2, PT, R7.reuse, R192, PT ;  /* 0x000000c00700720c */ /* 0x040fe20003f44070 */
[----:B------:R-:W-:Y:S02]  /*2070*/  IMAD.MOV R3, RZ, RZ, -R2 ;  /* 0x000000ffff037224 */ /* 0x000fe400078e0a02 */
[----:B------:R-:W-:Y:S01]  /*2080*/  IMAD.HI.U32 R2, R6, R197, RZ ;  /* 0x000000c506027227 */ /* 0x000fe200078e00ff */
[----:B------:R-:W-:-:S03]  /*2090*/  ISETP.GT.U32.AND P6, PT, R7, R195, PT ;  /* 0x000000c30700720c */ /* 0x000fc60003fc4070 */
[----:B------:R-:W-:Y:S01]  /*20a0*/  @!P4 IMAD.IADD R193, R193, 0x1, -R7 ;  /* 0x00000001c1c1c824 */ /* 0x000fe200078e0a07 */
[----:B------:R-:W-:Y:S01]  /*20b0*/  ISETP.GE.AND P4, PT, R5, RZ, PT ;  /* 0x000000ff0500720c */ /* 0x000fe20003f86270 */
[C---:B------:R-:W-:Y:S01]  /*20c0*/  IMAD R196, R7.reuse, R3, R196 ;  /* 0x0000000307c47224 */ /* 0x040fe200078e02c4 */
[C---:B------:R-:W-:Y:S01]  /*20d0*/  LOP3.LUT R3, R216.reuse, 0x88, RZ, 0xfc, !PT ;  /* 0x00000088d8037812 */ /* 0x040fe200078efcff */
[----:B------:R-:W-:Y:S01]  /*20e0*/  IMAD.MOV R2, RZ, RZ, -R2 ;  /* 0x000000ffff027224 */ /* 0x000fe200078e0a02 */
[----:B------:R-:W-:Y:S01]  /*20f0*/  LOP3.LUT R5, R216, 0x90, RZ, 0xfc, !PT ;  /* 0x00000090d8057812 */ /* 0x000fe200078efcff */
[----:B------:R-:W-:Y:S01]  /*2100*/  @!P0 IMAD.MOV R193, RZ, RZ, -R193 ;  /* 0x000000ffffc18224 */ /* 0x000fe200078e0ac1 */
[C---:B------:R-:W-:Y:S01]  /*2110*/  ISETP.GT.U32.AND P0, PT, R7.reuse, R196, PT ;  /* 0x000000c40700720c */ /* 0x040fe20003f04070 */
[----:B------:R-:W-:Y:S01]  /*2120*/  IMAD R197, R7, R2, R197 ;  /* 0x0000000207c57224 */ /* 0x000fe200078e02c5 */
[----:B------:R-:W-:Y:S01]  /*2130*/  IABS R159, R3 ;  /* 0x00000003009f7213 */ /* 0x000fe20000000000 */
[--C-:B------:R-:W-:Y:S01]  /*2140*/  @!P6 IMAD.IADD R195, R195, 0x1, -R7.reuse ;  /* 0x00000001c3c3e824 */ /* 0x100fe200078e0a07 */
[----:B------:R-:W-:Y:S01]  /*2150*/  IABS R153, R5 ;  /* 0x0000000500997213 */ /* 0x000fe20000000000 */
[--C-:B------:R-:W-:Y:S01]  /*2160*/  @!P5 IMAD.IADD R194, R194, 0x1, -R7.reuse ;  /* 0x00000001c2c2d824 */ /* 0x100fe200078e0a07 */
[----:B------:R-:W-:Y:S01]  /*2170*/  ISETP.GT.U32.AND P6, PT, R7, R197, PT ;  /* 0x000000c50700720c */ /* 0x000fe20003fc4070 */
[----:B------:R-:W-:Y:S01]  /*2180*/  @!P2 IMAD.IADD R192, R192, 0x1, -R7 ;  /* 0x00000001c0c0a824 */ /* 0x000fe200078e0a07 */
[----:B------:R-:W-:-:S02]  /*2190*/  ISETP.GE.AND P5, PT, R4, RZ, PT ;  /* 0x000000ff0400720c */ /* 0x000fc40003fa6270 */
[----:B------:R-:W-:Y:S01]  /*21a0*/  LOP3.LUT R4, R216, 0x84, RZ, 0xfc, !PT ;  /* 0x00000084d8047812 */ /* 0x000fe200078efcff */
[----:B------:R-:W-:Y:S01]  /*21b0*/  @!P1 IMAD.MOV R192, RZ, RZ, -R192 ;  /* 0x000000ffffc09224 */ /* 0x000fe200078e0ac0 */
[----:B------:R-:W-:Y:S01]  /*21c0*/  ISETP.GE.AND P2, PT, R10, RZ, PT ;  /* 0x000000ff0a00720c */ /* 0x000fe20003f46270 */
[----:B------:R-:W-:Y:S01]  /*21d0*/  @!P0 IMAD.IADD R196, R196, 0x1, -R7 ;  /* 0x00000001c4c48824 */ /* 0x000fe200078e0a07 */
[----:B------:R-:W-:Y:S02]  /*21e0*/  IABS R151, R4 ;  /* 0x0000000400977213 */ /* 0x000fe40000000000 */
[----:B------:R-:W-:-:S03]  /*21f0*/  ISETP.GT.U32.AND P1, PT, R7, R194, PT ;  /* 0x000000c20700720c */ /* 0x000fc60003f24070 */
[----:B------:R-:W-:Y:S01]  /*2200*/  @!P6 IMAD.IADD R197, R197, 0x1, -R7 ;  /* 0x00000001c5c5e824 */ /* 0x000fe200078e0a07 */
[----:B------:R-:W-:Y:S01]  /*2210*/  ISETP.GT.U32.AND P6, PT, R7, R196, PT ;  /* 0x000000c40700720c */ /* 0x000fe20003fc4070 */
[----:B------:R-:W-:-:S04]  /*2220*/  IMAD.HI.U32 R2, R6, R151, RZ ;  /* 0x0000009706027227 */ /* 0x000fc800078e00ff */
[----:B------:R-:W-:Y:S02]  /*2230*/  IMAD.MOV R2, RZ, RZ, -R2 ;  /* 0x000000ffff027224 */ /* 0x000fe400078e0a02 */
[----:B------:R-:W-:Y:S01]  /*2240*/  @!P2 IMAD.MOV R195, RZ, RZ, -R195 ;  /* 0x000000ffffc3a224 */ /* 0x000fe200078e0ac3 */
[C---:B------:R-:W-:Y:S01]  /*2250*/  ISETP.GT.U32.AND P2, PT, R7.reuse, R197, PT ;  /* 0x000000c50700720c */ /* 0x040fe20003f44070 */
[----:B------:R-:W-:Y:S02]  /*2260*/  IMAD R151, R7, R2, R151 ;  /* 0x0000000207977224 */ /* 0x000fe400078e0297 */
[----:B------:R-:W-:-:S04]  /*2270*/  IMAD.HI.U32 R2, R6, R159, RZ ;  /* 0x0000009f06027227 */ /* 0x000fc800078e00ff */
[--C-:B------:R-:W-:Y:S01]  /*2280*/  @!P6 IMAD.IADD R196, R196, 0x1, -R7.reuse ;  /* 0x00000001c4c4e824 */ /* 0x100fe200078e0a07 */
[C---:B------:R-:W-:Y:S01]  /*2290*/  ISETP.GT.U32.AND P6, PT, R7.reuse, R151, PT ;  /* 0x000000970700720c */ /* 0x040fe20003fc4070 */
[----:B------:R-:W-:Y:S02]  /*22a0*/  IMAD.MOV R2, RZ, RZ, -R2 ;  /* 0x000000ffff027224 */ /* 0x000fe400078e0a02 */
[----:B------:R-:W-:Y:S01]  /*22b0*/  @!P1 IMAD.IADD R194, R194, 0x1, -R7 ;  /* 0x00000001c2c29824 */ /* 0x000fe200078e0a07 */
[----:B------:R-:W-:Y:S01]  /*22c0*/  ISETP.GE.AND P1, PT, R4, RZ, PT ;  /* 0x000000ff0400720c */ /* 0x000fe20003f26270 */
[----:B------:R-:W-:Y:S01]  /*22d0*/  IMAD R159, R7, R2, R159 ;  /* 0x00000002079f7224 */ /* 0x000fe200078e029f */
[----:B------:R-:W-:Y:S01]  /*22e0*/  LOP3.LUT R4, R216, 0x8c, RZ, 0xfc, !PT ;  /* 0x0000008cd8047812 */ /* 0x000fe200078efcff */
[----:B------:R-:W-:-:S03]  /*22f0*/  IMAD.HI.U32 R2, R6, R153, RZ ;  /* 0x0000009906027227 */ /* 0x000fc600078e00ff */
[----:B------:R-:W-:Y:S01]  /*2300*/  IABS R144, R4 ;  /* 0x0000000400907213 */ /* 0x000fe20000000000 */
[----:B------:R-:W-:Y:S01]  /*2310*/  IMAD.MOV R2, RZ, RZ, -R2 ;  /* 0x000000ffff027224 */ /* 0x000fe200078e0a02 */
[----:B------:R-:W-:Y:S01]  /*2320*/  ISETP.GE.AND P0, PT, R4, RZ, PT ;  /* 0x000000ff0400720c */ /* 0x000fe20003f06270 */
[----:B------:R-:W-:Y:S02]  /*2330*/  @!P6 IMAD.IADD R151, R151, 0x1, -R7 ;  /* 0x000000019797e824 */ /* 0x000fe400078e0a07 */
[C---:B------:R-:W-:Y:S02]  /*2340*/  IMAD R153, R7.reuse, R2, R153 ;  /* 0x0000000207997224 */ /* 0x040fe400078e0299 */
[----:B------:R-:W-:Y:S01]  /*2350*/  @!P3 IMAD.MOV R194, RZ, RZ, -R194 ;  /* 0x000000ffffc2b224 */ /* 0x000fe200078e0ac2 */
[----:B------:R-:W-:Y:S01]  /*2360*/  ISETP.GT.U32.AND P6, PT, R7, R151, PT ;  /* 0x000000970700720c */ /* 0x000fe20003fc4070 */
[----:B------:R-:W-:Y:S01]  /*2370*/  @!P2 IMAD.IADD R197, R197, 0x1, -R7 ;  /* 0x00000001c5c5a824 */ /* 0x000fe200078e0a07 */
[----:B------:R-:W-:Y:S01]  /*2380*/  ISETP.GE.AND P3, PT, R3, RZ, PT ;  /* 0x000000ff0300720c */ /* 0x000fe20003f66270 */
[----:B------:R-:W-:Y:S01]  /*2390*/  IMAD.HI.U32 R3, R6, R144, RZ ;  /* 0x0000009006037227 */ /* 0x000fe200078e00ff */
[----:B------:R-:W-:-:S03]  /*23a0*/  ISETP.GT.U32.AND P2, PT, R7, R159, PT ;  /* 0x0000009f0700720c */ /* 0x000fc60003f44070 */
[----:B------:R-:W-:Y:S02]  /*23b0*/  IMAD.MOV R3, RZ, RZ, -R3 ;  /* 0x000000ffff037224 */ /* 0x000fe400078e0a03 */
[----:B------:R-:W-:Y:S01]  /*23c0*/  @!P4 IMAD.MOV R197, RZ, RZ, -R197 ;  /* 0x000000ffffc5c224 */ /* 0x000fe200078e0ac5 */
[----:B------:R-:W-:Y:S01]  /*23d0*/  ISETP.GE.AND P4, PT, R5, RZ, PT ;  /* 0x000000ff0500720c */ /* 0x000fe20003f86270 */
[----:B------:R-:W-:Y:S02]  /*23e0*/  IMAD R144, R7, R3, R144 ;  /* 0x0000000307907224 */ /* 0x000fe400078e0290 */
[--C-:B------:R-:W-:Y:S01]  /*23f0*/  @!P6 IMAD.IADD R151, R151, 0x1, -R7.reuse ;  /* 0x000000019797e824 */ /* 0x100fe200078e0a07 */
[----:B------:R-:W-:Y:S01]  /*2400*/  ISETP.GT.U32.AND P6, PT, R7, R153, PT ;  /* 0x000000990700720c */ /* 0x000fe20003fc4070 */
[----:B------:R-:W-:Y:S02]  /*2410*/  VIADD R5, R219, 0x9c ;  /* 0x0000009cdb057836 */ /* 0x000fe40000000000 */
[----:B------:R-:W-:Y:S01]  /*2420*/  @!P5 IMAD.MOV R196, RZ, RZ, -R196 ;  /* 0x000000ffffc4d224 */ /* 0x000fe200078e0ac4 */
[----:B------:R-:W-:Y:S01]  /*2430*/  ISETP.GT.U32.AND P5, PT, R7, R144, PT ;  /* 0x000000900700720c */ /* 0x000fe20003fa4070 */
[----:B------:R-:W-:Y:S01]  /*2440*/  @!P2 IMAD.IADD R159, R159, 0x1, -R7 ;  /* 0x000000019f9fa824 */ /* 0x000fe200078e0a07 */
[----:B------:R-:W-:Y:S01]  /*2450*/  IABS R147, R5 ;  /* 0x0000000500937213 */ /* 0x000fe20000000000 */
[----:B------:R-:W-:-:S03]  /*2460*/  IMAD.HI.U32 R3, R6, R155, RZ ;  /* 0x0000009b06037227 */ /* 0x000fc600078e00ff */
[----:B------:R-:W-:Y:S01]  /*2470*/  ISETP.GT.U32.AND P2, PT, R7, R159, PT ;  /* 0x0000009f0700720c */ /* 0x000fe20003f44070 */
[----:B------:R-:W-:-:S04]  /*2480*/  IMAD.HI.U32 R2, R6, R147, RZ ;  /* 0x0000009306027227 */ /* 0x000fc800078e00ff */
[--C-:B------:R-:W-:Y:S02]  /*2490*/  @!P6 IMAD.IADD R153, R153, 0x1, -R7.reuse ;  /* 0x000000019999e824 */ /* 0x100fe400078e0a07 */
[----:B------:R-:W-:Y:S02]  /*24a0*/  IMAD.MOV R2, RZ, RZ, -R2 ;  /* 0x000000ffff027224 */ /* 0x000fe400078e0a02 */
[----:B------:R-:W-:Y:S01]  /*24b0*/  @!P5 IMAD.IADD R144, R144, 0x1, -R7 ;  /* 0x000000019090d824 */ /* 0x000fe200078e0a07 */
[C---:B------:R-:W-:Y:S01]  /*24c0*/  ISETP.GT.U32.AND P6, PT, R7.reuse, R153, PT ;  /* 0x000000990700720c */ /* 0x040fe20003fc4070 */
[C---:B------:R-:W-:Y:S02]  /*24d0*/  IMAD R147, R7.reuse, R2, R147 ;  /* 0x0000000207937224 */ /* 0x040fe400078e0293 */
[----:B------:R-:W-:Y:S01]  /*24e0*/  IMAD.HI.U32 R4, R6, R146, RZ ;  /* 0x0000009206047227 */ /* 0x000fe200078e00ff */
[----:B------:R-:W-:-:S03]  /*24f0*/  ISETP.GT.U32.AND P5, PT, R7, R144, PT ;  /* 0x000000900700720c */ /* 0x000fc60003fa4070 */
[----:B------:R-:W-:Y:S02]  /*2500*/  IMAD.MOV R10, RZ, RZ, -R3 ;  /* 0x000000ffff0a7224 */ /* 0x000fe400078e0a03 */
[----:B------:R-:W-:Y:S02]  /*2510*/  IMAD.MOV R4, RZ, RZ, -R4 ;  /* 0x000000ffff047224 */ /* 0x000fe400078e0a04 */
[----:B------:R-:W-:Y:S02]  /*2520*/  IMAD R155, R7, R10, R155 ;  /* 0x0000000a079b7224 */ /* 0x000fe400078e029b */
[--C-:B------:R-:W-:Y:S01]  /*2530*/  @!P6 IMAD.IADD R153, R153, 0x1, -R7.reuse ;  /* 0x000000019999e824 */ /* 0x100fe200078e0a07 */
[C---:B------:R-:W-:Y:S01]  /*2540*/  ISETP.GT.U32.AND P6, PT, R7.reuse, R147, PT ;  /* 0x000000930700720c */ /* 0x040fe20003fc4070 */
[----:B------:R-:W-:Y:S02]  /*2550*/  IMAD R146, R7, R4, R146 ;  /* 0x0000000407927224 */ /* 0x000fe400078e0292 */
[--C-:B------:R-:W-:Y:S01]  /*2560*/  @!P2 IMAD.IADD R159, R159, 0x1, -R7.reuse ;  /* 0x000000019f9fa824 */ /* 0x100fe200078e0a07 */
[C---:B------:R-:W-:Y:S01]  /*2570*/  ISETP.GT.U32.AND P2, PT, R7.reuse, R155, PT ;  /* 0x0000009b0700720c */ /* 0x040fe20003f44070 */
[----:B------:R-:W-:Y:S01]  /*2580*/  @!P5 IMAD.IADD R144, R144, 0x1, -R7 ;  /* 0x000000019090d824 */ /* 0x000fe200078e0a07 */
[----:B------:R-:W-:Y:S01]  /*2590*/  ISETP.GT.U32.AND P5, PT, R7, R146, PT ;  /* 0x000000920700720c */ /* 0x000fe20003fa4070 */
[----:B------:R-:W-:-:S04]  /*25a0*/  IMAD.HI.U32 R4, R6, R164, RZ ;  /* 0x000000a406047227 */ /* 0x000fc800078e00ff */
[----:B------:R-:W-:Y:S02]  /*25b0*/  IMAD.MOV R4, RZ, RZ, -R4 ;  /* 0x000000ffff047224 */ /* 0x000fe400078e0a04 */
[--C-:B------:R-:W-:Y:S02]  /*25c0*/  @!P6 IMAD.IADD R147, R147, 0x1, -R7.reuse ;  /* 0x000000019393e824 */ /* 0x100fe400078e0a07 */
[----:B------:R-:W-:Y:S02]  /*25d0*/  IMAD R164, R7, R4, R164 ;  /* 0x0000000407a47224 */ /* 0x000fe400078e02a4 */
[--C-:B------:R-:W-:Y:S01]  /*25e0*/  @!P2 IMAD.IADD R155, R155, 0x1, -R7.reuse ;  /* 0x000000019b9ba824 */ /* 0x100fe200078e0a07 */
[C---:B------:R-:W-:Y:S01]  /*25f0*/  ISETP.GT.U32.AND P6, PT, R7.reuse, R147, PT ;  /* 0x000000930700720c */ /* 0x040fe20003fc4070 */
[----:B------:R-:W-:Y:S02]  /*2600*/  @!P5 IMAD.IADD R146, R146, 0x1, -R7 ;  /* 0x000000019292d824 */ /* 0x000fe400078e0a07 */
[----:B------:R-:W-:Y:S01]  /*2610*/  IMAD.HI.U32 R2, R6, R145, RZ ;  /* 0x0000009106027227 */ /* 0x000fe200078e00ff */
[----:B------:R-:W-:-:S02]  /*2620*/  ISETP.GT.U32.AND P2, PT, R7, R155, PT ;  /* 0x0000009b0700720c */ /* 0x000fc40003f44070 */
[----:B------:R-:W-:Y:S01]  /*2630*/  ISETP.GT.U32.AND P5, PT, R7, R146, PT ;  /* 0x000000920700720c */ /* 0x000fe20003fa4070 */
[----:B------:R-:W-:-:S04]  /*2640*/  IMAD.HI.U32 R3, R6, R165, RZ ;  /* 0x000000a506037227 */ /* 0x000fc800078e00ff */
[----:B------:R-:W-:Y:S02]  /*2650*/  IMAD.MOV R2, RZ, RZ, -R2 ;  /* 0x000000ffff027224 */ /* 0x000fe400078e0a02 */
[----:B------:R-:W-:Y:S01]  /*2660*/  @!P6 IMAD.IADD R147, R147, 0x1, -R7 ;  /* 0x000000019393e824 */ /* 0x000fe200078e0a07 */
[C---:B------:R-:W-:Y:S01]  /*2670*/  ISETP.GT.U32.AND P6, PT, R7.reuse, R164, PT ;  /* 0x000000a40700720c */ /* 0x040fe20003fc4070 */
[----:B------:R-:W-:Y:S02]  /*2680*/  IMAD.MOV R10, RZ, RZ, -R3 ;  /* 0x000000ffff0a7224 */ /* 0x000fe400078e0a03 */
[C---:B------:R-:W-:Y:S02]  /*2690*/  IMAD R145, R7.reuse, R2, R145 ;  /* 0x0000000207917224 */ /* 0x040fe400078e0291 */
[----:B------:R-:W-:Y:S02]  /*26a0*/  IMAD R165, R7, R10, R165 ;  /* 0x0000000a07a57224 */ /* 0x000fe400078e02a5 */
[--C-:B------:R-:W-:Y:S01]  /*26b0*/  @!P2 IMAD.IADD R155, R155, 0x1, -R7.reuse ;  /* 0x000000019b9ba824 */ /* 0x100fe200078e0a07 */
[C---:B------:R-:W-:Y:S01]  /*26c0*/  ISETP.GT.U32.AND P2, PT, R7.reuse, R145, PT ;  /* 0x000000910700720c */ /* 0x040fe20003f44070 */
[----:B------:R-:W-:Y:S01]  /*26d0*/  @!P5 IMAD.IADD R146, R146, 0x1, -R7 ;  /* 0x000000019292d824 */ /* 0x000fe200078e0a07 */
[----:B------:R-:W-:Y:S01]  /*26e0*/  ISETP.GT.U32.AND P5, PT, R7, R165, PT ;  /* 0x000000a50700720c */ /* 0x000fe20003fa4070 */
[----:B------:R-:W-:-:S04]  /*26f0*/  IMAD.HI.U32 R4, R6, R157, RZ ;  /* 0x0000009d06047227 */ /* 0x000fc800078e00ff */
[----:B------:R-:W-:Y:S02]  /*2700*/  @!P6 IMAD.IADD R164, R164, 0x1, -R7 ;  /* 0x00000001a4a4e824 */ /* 0x000fe400078e0a07 */
[----:B------:R-:W-:Y:S02]  /*2710*/  IMAD.MOV R4, RZ, RZ, -R4 ;  /* 0x000000ffff047224 */ /* 0x000fe400078e0a04 */
[----:B------:R-:W-:Y:S01]  /*2720*/  IMAD.HI.U32 R2, R6, R163, RZ ;  /* 0x000000a306027227 */ /* 0x000fe200078e00ff */
[----:B------:R-:W-:-:S03]  /*2730*/  ISETP.GT.U32.AND P6, PT, R7, R164, PT ;  /* 0x000000a40700720c */ /* 0x000fc60003fc4070 */
[--C-:B------:R-:W-:Y:S02]  /*2740*/  @!P2 IMAD.IADD R145, R145, 0x1, -R7.reuse ;  /* 0x000000019191a824 */ /* 0x100fe400078e0a07 */
[----:B------:R-:W-:Y:S02]  /*2750*/  @!P5 IMAD.IADD R165, R165, 0x1, -R7 ;  /* 0x00000001a5a5d824 */ /* 0x000fe400078e0a07 */
[C---:B------:R-:W-:Y:S01]  /*2760*/  IMAD R157, R7.reuse, R4, R157 ;  /* 0x00000004079d7224 */ /* 0x040fe200078e029d */
[C---:B------:R-:W-:Y:S01]  /*2770*/  ISETP.GT.U32.AND P2, PT, R7.reuse, R145, PT ;  /* 0x000000910700720c */ /* 0x040fe20003f44070 */
[----:B------:R-:W-:Y:S01]  /*2780*/  IMAD.HI.U32 R3, R6, R162, RZ ;  /* 0x000000a206037227 */ /* 0x000fe200078e00ff */
[----:B------:R-:W-:-:S03]  /*2790*/  ISETP.GT.U32.AND P5, PT, R7, R165, PT ;  /* 0x000000a50700720c */ /* 0x000fc60003fa4070 */
[----:B------:R-:W-:Y:S01]  /*27a0*/  @!P6 IMAD.IADD R164, R164, 0x1, -R7 ;  /* 0x00000001a4a4e824 */ /* 0x000fe200078e0a07 */
[C---:B------:R-:W-:Y:S01]  /*27b0*/  ISETP.GT.U32.AND P6, PT, R7.reuse, R157, PT ;  /* 0x0000009d0700720c */ /* 0x040fe20003fc4070 */
[----:B------:R-:W-:Y:S02]  /*27c0*/  IMAD.MOV R10, RZ, RZ, -R2 ;  /* 0x000000ffff0a7224 */ /* 0x000fe400078e0a02 */
[----:B------:R-:W-:Y:S02]  /*27d0*/  IMAD.MOV R3, RZ, RZ, -R3 ;  /* 0x000000ffff037224 */ /* 0x000fe400078e0a03 */
[C---:B------:R-:W-:Y:S01]  /*27e0*/  IMAD R163, R7.reuse, R10, R163 ;  /* 0x0000000a07a37224 */ /* 0x040fe200078e02a3 */
[----:B------:R-:W-:Y:S01]  /*27f0*/  IABS R10, R25 ;  /* 0x00000019000a7213 */ /* 0x000fe20000000000 */
[----:B------:R-:W-:Y:S02]  /*2800*/  IMAD R162, R7, R3, R162 ;  /* 0x0000000307a27224 */ /* 0x000fe400078e02a2 */
[--C-:B------:R-:W-:Y:S01]  /*2810*/  @!P2 IMAD.IADD R145, R145, 0x1, -R7.reuse ;  /* 0x000000019191a824 */ /* 0x100fe200078e0a07 */
[----:B------:R-:W-:Y:S01]  /*2820*/  ISETP.GT.U32.AND P2, PT, R7, R163, PT ;  /* 0x000000a30700720c */ /* 0x000fe20003f44070 */
[--C-:B------:R-:W-:Y:S01]  /*2830*/  @!P5 IMAD.IADD R165, R165, 0x1, -R7.reuse ;  /* 0x00000001a5a5d824 */ /* 0x100fe200078e0a07 */
[----:B------:R-:W-:Y:S01]  /*2840*/  ISETP.GT.U32.AND P5, PT, R7, R162, PT ;  /* 0x000000a20700720c */ /* 0x000fe20003fa4070 */
[----:B------:R-:W-:-:S02]  /*2850*/  @!P6 IMAD.IADD R157, R157, 0x1, -R7 ;  /* 0x000000019d9de824 */ /* 0x000fc400078e0a07 */
[----:B------:R-:W-:-:S03]  /*2860*/  IMAD.HI.U32 R2, R6, R154, RZ ;  /* 0x0000009a06027227 */ /* 0x000fc600078e00ff */
[----:B------:R-:W-:Y:S01]  /*2870*/  ISETP.GT.U32.AND P6, PT, R7, R157, PT ;  /* 0x0000009d0700720c */ /* 0x000fe20003fc4070 */
[----:B------:R-:W-:-:S04]  /*2880*/  IMAD.HI.U32 R3, R6, R204, RZ ;  /* 0x000000cc06037227 */ /* 0x000fc800078e00ff */
[----:B------:R-:W-:Y:S02]  /*2890*/  IMAD.MOV R2, RZ, RZ, -R2 ;  /* 0x000000ffff027224 */ /* 0x000fe400078e0a02 */
[----:B------:R-:W-:Y:S02]  /*28a0*/  @!P2 IMAD.IADD R163, R163, 0x1, -R7 ;  /* 0x00000001a3a3a824 */ /* 0x000fe400078e0a07 */
[----:B------:R-:W-:Y:S02]  /*28b0*/  IMAD.MOV R3, RZ, RZ, -R3 ;  /* 0x000000ffff037224 */ /* 0x000fe400078e0a03 */
[C---:B------:R-:W-:Y:S02]  /*28c0*/  IMAD R154, R7.reuse, R2, R154 ;  /* 0x00000002079a7224 */ /* 0x040fe400078e029a */
[----:B------:R-:W-:Y:S01]  /*28d0*/  @!P5 IMAD.IADD R162, R162, 0x1, -R7 ;  /* 0x00000001a2a2d824 */ /* 0x000fe200078e0a07 */
[C---:B------:R-:W-:Y:S01]  /*28e0*/  ISETP.GT.U32.AND P5, PT, R7.reuse, R163, PT ;  /* 0x000000a30700720c */ /* 0x040fe20003fa4070 */
[C---:B------:R-:W-:Y:S01]  /*28f0*/  IMAD R204, R7.reuse, R3, R204 ;  /* 0x0000000307cc7224 */ /* 0x040fe200078e02cc */
[----:B------:R-:W-:Y:S01]  /*2900*/  ISETP.GT.U32.AND P2, PT, R7, R154, PT ;  /* 0x0000009a0700720c */ /* 0x000fe20003f44070 */
[----:B------:R-:W-:-:S04]  /*2910*/  IMAD.HI.U32 R2, R6, R161, RZ ;  /* 0x000000a106027227 */ /* 0x000fc800078e00ff */
[----:B------:R-:W-:Y:S01]  /*2920*/  @!P6 IMAD.IADD R157, R157, 0x1, -R7 ;  /* 0x000000019d9de824 */ /* 0x000fe200078e0a07 */
[C---:B------:R-:W-:Y:S01]  /*2930*/  ISETP.GT.U32.AND P6, PT, R7.reuse, R204, PT ;  /* 0x000000cc0700720c */ /* 0x040fe20003fc4070 */
[----:B------:R-:W-:Y:S02]  /*2940*/  IMAD.MOV R2, RZ, RZ, -R2 ;  /* 0x000000ffff027224 */ /* 0x000fe400078e0a02 */
[----:B------:R-:W-:Y:S01]  /*2950*/  @!P1 IMAD.MOV R151, RZ, RZ, -R151 ;  /* 0x000000ffff979224 */ /* 0x000fe200078e0a97 */
[C---:B------:R-:W-:Y:S01]  /*2960*/  ISETP.GT.U32.AND P1, PT, R7.reuse, R162, PT ;  /* 0x000000a20700720c */ /* 0x040fe20003f24070 */
[----:B------:R-:W-:Y:S02]  /*2970*/  IMAD R161, R7, R2, R161 ;  /* 0x0000000207a17224 */ /* 0x000fe400078e02a1 */
[----:B------:R-:W-:-:S04]  /*2980*/  IMAD.HI.U32 R2, R6, R205, RZ ;  /* 0x000000cd06027227 */ /* 0x000fc800078e00ff */
[----:B------:R-:W-:Y:S01]  /*2990*/  @!P5 IMAD.IADD R163, R163, 0x1, -R7 ;  /* 0x00000001a3a3d824 */ /* 0x000fe200078e0a07 */
[----:B------:R-:W-:Y:S01]  /*29a0*/  ISETP.GT.U32.AND P5, PT, R7, R161, PT ;  /* 0x000000a10700720c */ /* 0x000fe20003fa4070 */
[----:B------:R-:W-:Y:S02]  /*29b0*/  IMAD.MOV R4, RZ, RZ, -R2 ;  /* 0x000000ffff047224 */ /* 0x000fe400078e0a02 */
[----:B------:R-:W-:-:S04]  /*29c0*/  IMAD.HI.U32 R2, R6, R203, RZ ;  /* 0x000000cb06027227 */ /* 0x000fc800078e00ff */
[--C-:B------:R-:W-:Y:S02]  /*29d0*/  @!P6 IMAD.IADD R204, R204, 0x1, -R7.reuse ;  /* 0x00000001cccce824 */ /* 0x100fe400078e0a07 */
[----:B------:R-:W-:Y:S02]  /*29e0*/  IMAD.MOV R2, RZ, RZ, -R2 ;  /* 0x000000ffff027224 */ /* 0x000fe400078e0a02 */
[----:B------:R-:W-:Y:S01]  /*29f0*/  @!P1 IMAD.IADD R162, R162, 0x1, -R7 ;  /* 0x00000001a2a29824 */ /* 0x000fe200078e0a07 */
[C---:B------:R-:W-:Y:S01]  /*2a00*/  ISETP.GT.U32.AND P6, PT, R7.reuse, R204, PT ;  /* 0x000000cc0700720c */ /* 0x040fe20003fc4070 */
[----:B------:R-:W-:Y:S01]  /*2a10*/  IMAD R203, R7, R2, R203 ;  /* 0x0000000207cb7224 */ /* 0x000fe200078e02cb */
[----:B------:R-:W-:Y:S01]  /*2a20*/  ISETP.GE.AND P1, PT, R11, RZ, PT ;  /* 0x000000ff0b00720c */ /* 0x000fe20003f26270 */
[----:B------:R-:W-:Y:S01]  /*2a30*/  IMAD.HI.U32 R2, R6, R234, RZ ;  /* 0x000000ea06027227 */ /* 0x000fe200078e00ff */
[----:B------:R-:W-:-:S03]  /*2a40*/  IABS R11, R26 ;  /* 0x0000001a000b7213 */ /* 0x000fc60000000000 */
[----:B------:R-:W-:Y:S02]  /*2a50*/  @!P5 IMAD.IADD R161, R161, 0x1, -R7 ;  /* 0x00000001a1a1d824 */ /* 0x000fe400078e0a07 */
[----:B------:R-:W-:Y:S02]  /*2a60*/  IMAD.MOV R2, RZ, RZ, -R2 ;  /* 0x000000ffff027224 */ /* 0x000fe400078e0a02 */
[C---:B------:R-:W-:Y:S01]  /*2a70*/  IMAD R205, R7.reuse, R4, R205 ;  /* 0x0000000407cd7224 */ /* 0x040fe200078e02cd */
[C---:B------:R-:W-:Y:S01]  /*2a80*/  ISETP.GT.U32.AND P5, PT, R7.reuse, R161, PT ;  /* 0x000000a10700720c */ /* 0x040fe20003fa4070 */
[C---:B------:R-:W-:Y:S02]  /*2a90*/  IMAD R234, R7.reuse, R2, R234 ;  /* 0x0000000207ea7224 */ /* 0x040fe400078e02ea */
[----:B------:R-:W-:Y:S02]  /*2aa0*/  @!P6 IMAD.IADD R204, R204, 0x1, -R7 ;  /* 0x00000001cccce824 */ /* 0x000fe400078e0a07 */
[----:B------:R-:W-:Y:S01]  /*2ab0*/  IMAD.HI.U32 R3, R6, R10, RZ ;  /* 0x0000000a06037227 */ /* 0x000fe200078e00ff */
[----:B------:R-:W-:-:S03]  /*2ac0*/  ISETP.GT.U32.AND P6, PT, R7, R234, PT ;  /* 0x000000ea0700720c */ /* 0x000fc60003fc4070 */
[----:B------:R-:W-:-:S04]  /*2ad0*/  IMAD.HI.U32 R4, R6, R11, RZ ;  /* 0x0000000b06047227 */ /* 0x000fc800078e00ff */
[----:B------:R-:W-:Y:S02]  /*2ae0*/  IMAD.MOV R3, RZ, RZ, -R3 ;  /* 0x000000ffff037224 */ /* 0x000fe400078e0a03 */
[----:B------:R-:W-:Y:S02]  /*2af0*/  IMAD.MOV R4, RZ, RZ, -R4 ;  /* 0x000000ffff047224 */ /* 0x000fe400078e0a04 */
[----:B------:R-:W-:Y:S02]  /*2b00*/  IMAD R2, R7, R3, R10 ;  /* 0x0000000307027224 */ /* 0x000fe400078e020a */
[----:B------:R-:W-:Y:S01]  /*2b10*/  @!P5 IMAD.IADD R161, R161, 0x1, -R7 ;  /* 0x00000001a1a1d824 */ /* 0x000fe200078e0a07 */
[C---:B------:R-:W-:Y:S01]  /*2b20*/  ISETP.GT.U32.AND P5, PT, R7.reuse, R203, PT ;  /* 0x000000cb0700720c */ /* 0x040fe20003fa4070 */
[----:B------:R-:W-:Y:S01]  /*2b30*/  IMAD R3, R7, R4, R11 ;  /* 0x0000000407037224 */ /* 0x000fe200078e020b */
[----:B------:R-:W-:Y:S01]  /*2b40*/  LOP3.LUT R4, R216, 0xe0, RZ, 0xfc, !PT ;  /* 0x000000e0d8047812 */ /* 0x000fe200078efcff */
[----:B------:R-:W-:Y:S01]  /*2b50*/  @!P0 IMAD.MOV R144, RZ, RZ, -R144 ;  /* 0x000000ffff908224 */ /* 0x000fe200078e0a90 */
[----:B------:R-:W-:Y:S01]  /*2b60*/  ISETP.GE.AND P0, PT, R5, RZ, PT ;  /* 0x000000ff0500720c */ /* 0x000fe20003f06270 */
[----:B------:R-:W-:Y:S01]  /*2b70*/  @!P6 IMAD.IADD R234, R234, 0x1, -R7 ;  /* 0x00000001eaeae824 */ /* 0x000fe200078e0a07 */
[----:B------:R-:W-:Y:S01]  /*2b80*/  ISETP.GT.U32.AND P6, PT, R7, R3, PT ;  /* 0x000000030700720c */ /* 0x000fe20003fc4070 */
[----:B------:R-:W-:Y:S01]  /*2b90*/  @!P3 IMAD.MOV R159, RZ, RZ, -R159 ;  /* 0x000000ffff9fb224 */ /* 0x000fe200078e0a9f */
[----:B------:R-:W-:Y:S01]  /*2ba0*/  LOP3.LUT R5, R216, 0xd8, RZ, 0xfc, !PT ;  /* 0x000000d8d8057812 */ /* 0x000fe200078efcff */
[----:B------:R-:W-:Y:S01]  /*2bb0*/  @!P4 IMAD.MOV R153, RZ, RZ, -R153 ;  /* 0x000000ffff99c224 */ /* 0x000fe200078e0a99 */
[----:B------:R-:W-:Y:S01]  /*2bc0*/  IABS R210, R4 ;  /* 0x0000000400d27213 */ /* 0x000fe20000000000 */
[----:B------:R-:W-:Y:S01]  /*2bd0*/  IMAD.HI.U32 R11, R6, R211, RZ ;  /* 0x000000d3060b7227 */ /* 0x000fe200078e00ff */
[----:B------:R-:W-:-:S02]  /*2be0*/  IABS R209, R5 ;  /* 0x0000000500d17213 */ /* 0x000fc40000000000 */
[----:B------:R-:W-:Y:S01]  /*2bf0*/  ISETP.GE.AND P3, PT, R12, RZ, PT ;  /* 0x000000ff0c00720c */ /* 0x000fe20003f66270 */
[----:B------:R-:W-:Y:S02]  /*2c00*/  @!P5 IMAD.IADD R203, R203, 0x1, -R7 ;  /* 0x00000001cbcbd824 */ /* 0x000fe400078e0a07 */
[----:B------:R-:W-:-:S03]  /*2c10*/  IMAD.HI.U32 R10, R6, R209, RZ ;  /* 0x000000d1060a7227 */ /* 0x000fc600078e00ff */
[----:B------:R-:W-:Y:S01]  /*2c20*/  ISETP.GT.U32.AND P5, PT, R7, R203, PT ;  /* 0x000000cb0700720c */ /* 0x000fe20003fa4070 */
[----:B------:R-:W-:Y:S01]  /*2c30*/  @!P6 IMAD.IADD R3, R3, 0x1, -R7 ;  /* 0x000000010303e824 */ /* 0x000fe200078e0a07 */
[C---:B------:R-:W-:Y:S01]  /*2c40*/  ISETP.GT.U32.AND P6, PT, R7.reuse, R234, PT ;  /* 0x000000ea0700720c */ /* 0x040fe20003fc4070 */
[----:B------:R-:W-:Y:S02]  /*2c50*/  IMAD.MOV R12, RZ, RZ, -R10 ;  /* 0x000000ffff0c7224 */ /* 0x000fe400078e0a0a */
[----:B------:R-:W-:Y:S01]  /*2c60*/  IMAD.HI.U32 R10, R6, R210, RZ ;  /* 0x000000d2060a7227 */ /* 0x000fe200078e00ff */
[----:B------:R-:W-:-:S03]  /*2c70*/  ISETP.GT.U32.AND P4, PT, R7, R3, PT ;  /* 0x000000030700720c */ /* 0x000fc60003f84070 */
[----:B------:R-:W-:Y:S02]  /*2c80*/  IMAD.MOV R10, RZ, RZ, -R10 ;  /* 0x000000ffff0a7224 */ /* 0x000fe400078e0a0a */
[C---:B------:R-:W-:Y:S02]  /*2c90*/  IMAD R209, R7.reuse, R12, R209 ;  /* 0x0000000c07d17224 */ /* 0x040fe400078e02d1 */
[----:B------:R-:W-:Y:S01]  /*2ca0*/  IMAD R210, R7, R10, R210 ;  /* 0x0000000a07d27224 */ /* 0x000fe200078e02d2 */
[----:B------:R-:W-:Y:S01]  /*2cb0*/  LOP3.LUT R10, R248, 0x7f, RZ, 0xc0, !PT ;  /* 0x0000007ff80a7812 */ /* 0x000fe200078ec0ff */
[----:B------:R-:W-:Y:S02]  /*2cc0*/  IMAD.MOV R12, RZ, RZ, -R11 ;  /* 0x000000ffff0c7224 */ /* 0x000fe400078e0a0b */
[--C-:B------:R-:W-:Y:S01]  /*2cd0*/  @!P5 IMAD.IADD R203, R203, 0x1, -R7.reuse ;  /* 0x00000001cbcbd824 */ /* 0x100fe200078e0a07 */
[C---:B------:R-:W-:Y:S01]  /*2ce0*/  ISETP.GT.U32.AND P5, PT, R7.reuse, R2, PT ;  /* 0x000000020700720c */ /* 0x040fe20003fa4070 */
[----:B------:R-:W-:Y:S01]  /*2cf0*/  @!P6 IMAD.IADD R234, R234, 0x1, -R7 ;  /* 0x00000001eaeae824 */ /* 0x000fe200078e0a07 */
[C---:B------:R-:W-:Y:S01]  /*2d00*/  ISETP.GT.U32.AND P6, PT, R7.reuse, R210, PT ;  /* 0x000000d20700720c */ /* 0x040fe20003fc4070 */
[----:B------:R-:W-:-:S02]  /*2d10*/  IMAD R211, R7, R12, R211 ;  /* 0x0000000c07d37224 */ /* 0x000fc400078e02d3 */
[----:B------:R-:W-:Y:S02]  /*2d20*/  @!P4 IMAD.IADD R3, R3, 0x1, -R7 ;  /* 0x000000010303c824 */ /* 0x000fe400078e0a07 */
[----:B------:R-:W-:Y:S01]  /*2d30*/  @!P1 IMAD.MOV R155, RZ, RZ, -R155 ;  /* 0x000000ffff9b9224 */ /* 0x000fe200078e0a9b */
[----:B------:R-:W-:Y:S01]  /*2d40*/  ISETP.GT.U32.AND P4, PT, R7, R211, PT ;  /* 0x000000d30700720c */ /* 0x000fe20003f84070 */
[----:B------:R-:W-:-:S04]  /*2d50*/  IMAD.HI.U32 R11, R6, R212, RZ ;  /* 0x000000d4060b7227 */ /* 0x000fc800078e00ff */
[--C-:B------:R-:W-:Y:S01]  /*2d60*/  @!P5 IMAD.IADD R2, R2, 0x1, -R7.reuse ;  /* 0x000000010202d824 */ /* 0x100fe200078e0a07 */
[C---:B------:R-:W-:Y:S01]  /*2d70*/  ISETP.GT.U32.AND P5, PT, R7.reuse, R209, PT ;  /* 0x000000d10700720c */ /* 0x040fe20003fa4070 */
[----:B------:R-:W-:Y:S02]  /*2d80*/  @!P6 IMAD.IADD R210, R210, 0x1, -R7 ;  /* 0x00000001d2d2e824 */ /* 0x000fe400078e0a07 */
[----:B------:R-:W-:Y:S01]  /*2d90*/  IMAD.MOV R11, RZ, RZ, -R11 ;  /* 0x000000ffff0b7224 */ /* 0x000fe200078e0a0b */
[C---:B------:R-:W-:Y:S01]  /*2da0*/  ISETP.GT.U32.AND P1, PT, R7.reuse, R2, PT ;  /* 0x000000020700720c */ /* 0x040fe20003f24070 */
[----:B------:R-:W-:Y:S01]  /*2db0*/  IMAD.HI.U32 R12, R6, R213, RZ ;  /* 0x000000d5060c7227 */ /* 0x000fe200078e00ff */
[----:B------:R-:W-:-:S03]  /*2dc0*/  ISETP.GT.U32.AND P6, PT, R7, R210, PT ;  /* 0x000000d20700720c */ /* 0x000fc60003fc4070 */
[--C-:B------:R-:W-:Y:S02]  /*2dd0*/  @!P4 IMAD.IADD R211, R211, 0x1, -R7.reuse ;  /* 0x00000001d3d3c824 */ /* 0x100fe400078e0a07 */
[C---:B------:R-:W-:Y:S02]  /*2de0*/  IMAD R212, R7.reuse, R11, R212 ;  /* 0x0000000b07d47224 */ /* 0x040fe400078e02d4 */
[----:B------:R-:W-:Y:S01]  /*2df0*/  IMAD.MOV R12, RZ, RZ, -R12 ;  /* 0x000000ffff0c7224 */ /* 0x000fe200078e0a0c */
[----:B------:R-:W-:Y:S01]  /*2e00*/  ISETP.GT.U32.AND P4, PT, R7, R211, PT ;  /* 0x000000d30700720c */ /* 0x000fe20003f84070 */
[----:B------:R-:W-:Y:S02]  /*2e10*/  IMAD R28, R9, 0x100, R10 ;  /* 0x00000100091c7824 */ /* 0x000fe400078e020a */
[--C-:B------:R-:W-:Y:S01]  /*2e20*/  @!P1 IMAD.IADD R2, R2, 0x1, -R7.reuse ;  /* 0x0000000102029824 */ /* 0x100fe200078e0a07 */
[----:B------:R-:W-:Y:S01]  /*2e30*/  ISETP.NE.U32.AND P1, PT, R10, RZ, PT ;  /* 0x000000ff0a00720c */ /* 0x000fe20003f25070 */
[----:B------:R-:W-:Y:S01]  /*2e40*/  @!P6 IMAD.IADD R210, R210, 0x1, -R7 ;  /* 0x00000001d2d2e824 */ /* 0x000fe200078e0a07 */
[C---:B------:R-:W-:Y:S01]  /*2e50*/  ISETP.GT.U32.AND P6, PT, R7.reuse, R212, PT ;  /* 0x000000d40700720c */ /* 0x040fe20003fc4070 */
[----:B------:R-:W-:Y:S01]  /*2e60*/  IMAD R213, R7, R12, R213 ;  /* 0x0000000c07d57224 */ /* 0x000fe200078e02d5 */
[----:B------:R-:W-:Y:S01]  /*2e70*/  STL [R1+0x188], R28 ;  /* 0x0001881c01007387 */ /* 0x000fe20000100800 */
[----:B------:R-:W-:-:S03]  /*2e80*/  IMAD.HI.U32 R10, R6, R218, RZ ;  /* 0x000000da060a7227 */ /* 0x000fc600078e00ff */
[----:B------:R-:W1:Y:S01]  /*2e90*/  LDS R12, [UR9] ;  /* 0x00000009ff0c7984 */ /* 0x000e620008000800 */
[--C-:B------:R-:W-:Y:S02]  /*2ea0*/  @!P5 IMAD.IADD R209, R209, 0x1, -R7.reuse ;  /* 0x00000001d1d1d824 */ /* 0x100fe400078e0a07 */
[--C-:B------:R-:W-:Y:S01]  /*2eb0*/  @!P4 IMAD.IADD R211, R211, 0x1, -R7.reuse ;  /* 0x00000001d3d3c824 */ /* 0x100fe200078e0a07 */
[C---:B------:R-:W-:Y:S01]  /*2ec0*/  ISETP.GT.U32.AND P4, PT, R7.reuse, R213, PT ;  /* 0x000000d50700720c */ /* 0x040fe20003f84070 */
[--C-:B------:R-:W-:Y:S01]  /*2ed0*/  @!P2 IMAD.IADD R154, R154, 0x1, -R7.reuse ;  /* 0x000000019a9aa824 */ /* 0x100fe200078e0a07 */
[C---:B------:R-:W-:Y:S01]  /*2ee0*/  ISETP.GT.U32.AND P5, PT, R7.reuse, R209, PT ;  /* 0x000000d10700720c */ /* 0x040fe20003fa4070 */
[----:B------:R-:W-:Y:S02]  /*2ef0*/  IMAD.MOV R10, RZ, RZ, -R10 ;  /* 0x000000ffff0a7224 */ /* 0x000fe400078e0a0a */
[----:B------:R-:W-:Y:S01]  /*2f00*/  @!P6 IMAD.IADD R212, R212, 0x1, -R7 ;  /* 0x00000001d4d4e824 */ /* 0x000fe200078e0a07 */
[C---:B------:R-:W-:Y:S01]  /*2f10*/  ISETP.GT.U32.AND P2, PT, R7.reuse, R154, PT ;  /* 0x0000009a0700720c */ /* 0x040fe20003f44070 */
[----:B------:R-:W-:-:S02]  /*2f20*/  IMAD R218, R7, R10, R218 ;  /* 0x0000000a07da7224 */ /* 0x000fc400078e02da */
[----:B------:R-:W-:-:S03]  /*2f30*/  IMAD.HI.U32 R9, R6, R160, RZ ;  /* 0x000000a006097227 */ /* 0x000fc600078e00ff */
[----:B------:R-:W-:Y:S01]  /*2f40*/  ISETP.GT.U32.AND P6, PT, R7, R218, PT ;  /* 0x000000da0700720c */ /* 0x000fe20003fc4070 */
[--C-:B------:R-:W-:Y:S01]  /*2f50*/  @!P4 IMAD.IADD R213, R213, 0x1, -R7.reuse ;  /* 0x00000001d5d5c824 */ /* 0x100fe200078e0a07 */
[----:B------:R-:W-:Y:S01]  /*2f60*/  ISETP.GT.U32.AND P4, PT, R7, R212, PT ;  /* 0x000000d40700720c */ /* 0x000fe20003f84070 */
[--C-:B------:R-:W-:Y:S01]  /*2f70*/  @!P5 IMAD.IADD R209, R209, 0x1, -R7.reuse ;  /* 0x00000001d1d1d824 */ /* 0x100fe200078e0a07 */
[----:B------:R-:W-:Y:S01]  /*2f80*/  ISETP.GE.AND P5, PT, R216, RZ, PT ;  /* 0x000000ffd800720c */ /* 0x000fe20003fa6270 */
[----:B------:R-:W-:Y:S01]  /*2f90*/  @!P3 IMAD.MOV R146, RZ, RZ, -R146 ;  /* 0x000000ffff92b224 */ /* 0x000fe200078e0a92 */
[C---:B------:R-:W-:Y:S01]  /*2fa0*/  ISETP.GT.U32.AND P3, PT, R7.reuse, R213, PT ;  /* 0x000000d50700720c */ /* 0x040fe20003f64070 */
[----:B------:R-:W-:Y:S01]  /*2fb0*/  @!P2 IMAD.IADD R154, R154, 0x1, -R7 ;  /* 0x000000019a9aa824 */ /* 0x000fe200078e0a07 */
[----:B------:R-:W-:Y:S01]  /*2fc0*/  ISETP.GT.U32.AND P2, PT, R7, R205, PT ;  /* 0x000000cd0700720c */ /* 0x000fe20003f44070 */
[----:B------:R-:W-:Y:S01]  /*2fd0*/  IMAD.MOV R11, RZ, RZ, -R9 ;  /* 0x000000ffff0b7224 */ /* 0x000fe200078e0a09 */
[----:B------:R-:W-:Y:S01]  /*2fe0*/  LOP3.LUT R216, R216, 0xf8, RZ, 0xfc, !PT ;  /* 0x000000f8d8d87812 */ /* 0x000fe200078efcff */
[----:B------:R-:W-:-:S03]  /*2ff0*/  IMAD.HI.U32 R9, R6, R156, RZ ;  /* 0x0000009c06097227 */ /* 0x000fc600078e00ff */
[----:B------:R-:W-:Y:S01]  /*3000*/  IABS R152, R216 ;  /* 0x000000d800987213 */ /* 0x000fe20000000000 */
[----:B------:R-:W-:Y:S02]  /*3010*/  @!P6 IMAD.IADD R218, R218, 0x1, -R7 ;  /* 0x00000001dadae824 */ /* 0x000fe400078e0a07 */
[----:B------:R-:W-:Y:S02]  /*3020*/  IMAD.MOV R9, RZ, RZ, -R9 ;  /* 0x000000ffff097224 */ /* 0x000fe400078e0a09 */
[C---:B------:R-:W-:Y:S01]  /*3030*/  IMAD R160, R7.reuse, R11, R160 ;  /* 0x0000000b07a07224 */ /* 0x040fe200078e02a0 */
[----:B------:R-:W-:Y:S01]  /*3040*/  ISETP.GT.U32.AND P6, PT, R7, R218, PT ;  /* 0x000000da0700720c */ /* 0x000fe20003fc4070 */
[----:B------:R-:W-:Y:S01]  /*3050*/  IMAD.HI.U32 R10, R6, R152, RZ ;  /* 0x00000098060a7227 */ /* 0x000fe200078e00ff */
[----:B-1----:R-:W-:-:S03]  /*3060*/  R2UR UR8, R12 ;  /* 0x000000000c0872ca */ /* 0x002fc600000e0000 */
[----:B------:R-:W-:Y:S01]  /*3070*/  IMAD R156, R7, R9, R156 ;  /* 0x00000009079c7224 */ /* 0x000fe200078e029c */
[----:B------:R-:W-:Y:S01]  /*3080*/  IABS R9, R28 ;  /* 0x0000001c00097213 */ /* 0x000fe20000000000 */
[--C-:B------:R-:W-:Y:S01]  /*3090*/  @!P3 IMAD.IADD R213, R213, 0x1, -R7.reuse ;  /* 0x00000001d5d5b824 */ /* 0x100fe200078e0a07 */
[----:B------:R-:W-:Y:S01]  /*30a0*/  ISETP.GT.U32.AND P3, PT, R7, R160, PT ;  /* 0x000000a00700720c */ /* 0x000fe20003f64070 */
[--C-:B------:R-:W-:Y:S02]  /*30b0*/  @!P2 IMAD.IADD R205, R205, 0x1, -R7.reuse ;  /* 0x00000001cdcda824 */ /* 0x100fe400078e0a07 */
[----:B------:R-:W-:Y:S02]  /*30c0*/  IMAD.MOV R10, RZ, RZ, -R10 ;  /* 0x000000ffff0a7224 */ /* 0x000fe400078e0a0a */
[----:B------:R-:W-:Y:S01]  /*30d0*/  @!P4 IMAD.IADD R212, R212, 0x1, -R7 ;  /* 0x00000001d4d4c824 */ /* 0x000fe200078e0a07 */
[C---:B------:R-:W-:Y:S01]  /*30e0*/  ISETP.GT.U32.AND P4, PT, R7.reuse, R156, PT ;  /* 0x0000009c0700720c */ /* 0x040fe20003f84070 */
[----:B------:R-:W-:Y:S01]  /*30f0*/  IMAD.HI.U32 R11, R6, R158, RZ ;  /* 0x0000009e060b7227 */ /* 0x000fe200078e00ff */
[----:B------:R-:W-:-:S03]  /*3100*/  ISETP.GT.U32.AND P2, PT, R7, R205, PT ;  /* 0x000000cd0700720c */ /* 0x000fc60003f44070 */
[C---:B------:R-:W-:Y:S02]  /*3110*/  IMAD R152, R7.reuse, R10, R152 ;  /* 0x0000000a07987224 */ /* 0x040fe400078e0298 */
[----:B------:R-:W-:Y:S02]  /*3120*/  IMAD.MOV R11, RZ, RZ, -R11 ;  /* 0x000000ffff0b7224 */ /* 0x000fe400078e0a0b */
[--C-:B------:R-:W-:Y:S01]  /*3130*/  @!P6 IMAD.IADD R218, R218, 0x1, -R7.reuse ;  /* 0x00000001dadae824 */ /* 0x100fe200078e0a07 */
[----:B------:R-:W-:Y:S01]  /*3140*/  ISETP.GT.U32.AND P6, PT, R7, R152, PT ;  /* 0x000000980700720c */ /* 0x000fe20003fc4070 */
[----:B------:R-:W-:Y:S02]  /*3150*/  VIADD R219, R219, 0xdc ;  /* 0x000000dcdbdb7836 */ /* 0x000fe40000000000 */
[C---:B------:R-:W-:Y:S02]  /*3160*/  IMAD R158, R7.reuse, R11, R158 ;  /* 0x0000000b079e7224 */ /* 0x040fe400078e029e */
[--C-:B------:R-:W-:Y:S01]  /*3170*/  @!P3 IMAD.IADD R160, R160, 0x1, -R7.reuse ;  /* 0x00000001a0a0b824 */ /* 0x100fe200078e0a07 */
[----:B------:R-:W-:Y:S01]  /*3180*/  IABS R148, R219 ;  /* 0x000000db00947213 */ /* 0x000fe20000000000 */
[----:B------:R-:W-:Y:S01]  /*3190*/  @!P4 IMAD.IADD R156, R156, 0x1, -R7 ;  /* 0x000000019c9cc824 */ /* 0x000fe200078e0a07 */
[----:B------:R-:W-:Y:S01]  /*31a0*/  BAR.SYNC.DEFER_BLOCKING 0x0 ;  /* 0x0000000000007b1d */ /* 0x000fe20000010000 */
[C---:B------:R-:W-:Y:S01]  /*31b0*/  ISETP.GT.U32.AND P4, PT, R7.reuse, R158, PT ;  /* 0x0000009e0700720c */ /* 0x040fe20003f84070 */
[----:B------:R-:W-:Y:S01]  /*31c0*/  @!P0 IMAD.MOV R147, RZ, RZ, -R147 ;  /* 0x000000ffff938224 */ /* 0x000fe200078e0a93 */
[----:B------:R-:W-:Y:S01]  /*31d0*/  ISETP.GT.U32.AND P0, PT, R7, R160, PT ;  /* 0x000000a00700720c */ /* 0x000fe20003f04070 */
[----:B------:R-:W-:Y:S01]  /*31e0*/  @!P2 IMAD.IADD R205, R205, 0x1, -R7 ;  /* 0x00000001cdcda824 */ /* 0x000fe200078e0a07 */
[----:B------:R-:W-:Y:S01]  /*31f0*/  ISETP.GE.AND P2, PT, R13, RZ, PT ;  /* 0x000000ff0d00720c */ /* 0x000fe20003f46270 */
[----:B------:R-:W-:Y:S01]  /*3200*/  IMAD.HI.U32 R6, R6, R148, RZ ;  /* 0x0000009406067227 */ /* 0x000fe200078e00ff */
[----:B------:R-:W-:-:S03]  /*3210*/  ISETP.GE.AND P3, PT, R14, RZ, PT ;  /* 0x000000ff0e00720c */ /* 0x000fc60003f66270 */
[----:B------:R-:W-:Y:S02]  /*3220*/  VIADD R27, R28, 0x80 ;  /* 0x000000801c1b7836 */ /* 0x000fe40000000000 */
[----:B------:R-:W-:Y:S01]  /*3230*/  @!P6 IMAD.IADD R152, R152, 0x1, -R7 ;  /* 0x000000019898e824 */ /* 0x000fe200078e0a07 */
[C---:B------:R-:W-:Y:S01]  /*3240*/  ISETP.GT.U32.AND P6, PT, R7.reuse, R156, PT ;  /* 0x0000009c0700720c */ /* 0x040fe20003fc4070 */
[----:B------:R-:W-:Y:S01]  /*3250*/  IMAD.MOV R10, RZ, RZ, -R6 ;  /* 0x000000ffff0a7224 */ /* 0x000fe200078e0a06 */
[----:B------:R-:W-:Y:S01]  /*3260*/  IABS R11, R27 ;  /* 0x0000001b000b7213 */ /* 0x000fe20000000000 */
[----:B------:R-:W-:Y:S01]  /*3270*/  IMAD.HI.U32 R6, R8, R9, RZ ;  /* 0x0000000908067227 */ /* 0x000fe200078e00ff */
[----:B------:R1:W-:Y:S03]  /*3280*/  STL [R1+0x18c], R27 ;  /* 0x00018c1b01007387 */ /* 0x0003e60000100800 */
[----:B------:R-:W-:-:S02]  /*3290*/  IMAD R148, R7, R10, R148 ;  /* 0x0000000a07947224 */ /* 0x000fc400078e0294 */
[----:B------:R-:W-:Y:S02]  /*32a0*/  IMAD.MOV R6, RZ, RZ, -R6 ;  /* 0x000000ffff067224 */ /* 0x000fe400078e0a06 */
[----:B------:R-:W-:Y:S01]  /*32b0*/  @!P4 IMAD.IADD R158, R158, 0x1, -R7 ;  /* 0x000000019e9ec824 */ /* 0x000fe200078e0a07 */
[----:B------:R-:W-:Y:S01]  /*32c0*/  ISETP.GT.U32.AND P4, PT, R7, R152, PT ;  /* 0x000000980700720c */ /* 0x000fe20003f84070 */
[----:B------:R-:W-:-:S04]  /*32d0*/  IMAD.HI.U32 R8, R8, R11, RZ ;  /* 0x0000000b08087227 */ /* 0x000fc800078e00ff */
[----:B------:R-:W-:Y:S01]  /*32e0*/  @!P0 IMAD.IADD R160, R160, 0x1, -R7 ;  /* 0x00000001a0a08824 */ /* 0x000fe200078e0a07 */
[C---:B------:R-:W-:Y:S01]  /*32f0*/  ISETP.GT.U32.AND P0, PT, R7.reuse, R148, PT ;  /* 0x000000940700720c */ /* 0x040fe20003f04070 */
[----:B------:R-:W-:Y:S02]  /*3300*/  IMAD R9, R0, R6, R9 ;  /* 0x0000000600097224 */ /* 0x000fe400078e0209 */
[----:B------:R-:W-:Y:S01]  /*3310*/  @!P2 IMAD.MOV R145, RZ, RZ, -R145 ;  /* 0x000000ffff91a224 */ /* 0x000fe200078e0a91 */
[----:B------:R-:W-:Y:S01]  /*3320*/  ISETP.GT.U32.AND P2, PT, R7, R158, PT ;  /* 0x0000009e0700720c */ /* 0x000fe20003f44070 */
[----:B------:R-:W-:Y:S02]  /*3330*/  IMAD.MOV R8, RZ, RZ, -R8 ;  /* 0x000000ffff087224 */ /* 0x000fe400078e0a08 */
[----:B------:R-:W-:Y:S01]  /*3340*/  @!P6 IMAD.IADD R156, R156, 0x1, -R7 ;  /* 0x000000019c9ce824 */ /* 0x000fe200078e0a07 */
[C---:B------:R-:W-:Y:S01]  /*3350*/  ISETP.GT.U32.AND P6, PT, R0.reuse, R9, PT ;  /* 0x000000090000720c */ /* 0x040fe20003fc4070 */
[----:B------:R-:W-:-:S02]  /*3360*/  IMAD R11, R0, R8, R11 ;  /* 0x00000008000b7224 */ /* 0x000fc400078e020b */
[----:B------:R-:W-:Y:S01]  /*3370*/  @!P3 IMAD.MOV R165, RZ, RZ, -R165 ;  /* 0x000000ffffa5b224 */ /* 0x000fe200078e0aa5 */
[----:B------:R-:W-:Y:S01]  /*3380*/  ISETP.GE.AND P3, PT, R15, RZ, PT ;  /* 0x000000ff0f00720c */ /* 0x000fe20003f66270 */
[--C-:B------:R-:W-:Y:S01]  /*3390*/  @!P4 IMAD.IADD R152, R152, 0x1, -R7.reuse ;  /* 0x000000019898c824 */ /* 0x100fe200078e0a07 */
[----:B------:R-:W-:Y:S01]  /*33a0*/  ISETP.GT.U32.AND P4, PT, R0, R11, PT ;  /* 0x0000000b0000720c */ /* 0x000fe20003f84070 */
[--C-:B------:R-:W-:Y:S02]  /*33b0*/  @!P0 IMAD.IADD R148, R148, 0x1, -R7.reuse ;  /* 0x0000000194948824 */ /* 0x100fe400078e0a07 */
[----:B------:R-:W-:Y:S01]  /*33c0*/  @!P2 IMAD.IADD R158, R158, 0x1, -R7 ;  /* 0x000000019e9ea824 */ /* 0x000fe200078e0a07 */
[----:B------:R-:W-:Y:S01]  /*33d0*/  ISETP.GE.AND P2, PT, R17, RZ, PT ;  /* 0x000000ff1100720c */ /* 0x000fe20003f46270 */
[----:B------:R-:W-:Y:S01]  /*33e0*/  @!P5 IMAD.MOV R160, RZ, RZ, -R160 ;  /* 0x000000ffffa0d224 */ /* 0x000fe200078e0aa0 */
[----:B------:R-:W-:Y:S01]  /*33f0*/  ISETP.GE.AND P5, PT, R16, RZ, PT ;  /* 0x000000ff1000720c */ /* 0x000fe20003fa6270 */
[----:B------:R-:W-:Y:S01]  /*3400*/  @!P6 IMAD.IADD R9, R9, 0x1, -R0 ;  /* 0x000000010909e824 */ /* 0x000fe200078e0a00 */
[----:B------:R-:W-:Y:S01]  /*3410*/  ISETP.GT.U32.AND P0, PT, R7, R148, PT ;  /* 0x000000940700720c */ /* 0x000fe20003f04070 */
[----:B------:R-:W-:Y:S01]  /*3420*/  VIADD R6, R250, 0xffffffec ;  /* 0xffffffecfa067836 */ /* 0x000fe20000000000 */
[----:B------:R-:W-:Y:S01]  /*3430*/  ISETP.GE.AND P6, PT, R19, RZ, PT ;  /* 0x000000ff1300720c */ /* 0x000fe20003fc6270 */
[----:B------:R-:W-:Y:S01]  /*3440*/  @!P3 IMAD.MOV R164, RZ, RZ, -R164 ;  /* 0x000000ffffa4b224 */ /* 0x000fe200078e0aa4 */
[----:B------:R-:W-:Y:S01]  /*3450*/  ISETP.GE.AND P3, PT, R18, RZ, PT ;  /* 0x000000ff1200720c */ /* 0x000fe20003f66270 */
[----:B------:R-:W-:Y:S01]  /*3460*/  @!P4 IMAD.IADD R11, R11, 0x1, -R0 ;  /* 0x000000010b0bc824 */ /* 0x000fe200078e0a00 */
[----:B------:R-:W-:Y:S01]  /*3470*/  ISETP.GT.U32.AND P4, PT, R0, R9, PT ;  /* 0x000000090000720c */ /* 0x000fe20003f84070 */
[----:B------:R-:W-:-:S02]  /*3480*/  VIADD R14, R250, 0xffffffe6 ;  /* 0xffffffe6fa0e7836 */ /* 0x000fc40000000000 */
[----:B------:R-:W-:Y:S01]  /*3490*/  @!P2 IMAD.MOV R162, RZ, RZ, -R162 ;  /* 0x000000ffffa2a224 */ /* 0x000fe200078e0aa2 */
[----:B------:R-:W-:Y:S01]  /*34a0*/  ISETP.GT.U32.AND P2, PT, R0, R11, PT ;  /* 0x0000000b0000720c */ /* 0x000fe20003f44070 */
[----:B------:R-:W-:Y:S01]  /*34b0*/  @!P5 IMAD.MOV R163, RZ, RZ, -R163 ;  /* 0x000000ffffa3d224 */ /* 0x000fe200078e0aa3 */
[----:B------:R-:W-:Y:S01]  /*34c0*/  ISETP.GE.AND P5, PT, R20, RZ, PT ;  /* 0x000000ff1400720c */ /* 0x000fe20003fa6270 */
[----:B------:R-:W-:Y:S01]  /*34d0*/  @!P0 IMAD.IADD R148, R148, 0x1, -R7 ;  /* 0x0000000194948824 */ /* 0x000fe200078e0a07 */
[----:B------:R-:W-:Y:S01]  /*34e0*/  ISETP.GE.AND P0, PT, R28, RZ, PT ;  /* 0x000000ff1c00720c */ /* 0x000fe20003f06270 */
[----:B------:R-:W-:Y:S01]  /*34f0*/  @!P6 IMAD.MOV R157, RZ, RZ, -R157 ;  /* 0x000000ffff9de224 */ /* 0x000fe200078e0a9d */
[----:B------:R-:W-:Y:S01]  /*3500*/  ISETP.GE.AND P6, PT, R27, RZ, PT ;  /* 0x000000ff1b00720c */ /* 0x000fe20003fc6270 */
[----:B------:R-:W-:Y:S01]  /*3510*/  @!P3 IMAD.MOV R154, RZ, RZ, -R154 ;  /* 0x000000ffff9ab224 */ /* 0x000fe200078e0a9a */
[----:B------:R-:W-:Y:S01]  /*3520*/  ISETP.GE.AND P3, PT, R21, RZ, PT ;  /* 0x000000ff1500720c */ /* 0x000fe20003f66270 */
[----:B------:R-:W-:Y:S01]  /*3530*/  @!P4 IMAD.IADD R9, R9, 0x1, -R0 ;  /* 0x000000010909c824 */ /* 0x000fe200078e0a00 */
[----:B------:R-:W-:Y:S01]  /*3540*/  ISETP.GE.AND P4, PT, R22, RZ, PT ;  /* 0x000000ff1600720c */ /* 0x000fe20003f86270 */
[----:B------:R-:W-:-:S02]  /*3550*/  VIADD R7, R250, 0xffffffee ;  /* 0xffffffeefa077836 */ /* 0x000fc40000000000 */
[----:B------:R-:W-:Y:S01]  /*3560*/  @!P2 IMAD.IADD R11, R11, 0x1, -R0 ;  /* 0x000000010b0ba824 */ /* 0x000fe200078e0a00 */
[----:B------:R-:W-:Y:S01]  /*3570*/  ISETP.GE.AND P2, PT, R23, RZ, PT ;  /* 0x000000ff1700720c */ /* 0x000fe20003f46270 */
[----:B------:R-:W-:Y:S01]  /*3580*/  @!P5 IMAD.MOV R161, RZ, RZ, -R161 ;  /* 0x000000ffffa1d224 */ /* 0x000fe200078e0aa1 */
[----:B------:R-:W-:Y:S01]  /*3590*/  ISETP.NE.AND P5, PT, R174, RZ, PT ;  /* 0x000000ffae00720c */ /* 0x000fe20003fa5270 */
[----:B------:R-:W-:Y:S01]  /*35a0*/  @!P0 IMAD.MOV R9, RZ, RZ, -R9 ;  /* 0x000000ffff098224 */ /* 0x000fe200078e0a09 */
[----:B------:R-:W-:Y:S01]  /*35b0*/  LOP3.LUT R174, RZ, R174, RZ, 0x33, !PT ;  /* 0x000000aeffae7212 */ /* 0x000fe200078e33ff */
[----:B------:R-:W-:Y:S01]  /*35c0*/  @!P6 IMAD.MOV R11, RZ, RZ, -R11 ;  /* 0x000000ffff0be224 */ /* 0x000fe200078e0a0b */
[----:B------:R-:W-:Y:S01]  /*35d0*/  ISETP.GE.AND P0, PT, R24, RZ, PT ;  /* 0x000000ff1800720c */ /* 0x000fe20003f06270 */
[----:B------:R-:W-:Y:S01]  /*35e0*/  VIADD R0, R250, 0xffffffed ;  /* 0xffffffedfa007836 */ /* 0x000fe20000000000 */
[C---:B------:R-:W-:Y:S01]  /*35f0*/  SEL R22, R174.reuse, R9, !P5 ;  /* 0x00000009ae167207 */ /* 0x040fe20006800000 */
[----:B------:R-:W-:Y:S01]  /*3600*/  @!P3 IMAD.MOV R205, RZ, RZ, -R205 ;  /* 0x000000ffffcdb224 */ /* 0x000fe200078e0acd */
[----:B------:R-:W-:Y:S01]  /*3610*/  SEL R174, R174, R11, !P5 ;  /* 0x0000000baeae7207 */ /* 0x000fe20006800000 */
[----:B------:R-:W-:Y:S01]  /*3620*/  @!P4 IMAD.MOV R204, RZ, RZ, -R204 ;  /* 0x000000ffffccc224 */ /* 0x000fe200078e0acc */
[----:B------:R-:W-:Y:S01]  /*3630*/  ISETP.GE.U32.AND P5, PT, R0, 0x7fffffce, PT ;  /* 0x7fffffce0000780c */ /* 0x000fe20003fa6070 */
[----:B------:R-:W-:Y:S01]  /*3640*/  VIADD R0, R250, 0xffffffe9 ;  /* 0xffffffe9fa007836 */ /* 0x000fe20000000000 */
[----:B------:R-:W-:Y:S01]  /*3650*/  ISETP.GE.U32.AND P3, PT, R6, 0x7fffffcd, PT ;  /* 0x7fffffcd0600780c */ /* 0x000fe20003f66070 */
[C---:B------:R-:W-:Y:S01]  /*3660*/  VIADD R6, R250.reuse, 0xffffffe8 ;  /* 0xffffffe8fa067836 */ /* 0x040fe20000000000 */
[----:B------:R-:W-:Y:S01]  /*3670*/  ISETP.GE.U32.AND P4, PT, R7, 0x7fffffcf, PT ;  /* 0x7fffffcf0700780c */ /* 0x000fe20003f86070 */
[C---:B------:R-:W-:Y:S01]  /*3680*/  VIADD R9, R250.reuse, 0xffffffea ;  /* 0xffffffeafa097836 */ /* 0x040fe20000000000 */
[----:B------:R-:W-:Y:S01]  /*3690*/  SEL R8, RZ, 0x1fffe, P5 ;  /* 0x0001fffeff087807 */ /* 0x000fe20002800000 */
[C---:B------:R-:W-:Y:S01]  /*36a0*/  VIADD R13, R250.reuse, 0xffffffe7 ;  /* 0xffffffe7fa0d7836 */ /* 0x040fe20000000000 */
[----:B------:R-:W-:Y:S01]  /*36b0*/  SEL R7, RZ, 0x1, P3 ;  /* 0x00000001ff077807 */ /* 0x000fe20001800000 */
[----:B------:R-:W-:Y:S01]  /*36c0*/  VIADD R17, R250, 0xffffffe3 ;  /* 0xffffffe3fa117836 */ /* 0x000fe20000000000 */
[----:B------:R-:W-:Y:S01]  /*36d0*/  ISETP.GE.U32.AND P5, PT, R0, 0x7fffffca, PT ;  /* 0x7fffffca0000780c */ /* 0x000fe20003fa6070 */
[----:B------:R-:W-:Y:S01]  /*36e0*/  VIADD R0, R250, 0xffffffeb ;  /* 0xffffffebfa007836 */ /* 0x000fe20000000000 */
[----:B------:R-:W-:Y:S01]  /*36f0*/  ISETP.GE.U32.AND P3, PT, R6, 0x7fffffc9, PT ;  /* 0x7fffffc90600780c */ /* 0x000fe20003f66070 */
[C---:B------:R-:W-:Y:S01]  /*3700*/  VIADD R21, R250.reuse, 0xffffffef ;  /* 0xffffffeffa157836 */ /* 0x040fe20000000000 */
[----:B------:R-:W-:Y:S01]  /*3710*/  SEL R6, RZ, 0x4, P4 ;  /* 0x00000004ff067807 */ /* 0x000fe20002000000 */
[----:B------:R-:W-:Y:S01]  /*3720*/  IMAD.IADD R8, R7, 0x1, R8 ;  /* 0x0000000107087824 */ /* 0x000fe200078e0208 */
[----:B------:R-:W-:Y:S01]  /*3730*/  ISETP.GE.U32.AND P4, PT, R9, 0x7fffffcb, PT ;  /* 0x7fffffcb0900780c */ /* 0x000fe20003f86070 */
[----:B------:R-:W-:Y:S01]  /*3740*/  VIADD R9, R250, 0xffffffe4 ;  /* 0xffffffe4fa097836 */ /* 0x000fe20000000000 */
[----:B------:R-:W-:Y:S01]  /*3750*/  SEL R11, RZ, 0x1, P3 ;  /* 0x00000001ff0b7807 */ /* 0x000fe20001800000 */
[----:B------:R-:W-:Y:S01]  /*3760*/  @!P2 IMAD.MOV R203, RZ, RZ, -R203 ;  /* 0x000000ffffcba224 */ /* 0x000fe200078e0acb */
[----:B------:R-:W-:Y:S01]  /*3770*/  ISETP.GE.U32.AND P3, PT, R0, 0x7fffffcc, PT ;  /* 0x7fffffcc0000780c */ /* 0x000fe20003f66070 */
[----:B------:R-:W-:Y:S01]  /*3780*/  VIADD R0, R250, 0xffffffe5 ;  /* 0xffffffe5fa007836 */ /* 0x000fe20000000000 */
[----:B------:R-:W-:-:S02]  /*3790*/  SEL R12, RZ, 0x1fffe, P5 ;  /* 0x0001fffeff0c7807 */ /* 0x000fc40002800000 */
[----:B------:R-:W-:Y:S02]  /*37a0*/  ISETP.GE.U32.AND P5, PT, R9, 0x7fffffc5, PT ;  /* 0x7fffffc50900780c */ /* 0x000fe40003fa6070 */
[----:B------:R-:W-:Y:S01]  /*37b0*/  SEL R9, RZ, 0x4, P4 ;  /* 0x00000004ff097807 */ /* 0x000fe20002000000 */
[----:B------:R-:W-:Y:S01]  /*37c0*/  IMAD.IADD R11, R11, 0x1, R12 ;  /* 0x000000010b0b7824 */ /* 0x000fe200078e020c */
[----:B------:R-:W-:Y:S01]  /*37d0*/  ISETP.GE.U32.AND P4, PT, R0, 0x7fffffc6, PT ;  /* 0x7fffffc60000780c */ /* 0x000fe20003f86070 */
[----:B------:R-:W-:Y:S01]  /*37e0*/  VIADD R0, R250, 0xffffffe1 ;  /* 0xffffffe1fa007836 */ /* 0x000fe20000000000 */
[----:B------:R-:W-:Y:S02]  /*37f0*/  SEL R10, RZ, 0x7fff8, P3 ;  /* 0x0007fff8ff0a7807 */ /* 0x000fe40001800000 */
[----:B------:R-:W-:Y:S02]  /*3800*/  SEL R16, RZ, 0x1fffe, P4 ;  /* 0x0001fffeff107807 */ /* 0x000fe40002000000 */
[----:B------:R-:W-:Y:S01]  /*3810*/  ISETP.GE.U32.AND P4, PT, R0, 0x7fffffc2, PT ;  /* 0x7fffffc20000780c */ /* 0x000fe20003f86070 */
[----:B------:R-:W-:Y:S01]  /*3820*/  VIADD R0, R250, 0xffffffe0 ;  /* 0xffffffe0fa007836 */ /* 0x000fe20000000000 */
[----:B------:R-:W-:Y:S01]  /*3830*/  ISETP.GE.U32.AND P3, PT, R14, 0x7fffffc7, PT ;  /* 0x7fffffc70e00780c */ /* 0x000fe20003f66070 */
[----:B------:R-:W-:Y:S01]  /*3840*/  VIADD R14, R250, 0xffffffe2 ;  /* 0xffffffe2fa0e7836 */ /* 0x000fe20000000000 */
[----:B------:R-:W-:-:S02]  /*3850*/  SEL R15, RZ, 0x1, P5 ;  /* 0x00000001ff0f7807 */ /* 0x000fc40002800000 */
[----:B------:R-:W-:Y:S02]  /*3860*/  ISETP.GE.U32.AND P5, PT, R13, 0x7fffffc8, PT ;  /* 0x7fffffc80d00780c */ /* 0x000fe40003fa6070 */
[----:B------:R-:W-:Y:S01]  /*3870*/  SEL R20, RZ, 0x1fffe, P4 ;  /* 0x0001fffeff147807 */ /* 0x000fe20002000000 */
[----:B------:R-:W-:Y:S01]  /*3880*/  IMAD.IADD R15, R15, 0x1, R16 ;  /* 0x000000010f0f7824 */ /* 0x000fe200078e0210 */
[----:B------:R-:W-:Y:S02]  /*3890*/  ISETP.GE.U32.AND P4, PT, R0, 0x7fffffc1, PT ;  /* 0x7fffffc10000780c */ /* 0x000fe40003f86070 */
[----:B------:R-:W-:Y:S02]  /*38a0*/  SEL R13, RZ, 0x4, P3 ;  /* 0x00000004ff0d7807 */ /* 0x000fe40001800000 */
[----:B------:R-:W-:Y:S02]  /*38b0*/  ISETP.GE.U32.AND P3, PT, R14, 0x7fffffc3, PT ;  /* 0x7fffffc30e00780c */ /* 0x000fe40003f66070 */
[----:B------:R-:W-:-:S02]  /*38c0*/  SEL R14, RZ, 0x7fff8, P5 ;  /* 0x0007fff8ff0e7807 */ /* 0x000fc40002800000 */
[----:B------:R-:W-:Y:S02]  /*38d0*/  ISETP.GE.U32.AND P5, PT, R17, 0x7fffffc4, PT ;  /* 0x7fffffc41100780c */ /* 0x000fe40003fa6070 */
[----:B------:R-:W-:Y:S02]  /*38e0*/  SEL R19, RZ, 0x1, P4 ;  /* 0x00000001ff137807 */ /* 0x000fe40002000000 */
[----:B------:R-:W-:Y:S02]  /*38f0*/  SEL R18, RZ, 0x7fff8, P5 ;  /* 0x0007fff8ff127807 */ /* 0x000fe40002800000 */
[----:B------:R-:W-:Y:S01]  /*3900*/  ISETP.GE.U32.AND P5, PT, R21, 0x7fffffd0, PT ;  /* 0x7fffffd01500780c */ /* 0x000fe20003fa6070 */
[----:B------:R-:W-:Y:S01]  /*3910*/  IMAD.IADD R19, R19, 0x1, R20 ;  /* 0x0000000113137824 */ /* 0x000fe200078e0214 */
[----:B------:R-:W-:Y:S01]  /*3920*/  LOP3.LUT R11, R11, 0x3, RZ, 0xc0, !PT ;  /* 0x000000030b0b7812 */ /* 0x000fe200078ec0ff */
[----:B------:R-:W2:Y:S01]  /*3930*/  LDC.64 R20, c[0x0][0x3a8] ;  /* 0x0000ea00ff147b82 */ /* 0x000ea20000000a00 */
[----:B------:R-:W-:-:S02]  /*3940*/  SEL R17, RZ, 0x4, P3 ;  /* 0x00000004ff117807 */ /* 0x000fc40001800000 */
[----:B------:R-:W-:Y:S02]  /*3950*/  LOP3.LUT R19, R19, 0x3, RZ, 0xc0, !PT ;  /* 0x0000000313137812 */ /* 0x000fe400078ec0ff */
[----:B------:R-:W-:Y:S01]  /*3960*/  IADD3 R9, PT, PT, R11, R10, R9 ;  /* 0x0000000a0b097210 */ /* 0x000fe20007ffe009 */
[----:B------:R-:W-:Y:S01]  /*3970*/  VIADD R11, R250, 0xffffffff ;  /* 0xfffffffffa0b7836 */ /* 0x000fe20000000000 */
[----:B------:R-:W-:Y:S02]  /*3980*/  SEL R7, RZ, 0x7fff8, P5 ;  /* 0x0007fff8ff077807 */ /* 0x000fe40002800000 */
[----:B------:R-:W-:Y:S02]  /*3990*/  LOP3.LUT R8, R8, 0x3, RZ, 0xc0, !PT ;  /* 0x0000000308087812 */ /* 0x000fe400078ec0ff */
[----:B------:R-:W-:Y:S02]  /*39a0*/  LOP3.LUT R15, R15, 0x3, RZ, 0xc0, !PT ;  /* 0x000000030f0f7812 */ /* 0x000fe400078ec0ff */
[----:B------:R-:W-:-:S02]  /*39b0*/  IADD3 R17, PT, PT, R19, R18, R17 ;  /* 0x0000001213117210 */ /* 0x000fc40007ffe011 */
[----:B------:R-:W-:Y:S01]  /*39c0*/  IADD3 R7, PT, PT, R8, R7, R6 ;  /* 0x0000000708077210 */ /* 0x000fe20007ffe006 */
[----:B------:R-:W-:Y:S01]  /*39d0*/  IMAD.SHL.U32 R8, R9, 0x100, RZ ;  /* 0x0000010009087824 */ /* 0x000fe200078e00ff */
[----:B------:R-:W-:Y:S01]  /*39e0*/  IADD3 R13, PT, PT, R15, R14, R13 ;  /* 0x0000000e0f0d7210 */ /* 0x000fe20007ffe00d */
[-C--:B------:R-:W-:Y:S01]  /*39f0*/  IMAD R6, R22, R251.reuse, RZ ;  /* 0x000000fb16067224 */ /* 0x080fe200078e02ff */
[----:B------:R-:W-:Y:S01]  /*3a00*/  LOP3.LUT R10, R17, 0xf, RZ, 0xc0, !PT ;  /* 0x0000000f110a7812 */ /* 0x000fe200078ec0ff */
[----:B------:R-:W-:Y:S01]  /*3a10*/  IMAD R251, R174, R251, RZ ;  /* 0x000000fbaefb7224 */ /* 0x000fe200078e02ff */
[----:B------:R-:W-:Y:S02]  /*3a20*/  ISETP.GE.AND P6, PT, R25, RZ, PT ;  /* 0x000000ff1900720c */ /* 0x000fe40003fc6270 */
[----:B------:R-:W-:Y:S01]  /*3a30*/  ISETP.GE.AND P3, PT, R26, RZ, PT ;  /* 0x000000ff1a00720c */ /* 0x000fe20003f66270 */
[----:B--2---:R1:W-:Y:S01]  /*3a40*/  STL.64 [R1+0x28], R20 ;  /* 0x0000281401007387 */ /* 0x0043e20000100a00 */
[----:B------:R-:W-:Y:S01]  /*3a50*/  ISETP.GE.U32.AND P2, PT, R11, 0x7fffffe0, PT ;  /* 0x7fffffe00b00780c */ /* 0x000fe20003f46070 */
[----:B------:R-:W-:Y:S01]  /*3a60*/  IMAD R10, R13, 0x10, R10 ;  /* 0x000000100d0a7824 */ /* 0x000fe200078e020a */
[----:B------:R-:W-:Y:S01]  /*3a70*/  LOP3.LUT R8, R8, 0xf00, RZ, 0xe2, !PT ;  /* 0x00000f0008087812 */ /* 0x000fe200078ee2ff */
[----:B----4-:R-:W-:Y:S10]  /*3a80*/  BRA.U UP0, `(.L_x_5) ;  /* 0x0000000100187547 */ /* 0x010ff4000b800000 */
[----:B------:R-:W-:Y:S01]  /*3a90*/  ELECT P5, URZ, PT ;  /* 0x0000000000ff782f */ /* 0x000fe200038a0000 */
[----:B------:R-:W-:Y:S01]  /*3aa0*/  IMAD.MOV.U32 R9, RZ, RZ, 0x1 ;  /* 0x00000001ff097424 */ /* 0x000fe200078e00ff */
[----:B------:R-:W-:Y:S01]  /*3ab0*/  UMOV UR5, 0x40 ;  /* 0x0000004000057882 */ /* 0x000fe20000000000 */
[----:B------:R-:W-:Y:S01]  /*3ac0*/  UVIRTCOUNT.DEALLOC.SMPOOL 0x80 ;  /* 0x000000800000784c */ /* 0x000fe20000000000 */
[----:B------:R-:W-:-:S09]  /*3ad0*/  ULEA UR5, UR4, UR5, 0x18 ;  /* 0x0000000504057291 */ /* 0x000fd2000f8ec0ff */
[----:B------:R2:W-:Y:S03]  /*3ae0*/  @P5 STS.U8 [UR5], R9 ;  /* 0x00000009ff005988 */ /* 0x0005e60008000005 */
.L_x_5:
[----:B------:R-:W3:Y:S01]  /*3af0*/  LDL R249, [R1+0x28] ;  /* 0x0000280001f97983 */ /* 0x000ee20000100800 */
[----:B------:R-:W-:-:S03]  /*3b00*/  USHF.L.U32 UR4, UR6, 0x15, URZ ;  /* 0x0000001506047899 */ /* 0x000fc600080006ff */
[----:B--2---:R-:W2:Y:S01]  /*3b10*/  LDL R9, [R1+0x2c] ;  /* 0x00002c0001097983 */ /* 0x004ea20000100800 */
[----:B------:R-:W-:Y:S01]  /*3b20*/  ULOP3.LUT UR4, UR4, 0x600000, URZ, 0xc0, !UPT ;  /* 0x0060000004047892 */ /* 0x000fe2000f8ec0ff */
[C---:B------:R-:W-:Y:S01]  /*3b30*/  LEA R120, P5, R6.reuse, UR12, 0x1 ;  /* 0x0000000c06787c11 */ /* 0x040fe2000f8a08ff */
[----:B------:R-:W-:Y:S01]  /*3b40*/  VOTEU.ALL UP1, P1 ;  /* 0x0000000000ff7886 */ /* 0x000fe20000820000 */
[----:B------:R-:W-:Y:S01]  /*3b50*/  UMOV UR5, 0x1 ;  /* 0x0000000100057882 */ /* 0x000fe20000000000 */
[----:B------:R-:W-:Y:S01]  /*3b60*/  UIADD3 UR10, UPT, UPT, UR8, UR4, URZ ;  /* 0x00000004080a7290 */ /* 0x000fe2000fffe0ff */
[----:B------:R-:W-:Y:S01]  /*3b70*/  LEA.HI.X.SX32 R121, R6, UR13, 0x1, P5 ;  /* 0x0000000d06797c11 */ /* 0x000fe2000a8f0eff */
[----:B------:R-:W-:Y:S01]  /*3b80*/  UIADD3 UR11, UPT, UPT, UR9, 0x10000, URZ ;  /* 0x00010000090b7890 */ /* 0x000fe2000fffe0ff */
[----:B------:R-:W-:Y:S01]  /*3b90*/  LEA R118, P5, R251, UR12, 0x1 ;  /* 0x0000000cfb767c11 */ /* 0x000fe2000f8a08ff */
[----:B------:R-:W-:Y:S01]  /*3ba0*/  VOTEU.ALL UP2, P1 ;  /* 0x0000000000ff7886 */ /* 0x000fe20000840000 */
[----:B------:R-:W-:Y:S01]  /*3bb0*/  VIADD R6, R250, 0xfffffff7 ;  /* 0xfffffff7fa067836 */ /* 0x000fe20000000000 */
[----:B------:R-:W-:Y:S01]  /*3bc0*/  LOP3.LUT R10, R10, 0xff, RZ, 0xc0, !PT ;  /* 0x000000ff0a0a7812 */ /* 0x000fe200078ec0ff */
[----:B------:R-:W-:Y:S01]  /*3bd0*/  IMAD R7, R7, 0x1000, R8 ;  /* 0x0000100007077824 */ /* 0x000fe200078e0208 */
[----:B------:R-:W-:Y:S01]  /*3be0*/  LEA.HI.X.SX32 R119, R251, UR13, 0x1, P5 ;  /* 0x0000000dfb777c11 */ /* 0x000fe2000a8f0eff */
[----:B------:R-:W-:Y:S01]  /*3bf0*/  STTM.x64 tmem[UR10], RZ ;  /* 0x000000ff000079ed */ /* 0x000fe2000834000a */
[----:B------:R-:W-:Y:S01]  /*3c00*/  STTM.x64 tmem[UR10+0x40], RZ ;  /* 0x000040ff000079ed */ /* 0x000fe2000834000a */
[----:B------:R-:W-:Y:S01]  /*3c10*/  STTM.x64 tmem[UR10+0x80], RZ ;  /* 0x000080ff000079ed */ /* 0x000fe2000834000a */
[----:B------:R-:W-:Y:S01]  /*3c20*/  STTM.x64 tmem[UR10+0xc0], RZ ;  /* 0x0000c0ff000079ed */ /* 0x000fe2000834000a */
[----:B------:R-:W-:Y:S01]  /*3c30*/  STTM.x64 tmem[UR10+0x100], RZ ;  /* 0x000100ff000079ed */ /* 0x000fe2000834000a */
[----:B------:R-:W-:Y:S01]  /*3c40*/  STTM.x64 tmem[UR10+0x140], RZ ;  /* 0x000140ff000079ed */ /* 0x000fe2000834000a */
[----:B------:R-:W-:Y:S01]  /*3c50*/  STTM.x64 tmem[UR10+0x180], RZ ;  /* 0x000180ff000079ed */ /* 0x000fe2000834000a */
[----:B------:R-:W-:Y:S01]  /*3c60*/  STTM.x64 tmem[UR10+0x1c0], RZ ;  /* 0x0001c0ff000079ed */ /* 0x000fe2000834000a */
[----:B------:R-:W4:Y:S01]  /*3c70*/  FENCE.VIEW.ASYNC.T ;  /* 0x00000000000073c6 */ /* 0x000f220000000200 */
[----:B------:R-:W-:-:S04]  /*3c80*/  @!UP1 UIADD3 UR12, UPT, UPT, -UR5, 0x100000, URZ ;  /* 0x00100000050c9890 */ /* 0x000fc8000fffe1ff */
[----:B------:R-:W-:Y:S02]  /*3c90*/  @!UP1 USHF.L.U32 UR13, UR12, 0xb, URZ ;  /* 0x0000000b0c0d9899 */ /* 0x000fe400080006ff */
[----:B------:R-:W-:Y:S01]  /*3ca0*/  @!UP1 USHF.L.U32 UR12, UR12, 0x1, URZ ;  /* 0x000000010c0c9899 */ /* 0x000fe200080006ff */
[----:B----4-:R-:W-:Y:S01]  /*3cb0*/  BAR.SYNC.DEFER_BLOCKING 0x0 ;  /* 0x0000000000007b1d */ /* 0x010fe20000010000 */
[----:B------:R-:W-:Y:S01]  /*3cc0*/  ISETP.GE.U32.AND P5, PT, R6, 0x7fffffd8, PT ;  /* 0x7fffffd80600780c */ /* 0x000fe20003fa6070 */
[----:B------:R-:W-:Y:S01]  /*3cd0*/  IMAD.IADD R6, R7, 0x1, R10 ;  /* 0x0000000107067824 */ /* 0x000fe200078e020a */
[----:B------:R-:W-:Y:S02]  /*3ce0*/  PRMT R220, RZ, 0x7610, R220 ;  /* 0x00007610ffdc7816 */ /* 0x000fe400000000dc */
[----:B------:R-:W-:Y:S02]  /*3cf0*/  PRMT R221, RZ, 0x7610, R221 ;  /* 0x00007610ffdd7816 */ /* 0x000fe400000000dd */
[----:B------:R-:W-:Y:S01]  /*3d00*/  LOP3.LUT R6, R6, 0xffff, RZ, 0xc0, !PT ;  /* 0x0000ffff06067812 */ /* 0x000fe200078ec0ff */
[----:B------:R-:W-:Y:S01]  /*3d10*/  STL [R1+0x194], R252 ;  /* 0x000194fc01007387 */ /* 0x000fe20000100800 */
[----:B------:R-:W-:-:S02]  /*3d20*/  PRMT R222, RZ, 0x7610, R222 ;  /* 0x00007610ffde7816 */ /* 0x000fc400000000de */
[--C-:B------:R-:W-:Y:S01]  /*3d30*/  SHF.R.U32.HI R7, RZ, 0xf, R6.reuse ;  /* 0x0000000fff077819 */ /* 0x100fe20000011606 */
[----:B------:R-:W-:Y:S01]  /*3d40*/  STL [R1+0x190], R0 ;  /* 0x0001900001007387 */ /* 0x000fe20000100800 */
[----:B------:R-:W-:Y:S02]  /*3d50*/  PRMT R223, RZ, 0x7610, R223 ;  /* 0x00007610ffdf7816 */ /* 0x000fe400000000df */
[----:B------:R-:W-:Y:S01]  /*3d60*/  SHF.R.U32.HI R8, RZ, 0x7, R6 ;  /* 0x00000007ff087819 */ /* 0x000fe20000011606 */
[----:B------:R-:W4:Y:S02]  /*3d70*/  FENCE.VIEW.ASYNC.S ;  /* 0x00000000000073c6 */ /* 0x000f240000000000 */
[----:B----4-:R-:W4:Y:S02]  /*3d80*/  @!UP2 SYNCS.EXCH.64 URZ, [UR11], UR12 ;  /* 0x0000000c0bffa5b2 */ /* 0x010f240008000100 */
[----:B----4-:R-:W-:Y:S01]  /*3d90*/  BAR.SYNC.DEFER_BLOCKING 0x0 ;  /* 0x0000000000007b1d */ /* 0x010fe20000010000 */
[----:B------:R-:W-:-:S02]  /*3da0*/  PRMT R224, RZ, 0x7610, R224 ;  /* 0x00007610ffe07816 */ /* 0x000fc400000000e0 */
[----:B------:R-:W-:Y:S02]  /*3db0*/  PRMT R225, RZ, 0x7610, R225 ;  /* 0x00007610ffe17816 */ /* 0x000fe400000000e1 */
[----:B------:R-:W-:Y:S02]  /*3dc0*/  PRMT R226, RZ, 0x7610, R226 ;  /* 0x00007610ffe27816 */ /* 0x000fe400000000e2 */
[----:B------:R-:W-:Y:S01]  /*3dd0*/  PRMT R227, RZ, 0x7610, R227 ;  /* 0x00007610ffe37816 */ /* 0x000fe200000000e3 */
[----:B0-----:R-:W4:Y:S04]  /*3de0*/  @!P2 LDG.E.U16 R220, desc[UR22][R120.64] ;  /* 0x0000001678dca981 */ /* 0x001f28000c1e1500 */
[----:B------:R-:W2:Y:S01]  /*3df0*/  @!P2 LDG.E.U16 R221, desc[UR22][R118.64] ;  /* 0x0000001676dda981 */ /* 0x000ea2000c1e1500 */
[----:B------:R-:W-:Y:S01]  /*3e00*/  LOP3.LUT P2, RZ, R7, 0x1, RZ, 0xc0, !PT ;  /* 0x0000000107ff7812 */ /* 0x000fe2000784c0ff */
[----:B------:R-:W-:Y:S01]  /*3e10*/  VIADD R7, R250, 0xfffffff6 ;  /* 0xfffffff6fa077836 */ /* 0x000fe20000000000 */
[----:B------:R-:W-:-:S02]  /*3e20*/  PRMT R228, RZ, 0x7610, R228 ;  /* 0x00007610ffe47816 */ /* 0x000fc400000000e4 */
[----:B------:R-:W-:Y:S02]  /*3e30*/  PRMT R229, RZ, 0x7610, R229 ;  /* 0x00007610ffe57816 */ /* 0x000fe400000000e5 */
[----:B------:R-:W-:Y:S02]  /*3e40*/  PRMT R230, RZ, 0x7610, R230 ;  /* 0x00007610ffe67816 */ /* 0x000fe400000000e6 */
[----:B------:R-:W-:Y:S02]  /*3e50*/  PRMT R231, RZ, 0x7610, R231 ;  /* 0x00007610ffe77816 */ /* 0x000fe400000000e7 */
[----:B------:R-:W-:Y:S02]  /*3e60*/  PRMT R232, RZ, 0x7610, R232 ;  /* 0x00007610ffe87816 */ /* 0x000fe400000000e8 */
[----:B------:R-:W-:Y:S02]  /*3e70*/  PRMT R233, RZ, 0x7610, R233 ;  /* 0x00007610ffe97816 */ /* 0x000fe400000000e9 */
        /* <DEDUP_REMOVED lines=27> */
[----:B------:R-:W-:Y:S01]  /*4030*/  PRMT R243, RZ, 0x7610, R243 ;  /* 0x00007610fff37816 */ /* 0x000fe200000000f3 */
[C---:B---3--:R-:W-:Y:S02]  /*4040*/  IMAD.SHL.U32 R115, R249.reuse, 0x8, RZ ;  /* 0x00000008f9737824 */ /* 0x048fe400078e00ff */
[----:B------:R-:W-:Y:S02]  /*4050*/  IMAD.SHL.U32 R111, R249, 0x10, RZ ;  /* 0x00000010f96f7824 */ /* 0x000fe400078e00ff */
[----:B------:R-:W-:-:S04]  /*4060*/  IMAD.WIDE R116, R115, 0x2, R120 ;  /* 0x0000000273747825 */ /* 0x000fc800078e0278 */
[----:B------:R-:W-:Y:S01]  /*4070*/  IMAD.WIDE R114, R115, 0x2, R118 ;  /* 0x0000000273727825 */ /* 0x000fe200078e0276 */
[----:B------:R-:W3:Y:S03]  /*4080*/  @!P5 LDG.E.U16 R222, desc[UR22][R116.64] ;  /* 0x0000001674ded981 */ /* 0x000ee6000c1e1500 */
[C---:B------:R-:W-:Y:S01]  /*4090*/  IMAD.WIDE R112, R111.reuse, 0x2, R120 ;  /* 0x000000026f707825 */ /* 0x040fe200078e0278 */
[----:B------:R-:W2:Y:S01]  /*40a0*/  @!P5 LDG.E.U16 R223, desc[UR22][R114.64] ;  /* 0x0000001672dfd981 */ /* 0x000ea2000c1e1500 */
[----:B------:R-:W-:Y:S02]  /*40b0*/  LOP3.LUT P5, RZ, R8, 0x1, RZ, 0xc0, !PT ;  /* 0x0000000108ff7812 */ /* 0x000fe400078ac0ff */
[----:B------:R-:W-:Y:S01]  /*40c0*/  IMAD.WIDE R110, R111, 0x2, R118 ;  /* 0x000000026f6e7825 */ /* 0x000fe200078e0276 */
[----:B------:R-:W2:Y:S03]  /*40d0*/  @P2 LDG.E.U16 R224, desc[UR22][R112.64] ;  /* 0x0000001670e02981 */ /* 0x000ea6000c1e1500 */
[----:B------:R-:W-:Y:S01]  /*40e0*/  IMAD R107, R249, 0x18, RZ ;  /* 0x00000018f96b7824 */ /* 0x000fe200078e02ff */
[----:B------:R-:W2:Y:S01]  /*40f0*/  @P2 LDG.E.U16 R225, desc[UR22][R110.64] ;  /* 0x000000166ee12981 */ /* 0x000ea2000c1e1500 */
[----:B------:R-:W-:-:S02]  /*4100*/  ISETP.GE.U32.AND P2, PT, R7, 0x7fffffd7, PT ;  /* 0x7fffffd70700780c */ /* 0x000fc40003f46070 */
[----:B------:R-:W-:Y:S01]  /*4110*/  IMAD.WIDE R108, R107, 0x2, R120 ;  /* 0x000000026b6c7825 */ /* 0x000fe200078e0278 */
[----:B------:R-:W-:-:S03]  /*4120*/  SHF.R.U32.HI R8, RZ, 0xe, R6 ;  /* 0x0000000eff087819 */ /* 0x000fc60000011606 */
[----:B------:R-:W-:Y:S01]  /*4130*/  IMAD.WIDE R106, R107, 0x2, R118 ;  /* 0x000000026b6a7825 */ /* 0x000fe200078e0276 */
[----:B------:R-:W2:Y:S03]  /*4140*/  @P5 LDG.E.U16 R226, desc[UR22][R108.64] ;  /* 0x000000166ce25981 */ /* 0x000ea6000c1e1500 */
[----:B------:R-:W-:Y:S01]  /*4150*/  IMAD R103, R249, 0x9, RZ ;  /* 0x00000009f9677824 */ /* 0x000fe200078e02ff */
[----:B------:R-:W2:Y:S01]  /*4160*/  @P5 LDG.E.U16 R227, desc[UR22][R106.64] ;  /* 0x000000166ae35981 */ /* 0x000ea2000c1e1500 */
[----:B------:R-:W-:Y:S02]  /*4170*/  LOP3.LUT P5, RZ, R8, 0x1, RZ, 0xc0, !PT ;  /* 0x0000000108ff7812 */ /* 0x000fe400078ac0ff */
[----:B------:R-:W-:Y:S01]  /*4180*/  IMAD.WIDE R104, R103, 0x2, R120 ;  /* 0x0000000267687825 */ /* 0x000fe200078e0278 */
[----:B------:R-:W-:-:S03]  /*4190*/  SHF.R.U32.HI R8, RZ, 0x6, R6 ;  /* 0x00000006ff087819 */ /* 0x000fc60000011606 */
[----:B------:R-:W-:Y:S01]  /*41a0*/  IMAD.WIDE R102, R103, 0x2, R118 ;  /* 0x0000000267667825 */ /* 0x000fe200078e0276 */
[----:B------:R-:W2:Y:S03]  /*41b0*/  @!P2 LDG.E.U16 R228, desc[UR22][R104.64] ;  /* 0x0000001668e4a981 */ /* 0x000ea6000c1e1500 */
[----:B------:R-:W-:Y:S01]  /*41c0*/  IMAD R99, R249, 0x11, RZ ;  /* 0x00000011f9637824 */ /* 0x000fe200078e02ff */
[----:B------:R-:W2:Y:S01]  /*41d0*/  @!P2 LDG.E.U16 R229, desc[UR22][R102.64] ;  /* 0x0000001666e5a981 */ /* 0x000ea2000c1e1500 */
[----:B------:R-:W-:Y:S02]  /*41e0*/  LOP3.LUT P2, RZ, R8, 0x1, RZ, 0xc0, !PT ;  /* 0x0000000108ff7812 */ /* 0x000fe4000784c0ff */
[----:B------:R-:W-:-:S04]  /*41f0*/  IMAD.WIDE R100, R99, 0x2, R120 ;  /* 0x0000000263647825 */ /* 0x000fc800078e0278 */
[----:B------:R-:W-:Y:S01]  /*4200*/  IMAD.WIDE R98, R99, 0x2, R118 ;  /* 0x0000000263627825 */ /* 0x000fe200078e0276 */
[----:B------:R-:W2:Y:S03]  /*4210*/  @P5 LDG.E.U16 R230, desc[UR22][R100.64] ;  /* 0x0000001664e65981 */ /* 0x000ea6000c1e1500 */
[----:B------:R-:W-:Y:S01]  /*4220*/  VIADD R7, R250, 0xfffffffe ;  /* 0xfffffffefa077836 */ /* 0x000fe20000000000 */
[----:B------:R-:W2:Y:S01]  /*4230*/  @P5 LDG.E.U16 R231, desc[UR22][R98.64] ;  /* 0x0000001662e75981 */ /* 0x000ea2000c1e1500 */
[----:B------:R-:W-:-:S03]  /*4240*/  IMAD R95, R249, 0x19, RZ ;  /* 0x00000019f95f7824 */ /* 0x000fc600078e02ff */
[----:B------:R-:W-:Y:S01]  /*4250*/  ISETP.GE.U32.AND P5, PT, R7, 0x7fffffdf, PT ;  /* 0x7fffffdf0700780c */ /* 0x000fe20003fa6070 */
[C---:B------:R-:W-:Y:S01]  /*4260*/  IMAD.WIDE R96, R95.reuse, 0x2, R120 ;  /* 0x000000025f607825 */ /* 0x040fe200078e0278 */
[----:B------:R-:W-:Y:S03]  /*4270*/  STL [R1+0x19c], R116 ;  /* 0x00019c7401007387 */ /* 0x000fe60000100800 */
[----:B------:R-:W-:Y:S01]  /*4280*/  IMAD.WIDE R94, R95, 0x2, R118 ;  /* 0x000000025f5e7825 */ /* 0x000fe200078e0276 */
[----:B------:R-:W-:Y:S03]  /*4290*/  STL [R1+0x198], R117 ;  /* 0x0001987501007387 */ /* 0x000fe60000100800 */
[----:B------:R-:W-:Y:S01]  /*42a0*/  VIADD R7, R250, 0xfffffffd ;  /* 0xfffffffdfa077836 */ /* 0x000fe20000000000 */
[----:B------:R-:W-:Y:S01]  /*42b0*/  STL [R1+0x1a4], R114 ;  /* 0x0001a47201007387 */ /* 0x000fe20000100800 */
[----:B------:R-:W-:-:S03]  /*42c0*/  IMAD.WIDE R14, R249, 0x2, R120 ;  /* 0x00000002f90e7825 */ /* 0x000fc600078e0278 */
[----:B------:R-:W2:Y:S01]  /*42d0*/  @P2 LDG.E.U16 R232, desc[UR22][R96.64] ;  /* 0x0000001660e82981 */ /* 0x000ea2000c1e1500 */
[----:B------:R-:W-:-:S03]  /*42e0*/  IMAD.WIDE R12, R249, 0x2, R118 ;  /* 0x00000002f90c7825 */ /* 0x000fc600078e0276 */
[----:B------:R-:W2:Y:S01]  /*42f0*/  @P2 LDG.E.U16 R233, desc[UR22][R94.64] ;  /* 0x000000165ee92981 */ /* 0x000ea2000c1e1500 */
[----:B------:R-:W-:-:S03]  /*4300*/  ISETP.GE.U32.AND P2, PT, R7, 0x7fffffde, PT ;  /* 0x7fffffde0700780c */ /* 0x000fc60003f46070 */
[----:B------:R-:W-:Y:S01]  /*4310*/  STL [R1+0x1a0], R115 ;  /* 0x0001a07301007387 */ /* 0x000fe20000100800 */
[----:B------:R-:W-:-:S03]  /*4320*/  VIADD R8, R250, 0xfffffff5 ;  /* 0xfffffff5fa087836 */ /* 0x000fc60000000000 */
[----:B------:R-:W-:Y:S01]  /*4330*/  STL [R1+0x1ac], R112 ;  /* 0x0001ac7001007387 */ /* 0x000fe20000100800 */
[----:B------:R-:W-:-:S03]  /*4340*/  IMAD.SHL.U32 R7, R249, 0x2, RZ ;  /* 0x00000002f9077824 */ /* 0x000fc600078e00ff */
[----:B------:R-:W-:Y:S04]  /*4350*/  STL [R1+0x1a8], R113 ;  /* 0x0001a87101007387 */ /* 0x000fe80000100800 */
[----:B------:R-:W-:Y:S04]  /*4360*/  STL [R1+0x1b4], R110 ;  /* 0x0001b46e01007387 */ /* 0x000fe80000100800 */
[----:B------:R-:W-:Y:S01]  /*4370*/  STL [R1+0x1b0], R111 ;  /* 0x0001b06f01007387 */ /* 0x000fe20000100800 */
[----:B------:R-:W-:-:S03]  /*4380*/  IMAD.WIDE R10, R7, 0x2, R118 ;  /* 0x00000002070a7825 */ /* 0x000fc600078e0276 */
[----:B------:R-:W-:Y:S04]  /*4390*/  STL [R1+0x1b8], R109 ;  /* 0x0001b86d01007387 */ /* 0x000fe80000100800 */
[----:B------:R-:W-:Y:S04]  /*43a0*/  STL.64 [R1+0x20], R14 ;  /* 0x0000200e01007387 */ /* 0x000fe80000100a00 */
[----:B------:R0:W-:Y:S04]  /*43b0*/  STL.64 [R1+0x18], R12 ;  /* 0x0000180c01007387 */ /* 0x0001e80000100a00 */
[----:B------:R-:W3:Y:S04]  /*43c0*/  @!P5 LDG.E.U16 R202, desc[UR22][R14.64] ;  /* 0x000000160ecad981 */ /* 0x000ee8000c1e1500 */
[----:B------:R0:W3:Y:S01]  /*43d0*/  @!P5 LDG.E.U16 R174, desc[UR22][R12.64] ;  /* 0x000000160caed981 */ /* 0x0000e2000c1e1500 */
[----:B------:R-:W-:Y:S01]  /*43e0*/  ISETP.GE.U32.AND P5, PT, R8, 0x7fffffd6, PT ;  /* 0x7fffffd60800780c */ /* 0x000fe20003fa6070 */
[----:B------:R-:W-:Y:S01]  /*43f0*/  IMAD R91, R249, 0xa, RZ ;  /* 0x0000000af95b7824 */ /* 0x000fe200078e02ff */
[----:B------:R-:W-:Y:S01]  /*4400*/  SHF.R.U32.HI R8, RZ, 0xd, R6 ;  /* 0x0000000dff087819 */ /* 0x000fe20000011606 */
[----:B------:R1:W3:Y:S01]  /*4410*/  @!P2 LDG.E.U16 R199, desc[UR22][R10.64] ;  /* 0x000000160ac7a981 */ /* 0x0002e2000c1e1500 */
[----:B0-----:R-:W-:-:S05]  /*4420*/  IMAD.WIDE R12, R7, 0x2, R120 ;  /* 0x00000002070c7825 */ /* 0x001fca00078e0278 */
[----:B------:R0:W3:Y:S01]  /*4430*/  @!P2 LDG.E.U16 R198, desc[UR22][R12.64] ;  /* 0x000000160cc6a981 */ /* 0x0000e2000c1e1500 */
[----:B------:R-:W-:Y:S01]  /*4440*/  LOP3.LUT P2, RZ, R8, 0x1, RZ, 0xc0, !PT ;  /* 0x0000000108ff7812 */ /* 0x000fe2000784c0ff */
[----:B------:R-:W-:Y:S01]  /*4450*/  IMAD.WIDE R92, R91, 0x2, R120 ;  /* 0x000000025b5c7825 */ /* 0x000fe200078e0278 */
[----:B------:R-:W-:-:S03]  /*4460*/  SHF.R.U32.HI R7, RZ, 0x5, R6 ;  /* 0x00000005ff077819 */ /* 0x000fc60000011606 */
[----:B------:R-:W-:Y:S01]  /*4470*/  IMAD.WIDE R90, R91, 0x2, R118 ;  /* 0x000000025b5a7825 */ /* 0x000fe200078e0276 */
[----:B------:R-:W3:Y:S03]  /*4480*/  @!P5 LDG.E.U16 R200, desc[UR22][R92.64] ;  /* 0x000000165cc8d981 */ /* 0x000ee6000c1e1500 */
[----:B------:R-:W-:Y:S01]  /*4490*/  IMAD R87, R249, 0x12, RZ ;  /* 0x00000012f9577824 */ /* 0x000fe200078e02ff */
[----:B------:R-:W3:Y:S01]  /*44a0*/  @!P5 LDG.E.U16 R201, desc[UR22][R90.64] ;  /* 0x000000165ac9d981 */ /* 0x000ee2000c1e1500 */
[----:B------:R-:W-:Y:S02]  /*44b0*/  LOP3.LUT P5, RZ, R7, 0x1, RZ, 0xc0, !PT ;  /* 0x0000000107ff7812 */ /* 0x000fe400078ac0ff */
[----:B------:R-:W-:-:S04]  /*44c0*/  IMAD.WIDE R88, R87, 0x2, R120 ;  /* 0x0000000257587825 */ /* 0x000fc800078e0278 */
[----:B------:R-:W-:Y:S01]  /*44d0*/  IMAD.WIDE R86, R87, 0x2, R118 ;  /* 0x0000000257567825 */ /* 0x000fe200078e0276 */
[----:B------:R-:W3:Y:S03]  /*44e0*/  @P2 LDG.E.U16 R136, desc[UR22][R88.64] ;  /* 0x0000001658882981 */ /* 0x000ee6000c1e1500 */
[----:B------:R-:W-:Y:S01]  /*44f0*/  VIADD R7, R250, 0xfffffffc ;  /* 0xfffffffcfa077836 */ /* 0x000fe20000000000 */
[----:B------:R-:W3:Y:S01]  /*4500*/  @P2 LDG.E.U16 R137, desc[UR22][R86.64] ;  /* 0x0000001656892981 */ /* 0x000ee2000c1e1500 */
[----:B------:R-:W-:-:S03]  /*4510*/  IMAD R81, R249, 0x3, RZ ;  /* 0x00000003f9517824 */ /* 0x000fc600078e02ff */
[----:B------:R-:W-:Y:S01]  /*4520*/  ISETP.GE.U32.AND P2, PT, R7, 0x7fffffdd, PT ;  /* 0x7fffffdd0700780c */ /* 0x000fe20003f46070 */
[----:B------:R-:W-:Y:S04]  /*4530*/  STL.64 [R1+0x10], R12 ;  /* 0x0000100c01007387 */ /* 0x000fe80000100a00 */
[----:B------:R1:W-:Y:S01]  /*4540*/  STL.64 [R1+0x8], R10 ;  /* 0x0000080a01007387 */ /* 0x0003e20000100a00 */
[----:B------:R-:W-:Y:S01]  /*4550*/  SHF.R.U32.HI R7, RZ, 0xc, R6 ;  /* 0x0000000cff077819 */ /* 0x000fe20000011606 */
[----:B------:R-:W-:Y:S02]  /*4560*/  IMAD R73, R249, 0x13, RZ ;  /* 0x00000013f9497824 */ /* 0x000fe400078e02ff */
[----:B-1----:R-:W-:-:S04]  /*4570*/  IMAD.WIDE R10, R81, 0x2, R120 ;  /* 0x00000002510a7825 */ /* 0x002fc800078e0278 */
[----:B------:R-:W-:Y:S01]  /*4580*/  IMAD.WIDE R80, R81, 0x2, R118 ;  /* 0x0000000251507825 */ /* 0x000fe200078e0276 */
[----:B------:R1:W3:Y:S04]  /*4590*/  @!P2 LDG.E.U16 R140, desc[UR22][R10.64] ;  /* 0x000000160a8ca981 */ /* 0x0002e8000c1e1500 */
[----:B------:R-:W3:Y:S01]  /*45a0*/  @!P2 LDG.E.U16 R141, desc[UR22][R80.64] ;  /* 0x00000016508da981 */ /* 0x000ee2000c1e1500 */
[----:B------:R-:W-:Y:S01]  /*45b0*/  LOP3.LUT P2, RZ, R7, 0x1, RZ, 0xc0, !PT ;  /* 0x0000000107ff7812 */ /* 0x000fe2000784c0ff */
[----:B------:R-:W-:-:S04]  /*45c0*/  IMAD.WIDE R74, R73, 0x2, R120 ;  /* 0x00000002494a7825 */ /* 0x000fc800078e0278 */
[----:B------:R-:W-:-:S04]  /*45d0*/  IMAD.WIDE R72, R73, 0x2, R118 ;  /* 0x0000000249487825 */ /* 0x000fc800078e0276 */
[----:B------:R-:W-:Y:S02]  /*45e0*/  VIADD R7, R250, 0xfffffffb ;  /* 0xfffffffbfa077836 */ /* 0x000fe40000000000 */
[----:B------:R-:W-:Y:S02]  /*45f0*/  IMAD R83, R249, 0x1a, RZ ;  /* 0x0000001af9537824 */ /* 0x000fe400078e02ff */
[----:B------:R-:W3:Y:S04]  /*4600*/  @P2 LDG.E.U16 R128, desc[UR22][R74.64] ;  /* 0x000000164a802981 */ /* 0x000ee8000c1e1500 */
[----:B------:R-:W3:Y:S01]  /*4610*/  @P2 LDG.E.U16 R129, desc[UR22][R72.64] ;  /* 0x0000001648812981 */ /* 0x000ee2000c1e1500 */
[----:B------:R-:W-:Y:S01]  /*4620*/  ISETP.GE.U32.AND P2, PT, R7, 0x7fffffdc, PT ;  /* 0x7fffffdc0700780c */ /* 0x000fe20003f46070 */
[----:B------:R-:W-:-:S04]  /*4630*/  IMAD.WIDE R84, R83, 0x2, R120 ;  /* 0x0000000253547825 */ /* 0x000fc800078e0278 */
[----:B------:R-:W-:Y:S01]  /*4640*/  IMAD.SHL.U32 R65, R249, 0x4, RZ ;  /* 0x00000004f9417824 */ /* 0x000fe200078e00ff */
[----:B------:R-:W3:Y:S01]  /*4650*/  @P5 LDG.E.U16 R138, desc[UR22][R84.64] ;  /* 0x00000016548a5981 */ /* 0x000ee2000c1e1500 */
[----:B------:R-:W-:-:S04]  /*4660*/  IMAD.WIDE R82, R83, 0x2, R118 ;  /* 0x0000000253527825 */ /* 0x000fc800078e0276 */
[----:B------:R-:W-:Y:S01]  /*4670*/  VIADD R8, R250, 0xfffffff4 ;  /* 0xfffffff4fa087836 */ /* 0x000fe20000000000 */
[----:B------:R-:W3:Y:S01]  /*4680*/  @P5 LDG.E.U16 R139, desc[UR22][R82.64] ;  /* 0x00000016528b5981 */ /* 0x000ee2000c1e1500 */
[----:B------:R-:W-:Y:S01]  /*4690*/  IMAD.WIDE R66, R65, 0x2, R120 ;  /* 0x0000000241427825 */ /* 0x000fe200078e0278 */
[----:B------:R-:W-:-:S03]  /*46a0*/  SHF.R.U32.HI R7, RZ, 0xb, R6 ;  /* 0x0000000bff077819 */ /* 0x000fc60000011606 */
[----:B------:R-:W-:Y:S01]  /*46b0*/  IMAD.WIDE R64, R65, 0x2, R118 ;  /* 0x0000000241407825 */ /* 0x000fe200078e0276 */
[----:B------:R-:W-:Y:S01]  /*46c0*/  ISETP.GE.U32.AND P5, PT, R8, 0x7fffffd5, PT ;  /* 0x7fffffd50800780c */ /* 0x000fe20003fa6070 */
[----:B------:R-:W3:Y:S02]  /*46d0*/  @!P2 LDG.E.U16 R132, desc[UR22][R66.64] ;  /* 0x000000164284a981 */ /* 0x000ee4000c1e1500 */
[----:B------:R-:W-:Y:S02]  /*46e0*/  IMAD R77, R249, 0xb, RZ ;  /* 0x0000000bf94d7824 */ /* 0x000fe400078e02ff */
[----:B------:R-:W3:Y:S01]  /*46f0*/  @!P2 LDG.E.U16 R133, desc[UR22][R64.64] ;  /* 0x000000164085a981 */ /* 0x000ee2000c1e1500 */
[----:B------:R-:W-:Y:S01]  /*4700*/  LOP3.LUT P2, RZ, R7, 0x1, RZ, 0xc0, !PT ;  /* 0x0000000107ff7812 */ /* 0x000fe2000784c0ff */
[----:B------:R-:W-:Y:S01]  /*4710*/  IMAD.WIDE R78, R77, 0x2, R120 ;  /* 0x000000024d4e7825 */ /* 0x000fe200078e0278 */
[----:B------:R-:W-:-:S03]  /*4720*/  SHF.R.U32.HI R8, RZ, 0x4, R6 ;  /* 0x00000004ff087819 */ /* 0x000fc60000011606 */
[----:B------:R-:W-:Y:S02]  /*4730*/  IMAD R57, R249, 0x14, RZ ;  /* 0x00000014f9397824 */ /* 0x000fe400078e02ff */
[----:B------:R-:W-:Y:S01]  /*4740*/  IMAD.WIDE R76, R77, 0x2, R118 ;  /* 0x000000024d4c7825 */ /* 0x000fe200078e0276 */
[----:B------:R-:W3:Y:S03]  /*4750*/  @!P5 LDG.E.U16 R142, desc[UR22][R78.64] ;  /* 0x000000164e8ed981 */ /* 0x000ee6000c1e1500 */
[C---:B------:R-:W-:Y:S01]  /*4760*/  IMAD.WIDE R58, R57.reuse, 0x2, R120 ;  /* 0x00000002393a7825 */ /* 0x040fe200078e0278 */
[----:B------:R-:W3:Y:S01]  /*4770*/  @!P5 LDG.E.U16 R143, desc[UR22][R76.64] ;  /* 0x000000164c8fd981 */ /* 0x000ee2000c1e1500 */
[----:B------:R-:W-:Y:S02]  /*4780*/  LOP3.LUT P5, RZ, R8, 0x1, RZ, 0xc0, !PT ;  /* 0x0000000108ff7812 */ /* 0x000fe400078ac0ff */
[----:B------:R-:W-:Y:S01]  /*4790*/  IMAD.WIDE R56, R57, 0x2, R118 ;  /* 0x0000000239387825 */ /* 0x000fe200078e0276 */
[----:B------:R-:W3:Y:S03]  /*47a0*/  @P2 LDG.E.U16 R122, desc[UR22][R58.64] ;  /* 0x000000163a7a2981 */ /* 0x000ee6000c1e1500 */
[----:B------:R-:W-:Y:S01]  /*47b0*/  VIADD R7, R250, 0xfffffffa ;  /* 0xfffffffafa077836 */ /* 0x000fe20000000000 */
[----:B------:R-:W3:Y:S01]  /*47c0*/  @P2 LDG.E.U16 R123, desc[UR22][R56.64] ;  /* 0x00000016387b2981 */ /* 0x000ee2000c1e1500 */
[----:B------:R-:W-:-:S03]  /*47d0*/  IMAD R69, R249, 0x1b, RZ ;  /* 0x0000001bf9457824 */ /* 0x000fc600078e02ff */
[----:B------:R-:W-:Y:S01]  /*47e0*/  ISETP.GE.U32.AND P2, PT, R7, 0x7fffffdb, PT ;  /* 0x7fffffdb0700780c */ /* 0x000fe20003f46070 */
[----:B------:R-:W-:-:S04]  /*47f0*/  IMAD.WIDE R70, R69, 0x2, R120 ;  /* 0x0000000245467825 */ /* 0x000fc800078e0278 */
[----:B------:R-:W-:Y:S01]  /*4800*/  IMAD R49, R249, 0x5, RZ ;  /* 0x00000005f9317824 */ /* 0x000fe200078e02ff */
        /* <DEDUP_REMOVED lines=26> */
[C---:B------:R-:W-:Y:S01]  /*49b0*/  IMAD.WIDE R54, R53.reuse, 0x2, R120 ;  /* 0x0000000235367825 */ /* 0x040fe200078e0278 */
[----:B------:R-:W-:Y:S02]  /*49c0*/  PRMT R124, RZ, 0x7610, R124 ;  /* 0x00007610ff7c7816 */ /* 0x000fe4000000007c */
[----:B------:R-:W-:Y:S01]  /*49d0*/  PRMT R125, RZ, 0x7610, R125 ;  /* 0x00007610ff7d7816 */ /* 0x000fe2000000007d */
[----:B------:R-:W-:Y:S01]  /*49e0*/  IMAD.WIDE R52, R53, 0x2, R118 ;  /* 0x0000000235347825 */ /* 0x000fe200078e0276 */
[----:B------:R-:W-:Y:S02]  /*49f0*/  PRMT R116, RZ, 0x7610, R116 ;  /* 0x00007610ff747816 */ /* 0x000fe40000000074 */
[----:B------:R-:W3:Y:S01]  /*4a00*/  @P5 LDG.E.U16 R124, desc[UR22][R54.64] ;  /* 0x00000016367c5981 */ /* 0x000ee2000c1e1500 */
[----:B------:R-:W-:Y:S02]  /*4a10*/  IMAD R33, R249, 0x6, RZ ;  /* 0x00000006f9217824 */ /* 0x000fe400078e02ff */
[----:B------:R-:W-:Y:S01]  /*4a20*/  VIADD R8, R250, 0xfffffff2 ;  /* 0xfffffff2fa087836 */ /* 0x000fe20000000000 */
[----:B------:R-:W3:Y:S01]  /*4a30*/  @P5 LDG.E.U16 R125, desc[UR22][R52.64] ;  /* 0x00000016347d5981 */ /* 0x000ee2000c1e1500 */
[----:B------:R-:W-:-:S03]  /*4a40*/  IMAD.WIDE R34, R33, 0x2, R120 ;  /* 0x0000000221227825 */ /* 0x000fc600078e0278 */
[----:B------:R-:W-:Y:S01]  /*4a50*/  ISETP.GE.U32.AND P5, PT, R8, 0x7fffffd3, PT ;  /* 0x7fffffd30800780c */ /* 0x000fe20003fa6070 */
[----:B------:R-:W-:Y:S01]  /*4a60*/  IMAD R45, R249, 0xd, RZ ;  /* 0x0000000df92d7824 */ /* 0x000fe200078e02ff */
[----:B------:R-:W3:Y:S01]  /*4a70*/  @!P2 LDG.E.U16 R116, desc[UR22][R34.64] ;  /* 0x000000162274a981 */ /* 0x000ee2000c1e1500 */
[----:B------:R-:W-:Y:S02]  /*4a80*/  PRMT R236, RZ, 0x7610, R236 ;  /* 0x00007610ffec7816 */ /* 0x000fe400000000ec */
[----:B------:R-:W-:Y:S01]  /*4a90*/  PRMT R126, RZ, 0x7610, R126 ;  /* 0x00007610ff7e7816 */ /* 0x000fe2000000007e */
[----:B------:R-:W-:Y:S01]  /*4aa0*/  IMAD.WIDE R46, R45, 0x2, R120 ;  /* 0x000000022d2e7825 */ /* 0x000fe200078e0278 */
[----:B------:R-:W-:-:S03]  /*4ab0*/  SHF.R.U32.HI R8, RZ, 0x2, R6 ;  /* 0x00000002ff087819 */ /* 0x000fc60000011606 */
[----:B------:R-:W-:-:S03]  /*4ac0*/  IMAD.WIDE R44, R45, 0x2, R118 ;  /* 0x000000022d2c7825 */ /* 0x000fc600078e0276 */
[----:B------:R-:W3:Y:S01]  /*4ad0*/  @!P5 LDG.E.U16 R236, desc[UR22][R46.64] ;  /* 0x000000162eecd981 */ /* 0x000ee2000c1e1500 */
[----:B------:R-:W-:-:S03]  /*4ae0*/  PRMT R251, RZ, 0x7610, R251 ;  /* 0x00007610fffb7816 */ /* 0x000fc600000000fb */
[----:B------:R-:W3:Y:S01]  /*4af0*/  @!P5 LDG.E.U16 R126, desc[UR22][R44.64] ;  /* 0x000000162c7ed981 */ /* 0x000ee2000c1e1500 */
[----:B------:R-:W-:Y:S01]  /*4b00*/  LOP3.LUT P5, RZ, R8, 0x1, RZ, 0xc0, !PT ;  /* 0x0000000108ff7812 */ /* 0x000fe200078ac0ff */
[----:B------:R-:W-:Y:S02]  /*4b10*/  IMAD R37, R249, 0x1d, RZ ;  /* 0x0000001df9257824 */ /* 0x000fe400078e02ff */
[----:B------:R-:W-:Y:S01]  /*4b20*/  IMAD.WIDE R32, R33, 0x2, R118 ;  /* 0x0000000221207825 */ /* 0x000fe200078e0276 */
[----:B------:R-:W-:Y:S02]  /*4b30*/  SHF.R.U32.HI R7, RZ, 0x9, R6 ;  /* 0x00000009ff077819 */ /* 0x000fe40000011606 */
[----:B------:R-:W-:Y:S01]  /*4b40*/  PRMT R242, RZ, 0x7610, R242 ;  /* 0x00007610fff27816 */ /* 0x000fe200000000f2 */
[----:B------:R-:W-:Y:S01]  /*4b50*/  IMAD.WIDE R38, R37, 0x2, R120 ;  /* 0x0000000225267825 */ /* 0x000fe200078e0278 */
[----:B------:R-:W-:Y:S01]  /*4b60*/  PRMT R241, RZ, 0x7610, R241 ;  /* 0x00007610fff17816 */ /* 0x000fe200000000f1 */
[----:B------:R-:W3:Y:S01]  /*4b70*/  @!P2 LDG.E.U16 R251, desc[UR22][R32.64] ;  /* 0x0000001620fba981 */ /* 0x000ee2000c1e1500 */
[----:B------:R-:W-:Y:S01]  /*4b80*/  LOP3.LUT P2, RZ, R7, 0x1, RZ, 0xc0, !PT ;  /* 0x0000000107ff7812 */ /* 0x000fe2000784c0ff */
[----:B------:R-:W-:-:S02]  /*4b90*/  IMAD.WIDE R36, R37, 0x2, R118 ;  /* 0x0000000225247825 */ /* 0x000fc400078e0276 */
[----:B------:R-:W3:Y:S02]  /*4ba0*/  @P5 LDG.E.U16 R242, desc[UR22][R38.64] ;  /* 0x0000001626f25981 */ /* 0x000ee4000c1e1500 */
[----:B------:R-:W-:Y:S02]  /*4bb0*/  VIADD R8, R250, 0xfffffff1 ;  /* 0xfffffff1fa087836 */ /* 0x000fe40000000000 */
[----:B------:R-:W-:Y:S01]  /*4bc0*/  IMAD R25, R249, 0x16, RZ ;  /* 0x00000016f9197824 */ /* 0x000fe200078e02ff */
[----:B------:R-:W3:Y:S02]  /*4bd0*/  @P5 LDG.E.U16 R241, desc[UR22][R36.64] ;  /* 0x0000001624f15981 */ /* 0x000ee4000c1e1500 */
[----:B------:R-:W-:Y:S01]  /*4be0*/  ISETP.GE.U32.AND P5, PT, R8, 0x7fffffd2, PT ;  /* 0x7fffffd20800780c */ /* 0x000fe20003fa6070 */
[----:B------:R-:W-:Y:S01]  /*4bf0*/  IMAD.WIDE R26, R25, 0x2, R120 ;  /* 0x00000002191a7825 */ /* 0x000fe200078e0278 */
[----:B------:R-:W-:Y:S02]  /*4c00*/  PRMT R252, RZ, 0x7610, R252 ;  /* 0x00007610fffc7816 */ /* 0x000fe400000000fc */
[----:B------:R-:W-:Y:S01]  /*4c10*/  PRMT R109, RZ, 0x7610, R109 ;  /* 0x00007610ff6d7816 */ /* 0x000fe2000000006d */
[----:B------:R-:W-:-:S02]  /*4c20*/  IMAD R29, R249, 0xe, RZ ;  /* 0x0000000ef91d7824 */ /* 0x000fc400078e02ff */
[----:B------:R-:W-:Y:S01]  /*4c30*/  IMAD.WIDE R24, R25, 0x2, R118 ;  /* 0x0000000219187825 */ /* 0x000fe200078e0276 */
[----:B------:R-:W-:Y:S01]  /*4c40*/  PRMT R247, RZ, 0x7610, R247 ;  /* 0x00007610fff77816 */ /* 0x000fe200000000f7 */
[----:B------:R-:W3:Y:S02]  /*4c50*/  @P2 LDG.E.U16 R252, desc[UR22][R26.64] ;  /* 0x000000161afc2981 */ /* 0x000ee4000c1e1500 */
[----:B------:R-:W-:Y:S01]  /*4c60*/  VIADD R7, R250, 0xfffffff8 ;  /* 0xfffffff8fa077836 */ /* 0x000fe20000000000 */
[----:B------:R-:W-:Y:S01]  /*4c70*/  PRMT R246, RZ, 0x7610, R246 ;  /* 0x00007610fff67816 */ /* 0x000fe200000000f6 */
[C---:B------:R-:W-:Y:S01]  /*4c80*/  IMAD.WIDE R30, R29.reuse, 0x2, R120 ;  /* 0x000000021d1e7825 */ /* 0x040fe200078e0278 */
[----:B------:R-:W3:Y:S01]  /*4c90*/  @P2 LDG.E.U16 R109, desc[UR22][R24.64] ;  /* 0x00000016186d2981 */ /* 0x000ee2000c1e1500 */
[----:B------:R-:W-:Y:S02]  /*4ca0*/  SHF.R.U32.HI R8, RZ, 0x1, R6 ;  /* 0x00000001ff087819 */ /* 0x000fe40000011606 */
[----:B------:R-:W-:Y:S01]  /*4cb0*/  IMAD.WIDE R28, R29, 0x2, R118 ;  /* 0x000000021d1c7825 */ /* 0x000fe200078e0276 */
[----:B------:R-:W-:Y:S01]  /*4cc0*/  ISETP.GE.U32.AND P2, PT, R7, 0x7fffffd9, PT ;  /* 0x7fffffd90700780c */ /* 0x000fe20003f46070 */
[----:B------:R-:W3:Y:S02]  /*4cd0*/  @!P5 LDG.E.U16 R247, desc[UR22][R30.64] ;  /* 0x000000161ef7d981 */ /* 0x000ee4000c1e1500 */
[----:B------:R-:W-:-:S02]  /*4ce0*/  IMAD R16, R249, 0x7, RZ ;  /* 0x00000007f9107824 */ /* 0x000fc400078e02ff */
[----:B------:R-:W3:Y:S01]  /*4cf0*/  @!P5 LDG.E.U16 R246, desc[UR22][R28.64] ;  /* 0x000000161cf6d981 */ /* 0x000ee2000c1e1500 */
[----:B------:R-:W-:Y:S01]  /*4d00*/  LOP3.LUT P5, RZ, R8, 0x1, RZ, 0xc0, !PT ;  /* 0x0000000108ff7812 */ /* 0x000fe200078ac0ff */
[C---:B------:R-:W-:Y:S01]  /*4d10*/  IMAD.WIDE R18, R16.reuse, 0x2, R120 ;  /* 0x0000000210127825 */ /* 0x040fe200078e0278 */
[----:B------:R-:W-:Y:S02]  /*4d20*/  PRMT R112, RZ, 0x7610, R112 ;  /* 0x00007610ff707816 */ /* 0x000fe40000000070 */
[----:B------:R-:W-:Y:S01]  /*4d30*/  PRMT R113, RZ, 0x7610, R113 ;  /* 0x00007610ff717816 */ /* 0x000fe20000000071 */
[----:B------:R-:W-:Y:S02]  /*4d40*/  IMAD R21, R249, 0x1e, RZ ;  /* 0x0000001ef9157824 */ /* 0x000fe400078e02ff */
[----:B------:R-:W-:Y:S01]  /*4d50*/  IMAD.WIDE R16, R16, 0x2, R118 ;  /* 0x0000000210107825 */ /* 0x000fe200078e0276 */
[----:B------:R-:W-:Y:S01]  /*4d60*/  SHF.R.U32.HI R6, RZ, 0x8, R6 ;  /* 0x00000008ff067819 */ /* 0x000fe20000011606 */
[----:B------:R-:W3:Y:S01]  /*4d70*/  @!P2 LDG.E.U16 R112, desc[UR22][R18.64] ;  /* 0x000000161270a981 */ /* 0x000ee2000c1e1500 */
[----:B------:R-:W-:Y:S01]  /*4d80*/  PRMT R110, RZ, 0x7610, R110 ;  /* 0x00007610ff6e7816 */ /* 0x000fe2000000006e */
[C---:B------:R-:W-:Y:S01]  /*4d90*/  IMAD.WIDE R22, R21.reuse, 0x2, R120 ;  /* 0x0000000215167825 */ /* 0x040fe200078e0278 */
        /* <DEDUP_REMOVED lines=9> */
[----:B--2---:R-:W-:Y:S01]  /*4e30*/  IMAD.MOV.U32 R235, RZ, RZ, R9 ;  /* 0x000000ffffeb7224 */ /* 0x004fe200078e0009 */
[----:B------:R1:W-:Y:S01]  /*4e40*/  STL.64 [R1], R10 ;  /* 0x0000000a01007387 */ /* 0x0003e20000100a00 */
[----:B------:R-:W-:Y:S01]  /*4e50*/  PRMT R245, RZ, 0x7610, R245 ;  /* 0x00007610fff57816 */ /* 0x000fe200000000f5 */
[----:B0-----:R-:W-:Y:S01]  /*4e60*/  IMAD R12, R249, 0xf, RZ ;  /* 0x0000000ff90c7824 */ /* 0x001fe200078e02ff */
[----:B------:R-:W-:-:S02]  /*4e70*/  PRMT R244, RZ, 0x7610, R244 ;  /* 0x00007610fff47816 */ /* 0x000fc400000000f4 */
[----:B------:R-:W-:Y:S01]  /*4e80*/  PRMT R114, RZ, 0x7610, R114 ;  /* 0x00007610ff727816 */ /* 0x000fe20000000072 */
[----:B------:R-:W-:Y:S01]  /*4e90*/  IMAD.WIDE R14, R12, 0x2, R120 ;  /* 0x000000020c0e7825 */ /* 0x000fe200078e0278 */
[----:B------:R-:W-:-:S03]  /*4ea0*/  PRMT R115, RZ, 0x7610, R115 ;  /* 0x00007610ff737816 */ /* 0x000fc60000000073 */
[C---:B-1----:R-:W-:Y:S01]  /*4eb0*/  IMAD.WIDE R10, R8.reuse, 0x2, R120 ;  /* 0x00000002080a7825 */ /* 0x042fe200078e0278 */
[----:B------:R-:W2:Y:S03]  /*4ec0*/  @!P5 LDG.E.U16 R114, desc[UR22][R14.64] ;  /* 0x000000160e72d981 */ /* 0x000ea6000c1e1500 */
[--C-:B------:R-:W-:Y:S01]  /*4ed0*/  IMAD.WIDE R8, R8, 0x2, R118.reuse ;  /* 0x0000000208087825 */ /* 0x100fe200078e0276 */
[----:B------:R-:W2:Y:S03]  /*4ee0*/  @P2 LDG.E.U16 R245, desc[UR22][R10.64] ;  /* 0x000000160af52981 */ /* 0x000ea6000c1e1500 */
[----:B------:R-:W-:Y:S01]  /*4ef0*/  IMAD.WIDE R12, R12, 0x2, R118 ;  /* 0x000000020c0c7825 */ /* 0x000fe200078e0276 */
[----:B------:R-:W2:Y:S01]  /*4f00*/  @P2 LDG.E.U16 R244, desc[UR22][R8.64] ;  /* 0x0000001608f42981 */ /* 0x000ea2000c1e1500 */
[----:B------:R-:W-:-:S02]  /*4f10*/  ISETP.GE.AND P2, PT, R4, RZ, PT ;  /* 0x000000ff0400720c */ /* 0x000fc40003f46270 */
[----:B------:R-:W-:Y:S01]  /*4f20*/  IMAD R4, R249, 0x1f, RZ ;  /* 0x0000001ff9047824 */ /* 0x000fe200078e02ff */
[----:B------:R-:W2:Y:S01]  /*4f30*/  @!P5 LDG.E.U16 R115, desc[UR22][R12.64] ;  /* 0x000000160c73d981 */ /* 0x000ea2000c1e1500 */
[----:B------:R-:W-:Y:S02]  /*4f40*/  PRMT R240, RZ, 0x7610, R240 ;  /* 0x00007610fff07816 */ /* 0x000fe400000000f0 */
[----:B------:R-:W-:Y:S01]  /*4f50*/  ISETP.GE.AND P5, PT, R5, RZ, PT ;  /* 0x000000ff0500720c */ /* 0x000fe20003fa6270 */
[----:B------:R-:W-:Y:S01]  /*4f60*/  IMAD.WIDE R6, R4, 0x2, R120 ;  /* 0x0000000204067825 */ /* 0x000fe200078e0278 */
[----:B------:R-:W-:-:S03]  /*4f70*/  PRMT R239, RZ, 0x7610, R239 ;  /* 0x00007610ffef7816 */ /* 0x000fc600000000ef */
[----:B------:R-:W-:Y:S01]  /*4f80*/  IMAD.WIDE R4, R4, 0x2, R118 ;  /* 0x0000000204047825 */ /* 0x000fe200078e0276 */
[----:B------:R-:W2:Y:S04]  /*4f90*/  @!P4 LDG.E.U16 R240, desc[UR22][R6.64] ;  /* 0x0000001606f0c981 */ /* 0x000ea8000c1e1500 */
[----:B------:R-:W2:Y:S01]  /*4fa0*/  @!P4 LDG.E.U16 R239, desc[UR22][R4.64] ;  /* 0x0000001604efc981 */ /* 0x000ea2000c1e1500 */
[----:B------:R-:W-:Y:S01]  /*4fb0*/  @!P0 IMAD.MOV R234, RZ, RZ, -R234 ;  /* 0x000000ffffea8224 */ /* 0x000fe200078e0aea */
[----:B------:R-:W-:Y:S01]  /*4fc0*/  ISETP.GE.AND P0, PT, R206, RZ, PT ;  /* 0x000000ffce00720c */ /* 0x000fe20003f06270 */
[----:B------:R-:W-:-:S04]  /*4fd0*/  IMAD.MOV.U32 R206, RZ, RZ, R3 ;  /* 0x000000ffffce7224 */ /* 0x000fc800078e0003 */
[----:B------:R-:W-:Y:S01]  /*4fe0*/  @!P3 IMAD.MOV R206, RZ, RZ, -R206 ;  /* 0x000000ffffceb224 */ /* 0x000fe200078e0ace */
[----:B------:R-:W-:Y:S01]  /*4ff0*/  ISETP.GE.AND P3, PT, R208, RZ, PT ;  /* 0x000000ffd000720c */ /* 0x000fe20003f66270 */
[----:B------:R-:W-:Y:S02]  /*5000*/  IMAD.MOV.U32 R249, RZ, RZ, R235 ;  /* 0x000000fffff97224 */ /* 0x000fe400078e00eb */
[----:B------:R-:W-:Y:S01]  /*5010*/  IMAD.MOV.U32 R235, RZ, RZ, R2 ;  /* 0x000000ffffeb7224 */ /* 0x000fe200078e0002 */
[----:B------:R-:W-:Y:S01]  /*5020*/  SHF.R.S32.HI R2, RZ, 0x6, R248 ;  /* 0x00000006ff027819 */ /* 0x000fe200000114f8 */
[----:B------:R-:W-:-:S08]  /*5030*/  IMAD.SHL.U32 R3, R248, 0x2, RZ ;  /* 0x00000002f8037824 */ /* 0x000fd000078e00ff */
[----:B------:R-:W-:Y:S01]  /*5040*/  @!P3 IMAD.MOV R213, RZ, RZ, -R213 ;  /* 0x000000ffffd5b224 */ /* 0x000fe200078e0ad5 */
[----:B------:R-:W-:Y:S02]  /*5050*/  ISETP.NE.AND P3, PT, R175, RZ, PT ;  /* 0x000000ffaf00720c */ /* 0x000fe40003f65270 */
[----:B------:R-:W-:-:S04]  /*5060*/  LOP3.LUT R175, RZ, R175, RZ, 0x33, !PT ;  /* 0x000000afffaf7212 */ /* 0x000fc800078e33ff */
[C---:B------:R-:W-:Y:S02]  /*5070*/  SEL R0, R175.reuse, R149, !P3 ;  /* 0x00000095af007207 */ /* 0x040fe40005800000 */
[C---:B------:R-:W-:Y:S02]  /*5080*/  SEL R149, R175.reuse, R166, !P3 ;  /* 0x000000a6af957207 */ /* 0x040fe40005800000 */
[----:B------:R-:W-:Y:S02]  /*5090*/  SEL R166, R175, R167, !P3 ;  /* 0x000000a7afa67207 */ /* 0x000fe40005800000 */
[----:B------:R-:W-:Y:S02]  /*50a0*/  ISETP.GE.AND P4, PT, R207, RZ, PT ;  /* 0x000000ffcf00720c */ /* 0x000fe40003f86270 */
[----:B------:R-:W-:Y:S02]  /*50b0*/  LOP3.LUT R3, R3, 0x7e, RZ, 0xc0, !PT ;  /* 0x0000007e03037812 */ /* 0x000fe400078ec0ff */
[----:B------:R-:W-:-:S02]  /*50c0*/  SGXT R2, R2, 0x1 ;  /* 0x000000010202781a */ /* 0x000fc40000000200 */
[----:B------:R-:W-:Y:S01]  /*50d0*/  LOP3.LUT R207, R248, 0x40, RZ, 0xc0, !PT ;  /* 0x00000040f8cf7812 */ /* 0x000fe200078ec0ff */
[----:B------:R-:W-:-:S04]  /*50e0*/  @!UP1 UIADD3 UR4, UPT, UPT, -UR5, 0x100000, URZ ;  /* 0x0010000005049890 */ /* 0x000fc8000fffe1ff */
[----:B------:R-:W-:Y:S02]  /*50f0*/  @!UP1 USHF.L.U32 UR5, UR4, 0xb, URZ ;  /* 0x0000000b04059899 */ /* 0x000fe400080006ff */
[----:B------:R-:W-:Y:S01]  /*5100*/  @!UP1 USHF.L.U32 UR4, UR4, 0x1, URZ ;  /* 0x0000000104049899 */ /* 0x000fe200080006ff */
[----:B------:R-:W-:Y:S01]  /*5110*/  LOP3.LUT R2, R3, 0x90, R2, 0x78, !PT ;  /* 0x0000009003027812 */ /* 0x000fe200078e7802 */
[----:B------:R-:W-:Y:S01]  /*5120*/  IMAD R3, R207, 0x40, R3 ;  /* 0x00000040cf037824 */ /* 0x000fe200078e0203 */
[C---:B------:R-:W-:Y:S01]  /*5130*/  SEL R117, R175.reuse, R169, !P3 ;  /* 0x000000a9af757207 */ /* 0x040fe20005800000 */
[----:B------:R-:W-:Y:S01]  /*5140*/  VOTEU.ALL UP2, P1 ;  /* 0x0000000000ff7886 */ /* 0x000fe20000840000 */
[C---:B------:R-:W-:Y:S02]  /*5150*/  SEL R169, R175.reuse, R188, !P3 ;  /* 0x000000bcafa97207 */ /* 0x040fe40005800000 */
[C---:B------:R-:W-:Y:S02]  /*5160*/  SEL R207, R175.reuse, R160, !P3 ;  /* 0x000000a0afcf7207 */ /* 0x040fe40005800000 */
[----:B------:R-:W-:-:S03]  /*5170*/  SEL R160, R175, R178, !P3 ;  /* 0x000000b2afa07207 */ /* 0x000fc60005800000 */
[----:B------:R0:W1:Y:S01]  /*5180*/  @!UP2 SYNCS.EXCH.64 URZ, [UR9+0x10008], UR4 ;  /* 0x0100080409ffa5b2 */ /* 0x0000620008000100 */
[----:B----4-:R-:W-:Y:S01]  /*5190*/  STS.U16 [R3+UR9], R220 ;  /* 0x000000dc03007988 */ /* 0x010fe20008000409 */
[----:B------:R-:W-:-:S03]  /*51a0*/  SEL R178, R175, R191, !P3 ;  /* 0x000000bfafb27207 */ /* 0x000fc60005800000 */
[----:B------:R-:W-:Y:S01]  /*51b0*/  STS.U16 [R3+UR9+0x2000], R221 ;  /* 0x002000dd03007988 */ /* 0x000fe20008000409 */
[----:B------:R-:W-:-:S03]  /*51c0*/  SEL R191, R175, R159, !P3 ;  /* 0x0000009fafbf7207 */ /* 0x000fc60005800000 */
[----:B---3--:R-:W-:Y:S01]  /*51d0*/  STS.U16 [R3+UR9+0x400], R222 ;  /* 0x000400de03007988 */ /* 0x008fe20008000409 */
[----:B------:R-:W-:Y:S01]  /*51e0*/  @!P4 IMAD.MOV R212, RZ, RZ, -R212 ;  /* 0x000000ffffd4c224 */ /* 0x000fe200078e0ad4 */
[----:B------:R-:W-:Y:S01]  /*51f0*/  SEL R208, R175, R179, !P3 ;  /* 0x000000b3afd07207 */ /* 0x000fe20005800000 */
[----:B0-----:R-:W0:Y:S01]  /*5200*/  LDCU UR4, c[0x0][0x3b0] ;  /* 0x00007600ff0477ac */ /* 0x001e220008000800 */
[----:B------:R-:W-:Y:S04]  /*5210*/  STS.U16 [R3+UR9+0x2400], R223 ;  /* 0x002400df03007988 */ /* 0x000fe80008000409 */
[----:B------:R-:W-:Y:S04]  /*5220*/  STS.U16 [R3+UR9+0x800], R224 ;  /* 0x000800e003007988 */ /* 0x000fe80008000409 */
[----:B------:R-:W-:Y:S04]  /*5230*/  STS.U16 [R3+UR9+0x2800], R225 ;  /* 0x002800e103007988 */ /* 0x000fe80008000409 */
[----:B------:R-:W-:Y:S04]  /*5240*/  STS.U16 [R3+UR9+0xc00], R226 ;  /* 0x000c00e203007988 */ /* 0x000fe80008000409 */
[----:B------:R-:W-:Y:S01]  /*5250*/  STS.U16 [R3+UR9+0x2c00], R227 ;  /* 0x002c00e303007988 */ /* 0x000fe20008000409 */
[----:B------:R-:W-:-:S02]  /*5260*/  LOP3.LUT R159, R3, 0x20, RZ, 0x3c, !PT ;  /* 0x00000020039f7812 */ /* 0x000fc400078e3cff */
[----:B------:R-:W-:Y:S02]  /*5270*/  ISETP.GE.AND P4, PT, R219, RZ, PT ;  /* 0x000000ffdb00720c */ /* 0x000fe40003f86270 */
[C---:B------:R-:W-:Y:S02]  /*5280*/  SEL R219, R175.reuse, R171, !P3 ;  /* 0x000000abafdb7207 */ /* 0x040fe40005800000 */
[C---:B------:R-:W-:Y:S02]  /*5290*/  SEL R171, R175.reuse, R189, !P3 ;  /* 0x000000bdafab7207 */ /* 0x040fe40005800000 */
[----:B------:R-:W-:Y:S02]  /*52a0*/  SEL R189, R175, R151, !P3 ;  /* 0x00000097afbd7207 */ /* 0x000fe40005800000 */
[----:B------:R-:W-:Y:S01]  /*52b0*/  LOP3.LUT R151, R3, 0x30, RZ, 0x3c, !PT ;  /* 0x0000003003977812 */ /* 0x000fe200078e3cff */
[----:B------:R-:W-:Y:S01]  /*52c0*/  @!P5 IMAD.MOV R209, RZ, RZ, -R209 ;  /* 0x000000ffffd1d224 */ /* 0x000fe200078e0ad1 */
[----:B------:R-:W-:Y:S01]  /*52d0*/  SEL R179, R175, R193, !P3 ;  /* 0x000000c1afb37207 */ /* 0x000fe20005800000 */
[----:B------:R-:W-:Y:S01]  /*52e0*/  @!P0 IMAD.MOV R211, RZ, RZ, -R211 ;  /* 0x000000ffffd38224 */ /* 0x000fe200078e0ad3 */
[----:B------:R-:W-:-:S02]  /*52f0*/  ISETP.GE.AND P5, PT, R214, RZ, PT ;  /* 0x000000ffd600720c */ /* 0x000fc40003fa6270 */
[----:B------:R-:W-:Y:S02]  /*5300*/  ISETP.GE.AND P0, PT, R216, RZ, PT ;  /* 0x000000ffd800720c */ /* 0x000fe40003f06270 */
[C---:B------:R-:W-:Y:S02]  /*5310*/  SEL R214, R175.reuse, R177, !P3 ;  /* 0x000000b1afd67207 */ /* 0x040fe40005800000 */
[C---:B------:R-:W-:Y:S01]  /*5320*/  SEL R177, R175.reuse, R192, !P3 ;  /* 0x000000c0afb17207 */ /* 0x040fe20005800000 */
[----:B------:R-:W-:Y:S01]  /*5330*/  @!P6 IMAD.MOV R235, RZ, RZ, -R235 ;  /* 0x000000ffffebe224 */ /* 0x000fe200078e0aeb */
[C---:B------:R-:W-:Y:S01]  /*5340*/  SEL R216, R175.reuse, R173, !P3 ;  /* 0x000000adafd87207 */ /* 0x040fe20005800000 */
[----:B------:R-:W-:Y:S01]  /*5350*/  @!P2 IMAD.MOV R210, RZ, RZ, -R210 ;  /* 0x000000ffffd2a224 */ /* 0x000fe200078e0ad2 */
[----:B------:R-:W-:Y:S02]  /*5360*/  SEL R173, R175, R190, !P3 ;  /* 0x000000beafad7207 */ /* 0x000fe40005800000 */
[----:B------:R-:W-:Y:S01]  /*5370*/  ISETP.GE.AND P2, PT, R215, RZ, PT ;  /* 0x000000ffd700720c */ /* 0x000fe20003f46270 */
[----:B------:R-:W-:Y:S01]  /*5380*/  IMAD.MOV.U32 R167, RZ, RZ, R116 ;  /* 0x000000ffffa77224 */ /* 0x000fe200078e0074 */
[C---:B------:R-:W-:Y:S01]  /*5390*/  SEL R116, R175.reuse, R168, !P3 ;  /* 0x000000a8af747207 */ /* 0x040fe20005800000 */
[----:B------:R-:W-:Y:S01]  /*53a0*/  IMAD.MOV.U32 R168, RZ, RZ, R0 ;  /* 0x000000ffffa87224 */ /* 0x000fe200078e0000 */
[----:B------:R-:W-:-:S02]  /*53b0*/  SEL R0, R175, R170, !P3 ;  /* 0x000000aaaf007207 */ /* 0x000fc40005800000 */
[C---:B------:R-:W-:Y:S01]  /*53c0*/  SEL R170, R175.reuse, R180, !P3 ;  /* 0x000000b4afaa7207 */ /* 0x040fe20005800000 */
[----:B------:R-:W-:Y:S01]  /*53d0*/  IMAD.MOV.U32 R180, RZ, RZ, R166 ;  /* 0x000000ffffb47224 */ /* 0x000fe200078e00a6 */
[----:B------:R-:W-:Y:S01]  /*53e0*/  SEL R166, R175, R181, !P3 ;  /* 0x000000b5afa67207 */ /* 0x000fe20005800000 */
[----:B------:R-:W-:-:S04]  /*53f0*/  IMAD.MOV.U32 R181, RZ, RZ, R168 ;  /* 0x000000ffffb57224 */ /* 0x000fc800078e00a8 */
[----:B------:R-:W-:Y:S01]  /*5400*/  IMAD.MOV.U32 R188, RZ, RZ, R181 ;  /* 0x000000ffffbc7224 */ /* 0x000fe200078e00b5 */
[----:B------:R-:W-:Y:S02]  /*5410*/  SEL R181, R175, R194, !P3 ;  /* 0x000000c2afb57207 */ /* 0x000fe40005800000 */
[----:B------:R-:W-:-:S05]  /*5420*/  LOP3.LUT R194, R3, 0x10, RZ, 0x3c, !PT ;  /* 0x0000001003c27812 */ /* 0x000fca00078e3cff */
[----:B------:R-:W-:Y:S04]  /*5430*/  STS.U16 [R194+UR9+0x480], R228 ;  /* 0x000480e4c2007988 */ /* 0x000fe80008000409 */
        /* <DEDUP_REMOVED lines=11> */
[----:B------:R3:W-:Y:S04]  /*54f0*/  STS.U16 [R159+UR9+0x900], R136 ;  /* 0x000900889f007988 */ /* 0x0007e80008000409 */
[----:B------:R-:W-:Y:S04]  /*5500*/  STS.U16 [R159+UR9+0x2900], R137 ;  /* 0x002900899f007988 */ /* 0x000fe80008000409 */
[----:B------:R-:W-:Y:S04]  /*5510*/  STS.U16 [R159+UR9+0xd00], R138 ;  /* 0x000d008a9f007988 */ /* 0x000fe80008000409 */
[----:B------:R-:W-:Y:S01]  /*5520*/  STS.U16 [R159+UR9+0x2d00], R139 ;  /* 0x002d008b9f007988 */ /* 0x000fe20008000409 */
[----:B---3--:R-:W-:-:S03]  /*5530*/  LOP3.LUT R136, R3, 0x40, RZ, 0x3c, !PT ;  /* 0x0000004003887812 */ /* 0x008fc600078e3cff */
        /* <DEDUP_REMOVED lines=9> */
[----:B------:R-:W-:Y:S01]  /*55d0*/  STS.U16 [R136+UR9+0x200], R132 ;  /* 0x0002008488007988 */ /* 0x000fe20008000409 */
[----:B------:R-:W-:-:S03]  /*55e0*/  SEL R168, R175, R182, !P3 ;  /* 0x000000b6afa87207 */ /* 0x000fc60005800000 */
[----:B------:R-:W-:Y:S01]  /*55f0*/  STS.U16 [R136+UR9+0x2200], R133 ;  /* 0x0022008588007988 */ /* 0x000fe20008000409 */
[----:B------:R-:W-:-:S03]  /*5600*/  IMAD.MOV.U32 R182, RZ, RZ, R207 ;  /* 0x000000ffffb67224 */ /* 0x000fc600078e00cf */
[----:B------:R-:W-:Y:S01]  /*5610*/  STS.U16 [R136+UR9+0x600], R134 ;  /* 0x0006008688007988 */ /* 0x000fe20008000409 */
[----:B------:R-:W-:-:S03]  /*5620*/  SEL R207, R175, R183, !P3 ;  /* 0x000000b7afcf7207 */ /* 0x000fc60005800000 */
[----:B------:R-:W-:Y:S01]  /*5630*/  STS.U16 [R136+UR9+0x2600], R135 ;  /* 0x0026008788007988 */ /* 0x000fe20008000409 */
[----:B------:R-:W-:-:S03]  /*5640*/  IMAD.MOV.U32 R183, RZ, RZ, R167 ;  /* 0x000000ffffb77224 */ /* 0x000fc600078e00a7 */
[----:B------:R-:W-:Y:S04]  /*5650*/  STS.U16 [R136+UR9+0xa00], R122 ;  /* 0x000a007a88007988 */ /* 0x000fe80008000409 */
[----:B------:R3:W-:Y:S04]  /*5660*/  STS.U16 [R136+UR9+0x2a00], R123 ;  /* 0x002a007b88007988 */ /* 0x0007e80008000409 */
[----:B------:R-:W-:Y:S04]  /*5670*/  STS.U16 [R136+UR9+0xe00], R124 ;  /* 0x000e007c88007988 */ /* 0x000fe80008000409 */
[----:B------:R-:W-:Y:S01]  /*5680*/  STS.U16 [R136+UR9+0x2e00], R125 ;  /* 0x002e007d88007988 */ /* 0x000fe20008000409 */
[----:B------:R-:W-:-:S03]  /*5690*/  IMAD.MOV.U32 R193, RZ, RZ, R183 ;  /* 0x000000ffffc17224 */ /* 0x000fc600078e00b7 */
[----:B------:R-:W-:Y:S01]  /*56a0*/  STS.U16 [R128+UR9+0x280], R238 ;  /* 0x000280ee80007988 */ /* 0x000fe20008000409 */
[----:B---3--:R-:W-:-:S03]  /*56b0*/  LOP3.LUT R123, R3, 0x60, RZ, 0x3c, !PT ;  /* 0x00000060037b7812 */ /* 0x008fc600078e3cff */
[----:B------:R-:W-:Y:S04]  /*56c0*/  STS.U16 [R128+UR9+0x2280], R237 ;  /* 0x002280ed80007988 */ /* 0x000fe80008000409 */
[----:B------:R-:W-:Y:S04]  /*56d0*/  STS.U16 [R128+UR9+0x680], R236 ;  /* 0x000680ec80007988 */ /* 0x000fe80008000409 */
[----:B------:R-:W-:Y:S01]  /*56e0*/  STS.U16 [R128+UR9+0x2680], R126 ;  /* 0x0026807e80007988 */ /* 0x000fe20008000409 */
[----:B------:R-:W-:-:S03]  /*56f0*/  IMAD.MOV.U32 R192, RZ, RZ, R252 ;  /* 0x000000ffffc07224 */ /* 0x000fc600078e00fc */
[----:B------:R-:W-:Y:S04]  /*5700*/  STS.U16 [R128+UR9+0xa80], R127 ;  /* 0x000a807f80007988 */ /* 0x000fe80008000409 */
[----:B------:R-:W-:Y:S01]  /*5710*/  STS.U16 [R128+UR9+0x2a80], R243 ;  /* 0x002a80f380007988 */ /* 0x000fe20008000409 */
[----:B------:R-:W-:-:S03]  /*5720*/  LOP3.LUT R252, R248, 0x1f, RZ, 0xc0, !PT ;  /* 0x0000001ff8fc7812 */ /* 0x000fc600078ec0ff */
[----:B------:R-:W-:Y:S04]  /*5730*/  STS.U16 [R128+UR9+0xe80], R242 ;  /* 0x000e80f280007988 */ /* 0x000fe80008000409 */
[----:B------:R-:W-:Y:S01]  /*5740*/  STS.U16 [R128+UR9+0x2e80], R241 ;  /* 0x002e80f180007988 */ /* 0x000fe20008000409 */
[----:B------:R-:W-:-:S03]  /*5750*/  LOP3.LUT R122, R3, 0x70, RZ, 0x3c, !PT ;  /* 0x00000070037a7812 */ /* 0x000fc600078e3cff */
[----:B------:R-:W-:Y:S04]  /*5760*/  STS.U16 [R123+UR9+0x300], R193 ;  /* 0x000300c17b007988 */ /* 0x000fe80008000409 */
[----:B------:R-:W-:Y:S04]  /*5770*/  STS.U16 [R123+UR9+0x2300], R251 ;  /* 0x002300fb7b007988 */ /* 0x000fe80008000409 */
[----:B------:R-:W-:Y:S01]  /*5780*/  STS.U16 [R123+UR9+0x700], R247 ;  /* 0x000700f77b007988 */ /* 0x000fe20008000409 */
[----:B------:R-:W-:-:S03]  /*5790*/  IMAD R249, R252, R249, RZ ;  /* 0x000000f9fcf97224 */ /* 0x000fc600078e02ff */
[----:B------:R-:W-:Y:S01]  /*57a0*/  STS.U16 [R123+UR9+0x2700], R246 ;  /* 0x002700f67b007988 */ /* 0x000fe20008000409 */
[----:B------:R-:W-:-:S03]  /*57b0*/  ISETP.GE.AND P6, PT, R217, RZ, PT ;  /* 0x000000ffd900720c */ /* 0x000fc60003fc6270 */
[----:B------:R-:W-:Y:S01]  /*57c0*/  STS.U16 [R123+UR9+0xb00], R192 ;  /* 0x000b00c07b007988 */ /* 0x000fe20008000409 */
[----:B------:R-:W-:Y:S01]  /*57d0*/  SEL R150, R175, R150, !P3 ;  /* 0x00000096af967207 */ /* 0x000fe20005800000 */
[----:B------:R-:W-:Y:S02]  /*57e0*/  IMAD.MOV.U32 R190, RZ, RZ, R182 ;  /* 0x000000ffffbe7224 */ /* 0x000fe400078e00b6 */
[----:B------:R-:W-:Y:S04]  /*57f0*/  STS.U16 [R123+UR9+0x2b00], R109 ;  /* 0x002b006d7b007988 */ /* 0x000fe80008000409 */
[----:B------:R-:W-:Y:S01]  /*5800*/  STS.U16 [R123+UR9+0xf00], R110 ;  /* 0x000f006e7b007988 */ /* 0x000fe20008000409 */
[----:B------:R-:W-:-:S03]  /*5810*/  @!P0 IMAD.MOV R152, RZ, RZ, -R152 ;  /* 0x000000ffff988224 */ /* 0x000fc600078e0a98 */
[----:B------:R0:W-:Y:S01]  /*5820*/  STS.U16 [R123+UR9+0x2f00], R111 ;  /* 0x002f006f7b007988 */ /* 0x0001e20008000409 */
[----:B------:R-:W-:-:S03]  /*5830*/  SEL R215, R175, R176, !P3 ;  /* 0x000000b0afd77207 */ /* 0x000fc60005800000 */
[----:B------:R-:W-:Y:S01]  /*5840*/  STS.U16 [R122+UR9+0x380], R112 ;  /* 0x000380707a007988 */ /* 0x000fe20008000409 */
[----:B------:R-:W-:-:S03]  /*5850*/  SEL R176, R175, R186, !P3 ;  /* 0x000000baafb07207 */ /* 0x000fc60005800000 */
[----:B------:R-:W-:Y:S01]  /*5860*/  STS.U16 [R122+UR9+0x2380], R113 ;  /* 0x002380717a007988 */ /* 0x000fe20008000409 */
[C---:B------:R-:W-:Y:S01]  /*5870*/  LEA R248, P0, R249.reuse, UR14, 0x1 ;  /* 0x0000000ef9f87c11 */ /* 0x040fe2000f8008ff */
[----:B0-----:R-:W-:Y:S02]  /*5880*/  IMAD R123, R190, UR4, RZ ;  /* 0x00000004be7b7c24 */ /* 0x001fe4000f8e02ff */
[----:B--2---:R-:W-:Y:S01]  /*5890*/  STS.U16 [R122+UR9+0x780], R114 ;  /* 0x000780727a007988 */ /* 0x004fe20008000409 */
[----:B------:R-:W-:Y:S02]  /*58a0*/  IMAD.MOV.U32 R186, RZ, RZ, R150 ;  /* 0x000000ffffba7224 */ /* 0x000fe400078e0096 */
[----:B------:R-:W-:Y:S01]  /*58b0*/  IMAD.MOV.U32 R182, RZ, RZ, R149 ;  /* 0x000000ffffb67224 */ /* 0x000fe200078e0095 */
[----:B------:R-:W-:Y:S01]  /*58c0*/  STS.U16 [R122+UR9+0x2780], R115 ;  /* 0x002780737a007988 */ /* 0x000fe20008000409 */
[----:B------:R-:W-:-:S03]  /*58d0*/  LEA.HI.X.SX32 R249, R249, UR15, 0x1, P0 ;  /* 0x0000000ff9f97c11 */ /* 0x000fc600080f0eff */
[----:B------:R-:W-:Y:S01]  /*58e0*/  STS.U16 [R122+UR9+0xb80], R245 ;  /* 0x000b80f57a007988 */ /* 0x000fe20008000409 */
[----:B------:R-:W-:-:S03]  /*58f0*/  SEL R217, R175, R172, !P3 ;  /* 0x000000acafd97207 */ /* 0x000fc60005800000 */
[----:B------:R-:W-:Y:S01]  /*5900*/  STS.U16 [R122+UR9+0x2b80], R244 ;  /* 0x002b80f47a007988 */ /* 0x000fe20008000409 */
[----:B------:R-:W-:-:S03]  /*5910*/  IMAD R125, R188, UR4, RZ ;  /* 0x00000004bc7d7c24 */ /* 0x000fc6000f8e02ff */
[----:B------:R-:W-:Y:S01]  /*5920*/  STS.U16 [R122+UR9+0xf80], R240 ;  /* 0x000f80f07a007988 */ /* 0x000fe20008000409 */
[----:B------:R-:W-:Y:S02]  /*5930*/  IMAD R127, R186, UR4, RZ ;  /* 0x00000004ba7f7c24 */ /* 0x000fe4000f8e02ff */
[----:B------:R-:W-:Y:S01]  /*5940*/  IMAD R129, R182, UR4, RZ ;  /* 0x00000004b6817c24 */ /* 0x000fe2000f8e02ff */
[----:B------:R0:W-:Y:S01]  /*5950*/  STS.U16 [R122+UR9+0x2f80], R239 ;  /* 0x002f80ef7a007988 */ /* 0x0001e20008000409 */
[----:B------:R-:W-:Y:S02]  /*5960*/  @!P2 IMAD.MOV R156, RZ, RZ, -R156 ;  /* 0x000000ffff9ca224 */ /* 0x000fe400078e0a9c */
[----:B------:R-:W-:Y:S01]  /*5970*/  @!P6 IMAD.MOV R158, RZ, RZ, -R158 ;  /* 0x000000ffff9ee224 */ /* 0x000fe200078e0a9e */
[----:B------:R-:W-:Y:S01]  /*5980*/  LEA R124, P6, R125, R248, 0x1 ;  /* 0x000000f87d7c7211 */ /* 0x000fe200078c08ff */
[----:B------:R-:W-:Y:S02]  /*5990*/  @!P4 IMAD.MOV R148, RZ, RZ, -R148 ;  /* 0x000000ffff94c224 */ /* 0x000fe400078e0a94 */
[----:B------:R-:W-:-:S02]  /*59a0*/  IMAD R137, R0, UR4, RZ ;  /* 0x0000000400897c24 */ /* 0x000fc4000f8e02ff */
[----:B------:R-:W-:Y:S01]  /*59b0*/  IMAD R139, R219, UR4, RZ ;  /* 0x00000004db8b7c24 */ /* 0x000fe2000f8e02ff */
[-C--:B0-----:R-:W-:Y:S01]  /*59c0*/  LEA R122, P0, R123, R248.reuse, 0x1 ;  /* 0x000000f87b7a7211 */ /* 0x081fe200078008ff */
[----:B------:R-:W-:Y:S01]  /*59d0*/  IMAD R141, R217, UR4, RZ ;  /* 0x00000004d98d7c24 */ /* 0x000fe2000f8e02ff */
[-C--:B------:R-:W-:Y:S01]  /*59e0*/  LEA R128, P2, R129, R248.reuse, 0x1 ;  /* 0x000000f881807211 */ /* 0x080fe200078408ff */
[----:B------:R-:W-:Y:S01]  /*59f0*/  @!P5 IMAD.MOV R218, RZ, RZ, -R218 ;  /* 0x000000ffffdad224 */ /* 0x000fe200078e0ada */
[----:B------:R-:W-:Y:S01]  /*5a00*/  LEA.HI.X.SX32 R123, R123, R249, 0x1, P0 ;  /* 0x000000f97b7b7211 */ /* 0x000fe200000f0eff */
[----:B------:R-:W-:Y:S01]  /*5a10*/  IMAD R131, R180, UR4, RZ ;  /* 0x00000004b4837c24 */ /* 0x000fe2000f8e02ff */
[----:B------:R-:W-:Y:S01]  /*5a20*/  LEA R126, P0, R127, R248, 0x1 ;  /* 0x000000f87f7e7211 */ /* 0x000fe200078008ff */
[----:B------:R-:W-:Y:S01]  /*5a30*/  IMAD R160, R160, UR4, RZ ;  /* 0x00000004a0a07c24 */ /* 0x000fe2000f8e02ff */
[C---:B------:R-:W-:Y:S01]  /*5a40*/  SEL R172, R175.reuse, R184, !P3 ;  /* 0x000000b8afac7207 */ /* 0x040fe20005800000 */
[----:B------:R-:W-:Y:S01]  /*5a50*/  IMAD R151, R208, UR4, RZ ;  /* 0x00000004d0977c24 */ /* 0x000fe2000f8e02ff */
[C---:B------:R-:W-:Y:S01]  /*5a60*/  SEL R150, R175.reuse, R213, !P3 ;  /* 0x000000d5af967207 */ /* 0x040fe20005800000 */
[----:B------:R-:W-:Y:S01]  /*5a70*/  IMAD R170, R170, UR4, RZ ;  /* 0x00000004aaaa7c24 */ /* 0x000fe2000f8e02ff */
[C---:B------:R-:W-:Y:S01]  /*5a80*/  SEL R152, R175.reuse, R152, !P3 ;  /* 0x00000098af987207 */ /* 0x040fe20005800000 */
[----:B------:R-:W-:Y:S01]  /*5a90*/  IMAD R143, R216, UR4, RZ ;  /* 0x00000004d88f7c24 */ /* 0x000fe2000f8e02ff */
[----:B------:R-:W-:-:S02]  /*5aa0*/  SEL R148, R175, R148, !P3 ;  /* 0x00000094af947207 */ /* 0x000fc40005800000 */
[C---:B------:R-:W-:Y:S02]  /*5ab0*/  SEL R144, R175.reuse, R144, !P3 ;  /* 0x00000090af907207 */ /* 0x040fe40005800000 */
[C---:B------:R-:W-:Y:S02]  /*5ac0*/  SEL R153, R175.reuse, R153, !P3 ;  /* 0x00000099af997207 */ /* 0x040fe40005800000 */
[C---:B------:R-:W-:Y:S02]  /*5ad0*/  SEL R155, R175.reuse, R155, !P3 ;  /* 0x0000009baf9b7207 */ /* 0x040fe40005800000 */
[C---:B------:R-:W-:Y:S02]  /*5ae0*/  SEL R146, R175.reuse, R146, !P3 ;  /* 0x00000092af927207 */ /* 0x040fe40005800000 */
[C---:B------:R-:W-:Y:S02]  /*5af0*/  SEL R147, R175.reuse, R147, !P3 ;  /* 0x00000093af937207 */ /* 0x040fe40005800000 */
        /* <DEDUP_REMOVED lines=16> */
[----:B------:R-:W-:Y:S01]  /*5c00*/  SEL R212, R175, R212, !P3 ;  /* 0x000000d4afd47207 */ /* 0x000fe20005800000 */
[----:B------:R-:W-:Y:S01]  /*5c10*/  IMAD R159, R207, UR4, RZ ;  /* 0x00000004cf9f7c24 */ /* 0x000fe2000f8e02ff */
[-C--:B------:R-:W-:Y:S01]  /*5c20*/  LEA.HI.X.SX32 R125, R125, R249.reuse, 0x1, P6 ;  /* 0x000000f97d7d7211 */ /* 0x080fe200030f0eff */
[----:B------:R-:W-:Y:S01]  /*5c30*/  IMAD R166, R166, UR4, RZ ;  /* 0x00000004a6a67c24 */ /* 0x000fe2000f8e02ff */
[-C--:B------:R-:W-:Y:S01]  /*5c40*/  LEA.HI.X.SX32 R127, R127, R249.reuse, 0x1, P0 ;  /* 0x000000f97f7f7211 */ /* 0x080fe200000f0eff */
[----:B------:R-:W-:Y:S01]  /*5c50*/  IMAD R173, R173, UR4, RZ ;  /* 0x00000004adad7c24 */ /* 0x000fe2000f8e02ff */
[----:B------:R-:W-:Y:S01]  /*5c60*/  LEA.HI.X.SX32 R129, R129, R249, 0x1, P2 ;  /* 0x000000f981817211 */ /* 0x000fe200010f0eff */
[----:B------:R-:W-:Y:S01]  /*5c70*/  IMAD R177, R177, UR4, RZ ;  /* 0x00000004b1b17c24 */ /* 0x000fe2000f8e02ff */
[----:B------:R-:W-:Y:S01]  /*5c80*/  SEL R184, R175, R185, !P3 ;  /* 0x000000b9afb87207 */ /* 0x000fe20005800000 */
[----:B------:R-:W-:Y:S01]  /*5c90*/  IMAD R189, R189, UR4, RZ ;  /* 0x00000004bdbd7c24 */ /* 0x000fe2000f8e02ff */
[-C--:B------:R-:W-:Y:S01]  /*5ca0*/  LEA R136, P6, R137, R248.reuse, 0x1 ;  /* 0x000000f889887211 */ /* 0x080fe200078c08ff */
[----:B------:R-:W-:Y:S01]  /*5cb0*/  IMAD R179, R179, UR4, RZ ;  /* 0x00000004b3b37c24 */ /* 0x000fe2000f8e02ff */
[-C--:B------:R-:W-:Y:S01]  /*5cc0*/  LEA R138, P0, R139, R248.reuse, 0x1 ;  /* 0x000000f88b8a7211 */ /* 0x080fe200078008ff */
[----:B------:R-:W-:Y:S01]  /*5cd0*/  IMAD R191, R191, UR4, RZ ;  /* 0x00000004bfbf7c24 */ /* 0x000fe2000f8e02ff */
[----:B------:R-:W-:-:S02]  /*5ce0*/  LEA R140, P2, R141, R248, 0x1 ;  /* 0x000000f88d8c7211 */ /* 0x000fc400078408ff */
[C---:B------:R-:W-:Y:S01]  /*5cf0*/  SEL R167, R175.reuse, R187, !P3 ;  /* 0x000000bbafa77207 */ /* 0x040fe20005800000 */
[----:B------:R-:W-:Y:S01]  /*5d00*/  IMAD R241, R150, UR4, RZ ;  /* 0x0000000496f17c24 */ /* 0x000fe2000f8e02ff */
[C---:B------:R-:W-:Y:S01]  /*5d10*/  SEL R183, R175.reuse, R195, !P3 ;  /* 0x000000c3afb77207 */ /* 0x040fe20005800000 */
[----:B------:R-:W-:Y:S01]  /*5d20*/  IMAD R247, R152, UR4, RZ ;  /* 0x0000000498f77c24 */ /* 0x000fe2000f8e02ff */
[C---:B------:R-:W-:Y:S01]  /*5d30*/  SEL R185, R175.reuse, R196, !P3 ;  /* 0x000000c4afb97207 */ /* 0x040fe20005800000 */
[----:B------:R-:W-:Y:S01]  /*5d40*/  IMAD R233, R148, UR4, RZ ;  /* 0x0000000494e97c24 */ /* 0x000fe2000f8e02ff */
[----:B------:R-:W-:Y:S01]  /*5d50*/  SEL R187, R175, R197, !P3 ;  /* 0x000000c5afbb7207 */ /* 0x000fe20005800000 */
[----:B------:R-:W-:Y:S01]  /*5d60*/  IMAD R135, R117, UR4, RZ ;  /* 0x0000000475877c24 */ /* 0x000fe2000f8e02ff */
[----:B------:R-:W-:Y:S01]  /*5d70*/  SEL R149, R175, R205, !P3 ;  /* 0x000000cdaf957207 */ /* 0x000fe20005800000 */
[----:B------:R-:W-:Y:S01]  /*5d80*/  IMAD R171, R171, UR4, RZ ;  /* 0x00000004abab7c24 */ /* 0x000fe2000f8e02ff */
[C---:B------:R-:W-:Y:S01]  /*5d90*/  SEL R218, R175.reuse, R218, !P3 ;  /* 0x000000daafda7207 */ /* 0x040fe20005800000 */
[----:B------:R-:W-:Y:S01]  /*5da0*/  IMAD R133, R116, UR4, RZ ;  /* 0x0000000474857c24 */ /* 0x000fe2000f8e02ff */
[C---:B------:R-:W-:Y:S01]  /*5db0*/  SEL R156, R175.reuse, R156, !P3 ;  /* 0x0000009caf9c7207 */ /* 0x040fe20005800000 */
[----:B------:R-:W-:Y:S01]  /*5dc0*/  IMAD R168, R168, UR4, RZ ;  /* 0x00000004a8a87c24 */ /* 0x000fe2000f8e02ff */
[----:B------:R-:W-:Y:S01]  /*5dd0*/  SEL R158, R175, R158, !P3 ;  /* 0x0000009eaf9e7207 */ /* 0x000fe20005800000 */
[----:B------:R-:W-:Y:S01]  /*5de0*/  IMAD R172, R172, UR4, RZ ;  /* 0x00000004acac7c24 */ /* 0x000fe2000f8e02ff */
[-C--:B------:R-:W-:Y:S01]  /*5df0*/  LEA R130, P3, R131, R248.reuse, 0x1 ;  /* 0x000000f883827211 */ /* 0x080fe200078608ff */
[----:B------:R-:W-:Y:S01]  /*5e00*/  IMAD R174, R184, UR4, RZ ;  /* 0x00000004b8ae7c24 */ /* 0x000fe2000f8e02ff */
[-C--:B------:R-:W-:Y:S01]  /*5e10*/  LEA.HI.X.SX32 R137, R137, R249.reuse, 0x1, P6 ;  /* 0x000000f989897211 */ /* 0x080fe200030f0eff */
[----:B------:R-:W-:Y:S01]  /*5e20*/  IMAD R176, R176, UR4, RZ ;  /* 0x00000004b0b07c24 */ /* 0x000fe2000f8e02ff */
[-C--:B------:R-:W-:Y:S01]  /*5e30*/  LEA.HI.X.SX32 R139, R139, R249.reuse, 0x1, P0 ;  /* 0x000000f98b8b7211 */ /* 0x080fe200000f0eff */
[----:B------:R-:W-:Y:S01]  /*5e40*/  IMAD R169, R169, UR4, RZ ;  /* 0x00000004a9a97c24 */ /* 0x000fe2000f8e02ff */
[----:B------:R-:W-:Y:S01]  /*5e50*/  LEA.HI.X.SX32 R141, R141, R249, 0x1, P2 ;  /* 0x000000f98d8d7211 */ /* 0x000fe200010f0eff */
[----:B------:R-:W-:Y:S01]  /*5e60*/  IMAD R181, R181, UR4, RZ ;  /* 0x00000004b5b57c24 */ /* 0x000fe2000f8e02ff */
[-C--:B------:R-:W-:Y:S01]  /*5e70*/  LEA R148, P6, R160, R248.reuse, 0x1 ;  /* 0x000000f8a0947211 */ /* 0x080fe200078c08ff */
[----:B------:R0:W5:Y:S01]  /*5e80*/  LDL.LU R109, [R1+0x1b8] ;  /* 0x0001b800016d7983 */ /* 0x0001620000300800 */
[----:B------:R-:W-:-:S02]  /*5e90*/  LEA R150, P0, R151, R248, 0x1 ;  /* 0x000000f897967211 */ /* 0x000fc400078008ff */
[-C--:B------:R-:W-:Y:S01]  /*5ea0*/  LEA R152, P2, R170, R248.reuse, 0x1 ;  /* 0x000000f8aa987211 */ /* 0x080fe200078408ff */
[----:B------:R-:W-:Y:S01]  /*5eb0*/  IMAD R180, R214, UR4, RZ ;  /* 0x00000004d6b47c24 */ /* 0x000fe2000f8e02ff */
[-C--:B------:R-:W-:Y:S01]  /*5ec0*/  LEA.HI.X.SX32 R131, R131, R249.reuse, 0x1, P3 ;  /* 0x000000f983837211 */ /* 0x080fe200018f0eff */
[----:B------:R-:W-:Y:S01]  /*5ed0*/  IMAD R195, R153, UR4, RZ ;  /* 0x0000000499c37c24 */ /* 0x000fe2000f8e02ff */
[-C--:B------:R-:W-:Y:S01]  /*5ee0*/  LEA R142, P3, R143, R248.reuse, 0x1 ;  /* 0x000000f88f8e7211 */ /* 0x080fe200078608ff */
[----:B------:R-:W-:Y:S01]  /*5ef0*/  IMAD R219, R149, UR4, RZ ;  /* 0x0000000495db7c24 */ /* 0x000fe2000f8e02ff */
[-C--:B------:R-:W-:Y:S01]  /*5f00*/  LEA.HI.X.SX32 R149, R160, R249.reuse, 0x1, P6 ;  /* 0x000000f9a0957211 */ /* 0x080fe200030f0eff */
[----:B------:R-:W-:Y:S01]  /*5f10*/  IMAD R207, R164, UR4, RZ ;  /* 0x00000004a4cf7c24 */ /* 0x000fe2000f8e02ff */
[-C--:B------:R-:W-:Y:S01]  /*5f20*/  LEA.HI.X.SX32 R151, R151, R249.reuse, 0x1, P0 ;  /* 0x000000f997977211 */ /* 0x080fe200000f0eff */
[----:B------:R-:W-:Y:S01]  /*5f30*/  IMAD R214, R162, UR4, RZ ;  /* 0x00000004a2d67c24 */ /* 0x000fe2000f8e02ff */
[-C--:B------:R-:W-:Y:S01]  /*5f40*/  LEA.HI.X.SX32 R153, R170, R249.reuse, 0x1, P2 ;  /* 0x000000f9aa997211 */ /* 0x080fe200010f0eff */
[----:B------:R-:W-:Y:S01]  /*5f50*/  IMAD R175, R178, UR4, RZ ;  /* 0x00000004b2af7c24 */ /* 0x000fe2000f8e02ff */
[-C--:B------:R-:W-:Y:S01]  /*5f60*/  LEA R160, P6, R172, R248.reuse, 0x1 ;  /* 0x000000f8aca07211 */ /* 0x080fe200078c08ff */
[----:B------:R-:W-:Y:S01]  /*5f70*/  IMAD R205, R165, UR4, RZ ;  /* 0x00000004a5cd7c24 */ /* 0x000fe2000f8e02ff */
[-C--:B------:R-:W-:Y:S01]  /*5f80*/  LEA R162, P0, R174, R248.reuse, 0x1 ;  /* 0x000000f8aea27211 */ /* 0x080fe200078008ff */
[----:B------:R-:W-:Y:S01]  /*5f90*/  IMAD R216, R163, UR4, RZ ;  /* 0x00000004a3d87c24 */ /* 0x000fe2000f8e02ff */
        /* <DEDUP_REMOVED lines=36> */
[----:B------:R-:W-:Y:S01]  /*61e0*/  LEA R178, P3, R179, R248, 0x1 ;  /* 0x000000f8b3b27211 */ /* 0x000fe200078608ff */
[----:B------:R-:W-:Y:S01]  /*61f0*/  IMAD R235, R235, UR4, RZ ;  /* 0x00000004ebeb7c24 */ /* 0x000fe2000f8e02ff */
[-C--:B------:R-:W-:Y:S01]  /*6200*/  LEA.HI.X.SX32 R185, R185, R249.reuse, 0x1, P6 ;  /* 0x000000f9b9b97211 */ /* 0x080fe200030f0eff */
[----:B------:R-:W-:Y:S01]  /*6210*/  IMAD R229, R206, UR4, RZ ;  /* 0x00000004cee57c24 */ /* 0x000fe2000f8e02ff */
[-C--:B------:R-:W-:Y:S01]  /*6220*/  LEA.HI.X.SX32 R187, R187, R249.reuse, 0x1, P0 ;  /* 0x000000f9bbbb7211 */ /* 0x080fe200000f0eff */
[----:B------:R-:W-:Y:S01]  /*6230*/  VIADD R0, R250, 0x1f ;  /* 0x0000001ffa007836 */ /* 0x000fe20000000000 */
[----:B------:R-:W-:-:S02]  /*6240*/  LEA.HI.X.SX32 R189, R189, R249, 0x1, P2 ;  /* 0x000000f9bdbd7211 */ /* 0x000fc400010f0eff */
[-C--:B------:R-:W-:Y:S01]  /*6250*/  LEA R134, P5, R135, R248.reuse, 0x1 ;  /* 0x000000f887867211 */ /* 0x080fe200078a08ff */
[----:B------:R-:W-:Y:S01]  /*6260*/  IMAD R251, R158, UR4, RZ ;  /* 0x000000049efb7c24 */ /* 0x000fe2000f8e02ff */
[-C--:B------:R-:W-:Y:S02]  /*6270*/  LEA R196, P6, R197, R248.reuse, 0x1 ;  /* 0x000000f8c5c47211 */ /* 0x080fe400078c08ff */
        /* <DEDUP_REMOVED lines=9> */
[----:B------:R0:W5:Y:S01]  /*6310*/  LDL.LU R110, [R1+0x1b4] ;  /* 0x0001b400016e7983 */ /* 0x0001620000300800 */
[----:B------:R-:W-:-:S02]  /*6320*/  LEA.HI.X.SX32 R197, R197, R249, 0x1, P6 ;  /* 0x000000f9c5c57211 */ /* 0x000fc400030f0eff */
[-C--:B------:R-:W-:Y:S01]  /*6330*/  LEA.HI.X.SX32 R199, R199, R249.reuse, 0x1, P0 ;  /* 0x000000f9c7c77211 */ /* 0x080fe200000f0eff */
[----:B------:R0:W5:Y:S01]  /*6340*/  LDL.LU R111, [R1+0x1b0] ;  /* 0x0001b000016f7983 */ /* 0x0001620000300800 */
[-C--:B------:R-:W-:Y:S02]  /*6350*/  LEA.HI.X.SX32 R201, R201, R249.reuse, 0x1, P2 ;  /* 0x000000f9c9c97211 */ /* 0x080fe400010f0eff */
[-C--:B------:R-:W-:Y:S01]  /*6360*/  LEA R208, P6, R216, R248.reuse, 0x1 ;  /* 0x000000f8d8d07211 */ /* 0x080fe200078c08ff */
[----:B------:R0:W5:Y:S01]  /*6370*/  LDL.LU R112, [R1+0x1ac] ;  /* 0x0001ac0001707983 */ /* 0x0001620000300800 */
[-C--:B------:R-:W-:Y:S02]  /*6380*/  LEA R210, P0, R214, R248.reuse, 0x1 ;  /* 0x000000f8d6d27211 */ /* 0x080fe400078008ff */
[----:B------:R-:W-:Y:S01]  /*6390*/  LEA R212, P2, R213, R248, 0x1 ;  /* 0x000000f8d5d47211 */ /* 0x000fe200078408ff */
[----:B------:R0:W5:Y:S01]  /*63a0*/  LDL.LU R113, [R1+0x1a8] ;  /* 0x0001a80001717983 */ /* 0x0001620000300800 */
[----:B------:R-:W-:-:S02]  /*63b0*/  LEA.HI.X.SX32 R191, R191, R249, 0x1, P3 ;  /* 0x000000f9bfbf7211 */ /* 0x000fc400018f0eff */
[-C--:B------:R-:W-:Y:S01]  /*63c0*/  LEA R202, P3, R215, R248.reuse, 0x1 ;  /* 0x000000f8d7ca7211 */ /* 0x080fe200078608ff */
[----:B------:R0:W5:Y:S01]  /*63d0*/  LDL.LU R114, [R1+0x1a4] ;  /* 0x0001a40001727983 */ /* 0x0001620000300800 */
[-C--:B------:R-:W-:Y:S02]  /*63e0*/  LEA.HI.X.SX32 R209, R216, R249.reuse, 0x1, P6 ;  /* 0x000000f9d8d17211 */ /* 0x080fe400030f0eff */
[-C--:B------:R-:W-:Y:S01]  /*63f0*/  LEA.HI.X.SX32 R211, R214, R249.reuse, 0x1, P0 ;  /* 0x000000f9d6d37211 */ /* 0x080fe200000f0eff */
[----:B------:R0:W5:Y:S01]  /*6400*/  LDL.LU R115, [R1+0x1a0] ;  /* 0x0001a00001737983 */ /* 0x0001620000300800 */
[----:B------:R-:W-:Y:S02]  /*6410*/  LEA.HI.X.SX32 R213, R213, R249, 0x1, P2 ;  /* 0x000000f9d5d57211 */ /* 0x000fe400010f0eff */
[-C--:B------:R-:W-:Y:S01]  /*6420*/  LEA R214, P0, R220, R248.reuse, 0x1 ;  /* 0x000000f8dcd67211 */ /* 0x080fe200078008ff */
[----:B------:R0:W5:Y:S01]  /*6430*/  LDL.LU R116, [R1+0x19c] ;  /* 0x00019c0001747983 */ /* 0x0001620000300800 */
[----:B------:R-:W-:-:S02]  /*6440*/  LEA R216, P2, R217, R248, 0x1 ;  /* 0x000000f8d9d87211 */ /* 0x000fc400078408ff */
[-C--:B------:R-:W-:Y:S01]  /*6450*/  LEA.HI.X.SX32 R203, R215, R249.reuse, 0x1, P3 ;  /* 0x000000f9d7cb7211 */ /* 0x080fe200018f0eff */
[----:B------:R0:W5:Y:S01]  /*6460*/  LDL.LU R117, [R1+0x198] ;  /* 0x0001980001757983 */ /* 0x0001620000300800 */
[-C--:B------:R-:W-:Y:S02]  /*6470*/  LEA.HI.X.SX32 R215, R220, R249.reuse, 0x1, P0 ;  /* 0x000000f9dcd77211 */ /* 0x080fe400000f0eff */
[----:B------:R-:W-:Y:S02]  /*6480*/  LEA.HI.X.SX32 R217, R217, R249, 0x1, P2 ;  /* 0x000000f9d9d97211 */ /* 0x000fe400010f0eff */
[-C--:B------:R-:W-:Y:S02]  /*6490*/  LEA R218, P3, R219, R248.reuse, 0x1 ;  /* 0x000000f8dbda7211 */ /* 0x080fe400078608ff */
[-C--:B------:R-:W-:Y:S02]  /*64a0*/  LEA R220, P0, R221, R248.reuse, 0x1 ;  /* 0x000000f8dddc7211 */ /* 0x080fe400078008ff */
[----:B------:R-:W-:-:S02]  /*64b0*/  LEA R222, P2, R223, R248, 0x1 ;  /* 0x000000f8dfde7211 */ /* 0x000fc400078408ff */
[-C--:B------:R-:W-:Y:S02]  /*64c0*/  LEA.HI.X.SX32 R219, R219, R249.reuse, 0x1, P3 ;  /* 0x000000f9dbdb7211 */ /* 0x080fe400018f0eff */
[-C--:B------:R-:W-:Y:S02]  /*64d0*/  LEA.HI.X.SX32 R221, R221, R249.reuse, 0x1, P0 ;  /* 0x000000f9dddd7211 */ /* 0x080fe400000f0eff */
[----:B------:R-:W-:Y:S02]  /*64e0*/  LEA.HI.X.SX32 R223, R223, R249, 0x1, P2 ;  /* 0x000000f9dfdf7211 */ /* 0x000fe400010f0eff */
[-C--:B------:R-:W-:Y:S02]  /*64f0*/  LEA R224, P3, R234, R248.reuse, 0x1 ;  /* 0x000000f8eae07211 */ /* 0x080fe400078608ff */
[-C--:B------:R-:W-:Y:S02]  /*6500*/  LEA R226, P0, R235, R248.reuse, 0x1 ;  /* 0x000000f8ebe27211 */ /* 0x080fe400078008ff */
[----:B------:R-:W-:-:S02]  /*6510*/  LEA R228, P2, R229, R248, 0x1 ;  /* 0x000000f8e5e47211 */ /* 0x000fc400078408ff */
[-C--:B------:R-:W-:Y:S02]  /*6520*/  LEA.HI.X.SX32 R225, R234, R249.reuse, 0x1, P3 ;  /* 0x000000f9eae17211 */ /* 0x080fe400018f0eff */
[-C--:B------:R-:W-:Y:S02]  /*6530*/  LEA.HI.X.SX32 R227, R235, R249.reuse, 0x1, P0 ;  /* 0x000000f9ebe37211 */ /* 0x080fe400000f0eff */
[-C--:B------:R-:W-:Y:S02]  /*6540*/  LEA.HI.X.SX32 R229, R229, R249.reuse, 0x1, P2 ;  /* 0x000000f9e5e57211 */ /* 0x080fe400010f0eff */
[CC--:B------:R-:W-:Y:S02]  /*6550*/  LEA R232, P0, R233.reuse, R248.reuse, 0x1 ;  /* 0x000000f8e9e87211 */ /* 0x0c0fe400078008ff */
[----:B------:R-:W-:Y:S02]  /*6560*/  LEA R234, P2, R238, R248, 0x1 ;  /* 0x000000f8eeea7211 */ /* 0x000fe400078408ff */
[----:B------:R-:W-:-:S02]  /*6570*/  LEA.HI.X.SX32 R233, R233, R249, 0x1, P0 ;  /* 0x000000f9e9e97211 */ /* 0x000fc400000f0eff */
[----:B------:R-:W-:Y:S02]  /*6580*/  LEA.HI.X.SX32 R235, R238, R249, 0x1, P2 ;  /* 0x000000f9eeeb7211 */ /* 0x000fe400010f0eff */
[----:B------:R-:W-:-:S04]  /*6590*/  LEA R238, P0, R239, R248, 0x1 ;  /* 0x000000f8efee7211 */ /* 0x000fc800078008ff */
[----:B------:R-:W-:Y:S02]  /*65a0*/  LEA.HI.X.SX32 R239, R239, R249, 0x1, P0 ;  /* 0x000000f9efef7211 */ /* 0x000fe400000f0eff */
[----:B------:R-:W-:-:S04]  /*65b0*/  ISETP.GT.AND P0, PT, R0, 0x1f, PT ;  /* 0x0000001f0000780c */ /* 0x000fc80003f04270 */
[----:B------:R-:W-:Y:S02]  /*65c0*/  ISETP.LT.AND P0, PT, R252, R250, P0 ;  /* 0x000000fafc00720c */ /* 0x000fe40000701270 */
[----:B------:R-:W-:-:S11]  /*65d0*/  PRMT R250, RZ, 0x7610, R250 ;  /* 0x00007610fffa7816 */ /* 0x000fd600000000fa */
[----:B------:R-:W2:Y:S04]  /*65e0*/  @P0 LDG.E.U16 R250, desc[UR22][R122.64] ;  /* 0x000000167afa0981 */ /* 0x000ea8000c1e1500 */
[----:B--2---:R2:W-:Y:S02]  /*65f0*/  STS.U16 [R2+UR9+0x4000], R250 ;  /* 0x004000fa02007988 */ /* 0x0045e40008000409 */
[----:B--2---:R-:W-:-:S06]  /*6600*/  PRMT R250, RZ, 0x7610, R250 ;  /* 0x00007610fffa7816 */ /* 0x004fcc00000000fa */
[----:B------:R-:W2:Y:S04]  /*6610*/  @P0 LDG.E.U16 R250, desc[UR22][R126.64] ;  /* 0x000000167efa0981 */ /* 0x000ea8000c1e1500 */
[----:B--2---:R2:W-:Y:S02]  /*6620*/  STS.U16 [R2+UR9+0x4200], R250 ;  /* 0x004200fa02007988 */ /* 0x0045e40008000409 */
[----:B--2---:R-:W-:-:S06]  /*6630*/  PRMT R250, RZ, 0x7610, R250 ;  /* 0x00007610fffa7816 */ /* 0x004fcc00000000fa */
[----:B------:R-:W2:Y:S01]  /*6640*/  @P0 LDG.E.U16 R250, desc[UR22][R130.64] ;  /* 0x0000001682fa0981 */ /* 0x000ea2000c1e1500 */
[----:B------:R-:W-:-:S03]  /*6650*/  LEA.HI.X.SX32 R135, R135, R249, 0x1, P5 ;  /* 0x000000f987877211 */ /* 0x000fc600028f0eff */
[----:B--2---:R2:W-:Y:S02]  /*6660*/  STS.U16 [R2+UR9+0x4400], R250 ;  /* 0x004400fa02007988 */ /* 0x0045e40008000409 */
[----:B--2---:R-:W-:-:S06]  /*6670*/  PRMT R250, RZ, 0x7610, R250 ;  /* 0x00007610fffa7816 */ /* 0x004fcc00000000fa */
[----:B------:R-:W2:Y:S04]  /*6680*/  @P0 LDG.E.U16 R250, desc[UR22][R134.64] ;  /* 0x0000001686fa0981 */ /* 0x000ea8000c1e1500 */
[----:B--2---:R2:W-:Y:S02]  /*6690*/  STS.U16 [R2+UR9+0x4600], R250 ;  /* 0x004600fa02007988 */ /* 0x0045e40008000409 */
[----:B--2---:R-:W-:-:S06]  /*66a0*/  PRMT R250, RZ, 0x7610, R250 ;  /* 0x00007610fffa7816 */ /* 0x004fcc00000000fa */
[----:B------:R-:W2:Y:S04]  /*66b0*/  @P0 LDG.E.U16 R250, desc[UR22][R138.64] ;  /* 0x000000168afa0981 */ /* 0x000ea8000c1e1500 */
[----:B--2---:R2:W-:Y:S02]  /*66c0*/  STS.U16 [R2+UR9+0x4800], R250 ;  /* 0x004800fa02007988 */ /* 0x0045e40008000409 */
[----:B--2---:R-:W-:-:S06]  /*66d0*/  PRMT R250, RZ, 0x7610, R250 ;  /* 0x00007610fffa7816 */ /* 0x004fcc00000000fa */
[----:B------:R-:W2:Y:S01]  /*66e0*/  @P0 LDG.E.U16 R250, desc[UR22][R142.64] ;  /* 0x000000168efa0981 */ /* 0x000ea2000c1e1500 */
[----:B------:R-:W-:-:S04]  /*66f0*/  LEA R146, P5, R180, R248, 0x1 ;  /* 0x000000f8b4927211 */ /* 0x000fc800078a08ff */
[----:B------:R-:W-:Y:S01]  /*6700*/  LEA.HI.X.SX32 R147, R180, R249, 0x1, P5 ;  /* 0x000000f9b4937211 */ /* 0x000fe200028f0eff */
        /* <DEDUP_REMOVED lines=31> */
[----:B------:R-:W2:Y:S01]  /*6900*/  @P0 LDG.E.U16 R250, desc[UR22][R178.64] ;  /* 0x00000016b2fa0981 */ /* 0x000ea2000c1e1500 */
[----:B------:R-:W-:-:S04]  /*6910*/  LEA R144, P4, R182, R248, 0x1 ;  /* 0x000000f8b6907211 */ /* 0x000fc800078808ff */
[----:B------:R-:W-:Y:S02]  /*6920*/  LEA.HI.X.SX32 R145, R182, R249, 0x1, P4 ;  /* 0x000000f9b6917211 */ /* 0x000fe400020f0eff */
        /* <DEDUP_REMOVED lines=54> */
[----:B------:R-:W-:Y:S02]  /*6c90*/  LEA.HI.X.SX32 R237, R237, R249, 0x1, P3 ;  /* 0x000000f9eded7211 */ /* 0x000fe400018f0eff */
[----:B------:R-:W-:-:S04]  /*6ca0*/  LEA R242, P3, R243, R248, 0x1 ;  /* 0x000000f8f3f27211 */ /* 0x000fc800078608ff */
[----:B------:R-:W-:Y:S02]  /*6cb0*/  LEA.HI.X.SX32 R243, R243, R249, 0x1, P3 ;  /* 0x000000f9f3f37211 */ /* 0x000fe400018f0eff */
[----:B------:R-:W-:-:S04]  /*6cc0*/  LEA R156, P4, R168, R248, 0x1 ;  /* 0x000000f8a89c7211 */ /* 0x000fc800078808ff */
[----:B------:R-:W-:Y:S01]  /*6cd0*/  LEA.HI.X.SX32 R157, R168, R249, 0x1, P4 ;  /* 0x000000f9a89d7211 */ /* 0x000fe200020f0eff */
        /* <DEDUP_REMOVED lines=8> */
[-C--:B------:R-:W-:Y:S02]  /*6d60*/  LEA.HI.X.SX32 R193, R193, R249.reuse, 0x1, P4 ;  /* 0x000000f9c1c17211 */ /* 0x080fe400020f0eff */
[-C--:B------:R-:W-:Y:S02]  /*6d70*/  LEA R204, P4, R205, R248.reuse, 0x1 ;  /* 0x000000f8cdcc7211 */ /* 0x080fe400078808ff */
[-C--:B------:R-:W-:Y:S02]  /*6d80*/  LEA R240, P2, R241, R248.reuse, 0x1 ;  /* 0x000000f8f1f07211 */ /* 0x080fe400078408ff */
[----:B------:R-:W-:Y:S02]  /*6d90*/  LEA.HI.X.SX32 R205, R205, R249, 0x1, P4 ;  /* 0x000000f9cdcd7211 */ /* 0x000fe400020f0eff */
[-C--:B------:R-:W-:Y:S02]  /*6da0*/  LEA R244, P4, R245, R248.reuse, 0x1 ;  /* 0x000000f8f5f47211 */ /* 0x080fe400078808ff */
[----:B------:R-:W-:-:S02]  /*6db0*/  LEA R246, P5, R247, R248, 0x1 ;  /* 0x000000f8f7f67211 */ /* 0x000fc400078a08ff */
[----:B------:R-:W-:Y:S02]  /*6dc0*/  LEA R248, P6, R251, R248, 0x1 ;  /* 0x000000f8fbf87211 */ /* 0x000fe400078c08ff */
[-C--:B------:R-:W-:Y:S02]  /*6dd0*/  LEA.HI.X.SX32 R241, R241, R249.reuse, 0x1, P2 ;  /* 0x000000f9f1f17211 */ /* 0x080fe400010f0eff */
[-C--:B------:R-:W-:Y:S02]  /*6de0*/  LEA.HI.X.SX32 R245, R245, R249.reuse, 0x1, P4 ;  /* 0x000000f9f5f57211 */ /* 0x080fe400020f0eff */
[-C--:B------:R-:W-:Y:S02]  /*6df0*/  LEA.HI.X.SX32 R247, R247, R249.reuse, 0x1, P5 ;  /* 0x000000f9f7f77211 */ /* 0x080fe400028f0eff */
[----:B------:R-:W-:Y:S02]  /*6e00*/  LEA.HI.X.SX32 R249, R251, R249, 0x1, P6 ;  /* 0x000000f9fbf97211 */ /* 0x000fe400030f0eff */
[----:B------:R-:W-:-:S06]  /*6e10*/  PRMT R251, RZ, 0x7610, R251 ;  /* 0x00007610fffb7816 */ /* 0x000fcc00000000fb */
[----:B------:R-:W3:Y:S04]  /*6e20*/  @P0 LDG.E.U16 R251, desc[UR22][R124.64] ;  /* 0x000000167cfb0981 */ /* 0x000ee8000c1e1500 */
[----:B--2---:R2:W-:Y:S02]  /*6e30*/  STS.U16 [R2+UR9+0x7c00], R250 ;  /* 0x007c00fa02007988 */ /* 0x0045e40008000409 */
[----:B--2---:R-:W-:-:S06]  /*6e40*/  PRMT R250, RZ, 0x7610, R250 ;  /* 0x00007610fffa7816 */ /* 0x004fcc00000000fa */
[----:B------:R-:W2:Y:S01]  /*6e50*/  @P0 LDG.E.U16 R250, desc[UR22][R246.64] ;  /* 0x00000016f6fa0981 */ /* 0x000ea2000c1e1500 */
[----:B------:R-:W-:-:S03]  /*6e60*/  LOP3.LUT R252, R2, 0x20, RZ, 0x3c, !PT ;  /* 0x0000002002fc7812 */ /* 0x000fc600078e3cff */
[----:B--2---:R-:W-:Y:S04]  /*6e70*/  STS.U16 [R2+UR9+0x7e00], R250 ;  /* 0x007e00fa02007988 */ /* 0x004fe80008000409 */
[----:B---3--:R2:W-:Y:S02]  /*6e80*/  STS.U16 [R252+UR9+0x4100], R251 ;  /* 0x004100fbfc007988 */ /* 0x0085e40008000409 */
[----:B--2---:R-:W-:-:S06]  /*6e90*/  PRMT R251, RZ, 0x7610, R251 ;  /* 0x00007610fffb7816 */ /* 0x004fcc00000000fb */
[----:B------:R-:W2:Y:S01]  /*6ea0*/  @P0 LDG.E.U16 R251, desc[UR22][R128.64] ;  /* 0x0000001680fb0981 */ /* 0x000ea2000c1e1500 */
[----:B------:R-:W-:-:S06]  /*6eb0*/  PRMT R250, RZ, 0x7610, R250 ;  /* 0x00007610fffa7816 */ /* 0x000fcc00000000fa */
[----:B------:R-:W3:Y:S04]  /*6ec0*/  @P0 LDG.E.U16 R250, desc[UR22][R136.64] ;  /* 0x0000001688fa0981 */ /* 0x000ee8000c1e1500 */
[----:B--2---:R2:W-:Y:S02]  /*6ed0*/  STS.U16 [R252+UR9+0x4300], R251 ;  /* 0x004300fbfc007988 */ /* 0x0045e40008000409 */
[----:B--2---:R-:W-:-:S06]  /*6ee0*/  PRMT R251, RZ, 0x7610, R251 ;  /* 0x00007610fffb7816 */ /* 0x004fcc00000000fb */
[----:B------:R-:W2:Y:S04]  /*6ef0*/  @P0 LDG.E.U16 R251, desc[UR22][R132.64] ;  /* 0x0000001684fb0981 */ /* 0x000ea8000c1e1500 */
[----:B--2---:R-:W-:Y:S04]  /*6f00*/  STS.U16 [R252+UR9+0x4500], R251 ;  /* 0x004500fbfc007988 */ /* 0x004fe80008000409 */
[----:B---3--:R2:W-:Y:S02]  /*6f10*/  STS.U16 [R252+UR9+0x4700], R250 ;  /* 0x004700fafc007988 */ /* 0x0085e40008000409 */
        /* <DEDUP_REMOVED lines=77> */
[----:B------:R-:W-:-:S06]  /*73f0*/  PRMT R251, RZ, 0x7610, R251 ;  /* 0x00007610fffb7816 */ /* 0x000fcc00000000fb */
[----:B------:R-:W3:Y:S04]  /*7400*/  @P0 LDG.E.U16 R251, desc[UR22][R232.64] ;  /* 0x00000016e8fb0981 */ /* 0x000ee8000c1e1500 */
[----:B--2---:R2:W-:Y:S02]  /*7410*/  STS.U16 [R252+UR9+0x7d00], R250 ;  /* 0x007d00fafc007988 */ /* 0x0045e40008000409 */
[----:B--2---:R-:W-:-:S06]  /*7420*/  PRMT R250, RZ, 0x7610, R250 ;  /* 0x00007610fffa7816 */ /* 0x004fcc00000000fa */
[----:B------:R-:W2:Y:S04]  /*7430*/  @P0 LDG.E.U16 R250, desc[UR22][R248.64] ;  /* 0x00000016f8fa0981 */ /* 0x000ea8000c1e1500 */
[----:B---3--:R3:W-:Y:S02]  /*7440*/  STS.U16 [R252+UR9+0x7700], R251 ;  /* 0x007700fbfc007988 */ /* 0x0087e40008000409 */
[----:B---3--:R-:W-:Y:S02]  /*7450*/  LOP3.LUT R251, R2, 0x20, RZ, 0x3c, !PT ;  /* 0x0000002002fb7812 */ /* 0x008fe400078e3cff */
[----:B------:R-:W-:Y:S01]  /*7460*/  ISETP.NE.U32.AND P0, PT, RZ, UR6, PT ;  /* 0x00000006ff007c0c */ /* 0x000fe2000bf05070 */
[----:B------:R-:W-:Y:S03]  /*7470*/  STL [R1+0x110], R0 ;  /* 0x0001100001007387 */ /* 0x000fe60000100800 */
[----:B------:R-:W-:Y:S01]  /*7480*/  ISETP.LT.OR P2, PT, R0, 0x20, P0 ;  /* 0x000000200000780c */ /* 0x000fe20000741670 */
[----:B------:R0:W5:Y:S01]  /*7490*/  LDL.LU R252, [R1+0x194] ;  /* 0x0001940001fc7983 */ /* 0x0001620000300800 */
[----:B------:R-:W-:-:S04]  /*74a0*/  UIADD3 UR4, UPT, UPT, UR9, 0x8000, URZ ;  /* 0x0000800009047890 */ /* 0x000fc8000fffe0ff */
[----:B------:R-:W-:-:S04]  /*74b0*/  USHF.R.U32.HI UR4, URZ, 0x4, UR4 ;  /* 0x00000004ff047899 */ /* 0x000fc80008011604 */
[----:B------:R-:W-:-:S04]  /*74c0*/  USGXT.U32 UR16, UR4, 0xe ;  /* 0x0000000e0410789a */ /* 0x000fc80008000000 */
[----:B------:R-:W-:Y:S01]  /*74d0*/  UIADD3 UR18, UP1, UPT, UR16, 0x1000080, URZ ;  /* 0x0100008010127890 */ /* 0x000fe2000ff3e0ff */
[----:B------:R-:W-:-:S03]  /*74e0*/  UMOV UR4, URZ ;  /* 0x000000ff00047c82 */ /* 0x000fc60008000000 */
[----:B------:R-:W-:Y:S01]  /*74f0*/  UIADD3.X UR19, UPT, UPT, UR4, 0x40004040, URZ, UP1, !UPT ;  /* 0x4000404004137890 */ /* 0x000fe20008ffe4ff */
[----:B--2---:R2:W-:Y:S01]  /*7500*/  STS.U16 [R251+UR9+0x7f00], R250 ;  /* 0x007f00fafb007988 */ /* 0x0045e20008000409 */
[----:B-1----:R1:W-:Y:S06]  /*7510*/  MEMBAR.ALL.CTA ;  /* 0x0000000000007992 */ /* 0x0023ec0000008000 */
[----:B-1----:R-:W1:Y:S01]  /*7520*/  FENCE.VIEW.ASYNC.S ;  /* 0x00000000000073c6 */ /* 0x002e620000000000 */
[----:B--2---:R-:W-:-:S04]  /*7530*/  SHF.R.S32.HI R250, RZ, 0x1f, R0 ;  /* 0x0000001ffffa7819 */ /* 0x004fc80000011400 */
[----:B------:R-:W-:Y:S02]  /*7540*/  LEA.HI R250, R250, R0, RZ, 0x5 ;  /* 0x00000000fafa7211 */ /* 0x000fe400078f28ff */
[----:B------:R0:W5:Y:S02]  /*7550*/  LDL.LU R0, [R1+0x190] ;  /* 0x0001900001007983 */ /* 0x0001640000300800 */
[----:B------:R-:W-:-:S04]  /*7560*/  SHF.R.S32.HI R250, RZ, 0x5, R250 ;  /* 0x00000005fffa7819 */ /* 0x000fc800000114fa */
[----:B------:R-:W-:-:S05]  /*7570*/  VIMNMX R250, PT, PT, R250, 0x1, !PT ;  /* 0x00000001fafa7848 */ /* 0x000fca0007fe0100 */
[----:B------:R-:W-:-:S05]  /*7580*/  VIADD R251, R250, 0xffffffff ;  /* 0xfffffffffafb7836 */ /* 0x000fca0000000000 */
[----:B------:R0:W-:Y:S01]  /*7590*/  STL [R1+0x30], R251 ;  /* 0x000030fb01007387 */ /* 0x0001e20000100800 */
[----:B-1----:R-:W-:Y:S01]  /*75a0*/  BAR.SYNC.DEFER_BLOCKING 0x0 ;  /* 0x0000000000007b1d */ /* 0x002fe20000010000 */
[----:B------:R-:W-:-:S05]  /*75b0*/  ISETP.NE.U32.AND P3, PT, R251, RZ, PT ;  /* 0x000000fffb00720c */ /* 0x000fca0003f65070 */
[----:B------:R-:W-:Y:S08]  /*75c0*/  @P2 BRA `(.L_x_6) ;  /* 0x0000000000902947 */ /* 0x000ff00003800000 */
[----:B------:R-:W-:Y:S02]  /*75d0*/  USHF.R.U32.HI UR14, URZ, 0x4, UR9 ;  /* 0x00000004ff0e7899 */ /* 0x000fe40008011609 */
[----:B------:R-:W-:Y:S02]  /*75e0*/  UIADD3 UR5, UPT, UPT, UR9, 0x4000, URZ ;  /* 0x0000400009057890 */ /* 0x000fe4000fffe0ff */
[----:B------:R-:W-:Y:S02]  /*75f0*/  USGXT.U32 UR14, UR14, 0xe ;  /* 0x0000000e0e0e789a */ /* 0x000fe40008000000 */
[----:B------:R-:W-:Y:S02]  /*7600*/  USHF.R.U32.HI UR5, URZ, 0x4, UR5 ;  /* 0x00000004ff057899 */ /* 0x000fe40008011605 */
[----:B------:R-:W-:Y:S01]  /*7610*/  UIADD3 UR26, UP1, UPT, UR14, 0x1000080, URZ ;  /* 0x010000800e1a7890 */ /* 0x000fe2000ff3e0ff */
[----:B------:R-:W-:Y:S01]  /*7620*/  UMOV UR4, URZ ;  /* 0x000000ff00047c82 */ /* 0x000fe20008000000 */
[----:B------:R-:W-:-:S02]  /*7630*/  USGXT.U32 UR6, UR5, 0xe ;  /* 0x0000000e0506789a */ /* 0x000fc40008000000 */
[----:B------:R-:W-:Y:S01]  /*7640*/  UIADD3.X UR27, UPT, UPT, UR4, 0x40004040, URZ, UP1, !UPT ;  /* 0x40004040041b7890 */ /* 0x000fe20008ffe4ff */
[----:B------:R-:W-:Y:S01]  /*7650*/  UMOV UR12, 0xfffffffe ;  /* 0xfffffffe000c7882 */ /* 0x000fe20000000000 */
[----:B------:R-:W-:Y:S01]  /*7660*/  UMOV UR13, 0x7fffbfdf ;  /* 0x7fffbfdf000d7882 */ /* 0x000fe20000000000 */
[----:B------:R-:W-:Y:S01]  /*7670*/  UMOV UR7, URZ ;  /* 0x000000ff00077c82 */ /* 0x000fe20008000000 */
[----:B------:R-:W-:Y:S02]  /*7680*/  ULOP3.LUT UR14, UR14, 0x1000000, URZ, 0xfc, !UPT ;  /* 0x010000000e0e7892 */ /* 0x000fe4000f8efcff */
[----:B------:R-:W-:Y:S02]  /*7690*/  UIADD3.64 UR12, UPT, UPT, UR6, -UR12, URZ ;  /* 0x8000000c060c7297 */ /* 0x000fe4000fffe0ff */
[----:B------:R-:W-:Y:S02]  /*76a0*/  UIADD3 UR17, UPT, UPT, UR8, 0x100, URZ ;  /* 0x0000010008117890 */ /* 0x000fe4000fffe0ff */
[----:B------:R-:W-:-:S02]  /*76b0*/  UIADD3.64 UR20, UPT, UPT, UR26, 0x180, URZ ;  /* 0x000001801a147897 */ /* 0x000fc4000fffe0ff */
[----:B------:R-:W-:Y:S02]  /*76c0*/  UIADD3 UR34, UPT, UPT, UR8, 0x100, URZ ;  /* 0x0000010008227890 */ /* 0x000fe4000fffe0ff */
[----:B------:R-:W-:Y:S01]  /*76d0*/  UIADD3.64 UR24, UPT, UPT, UR26, 0x200, URZ ;  /* 0x000002001a187897 */ /* 0x000fe2000fffe0ff */
[----:B------:R-:W-:Y:S01]  /*76e0*/  UMOV UR28, 0x0 ;  /* 0x00000000001c7882 */ /* 0x000fe20000000000 */
[----:B------:R-:W-:Y:S01]  /*76f0*/  UMOV UR29, 0x8408010 ;  /* 0x08408010001d7882 */ /* 0x000fe20000000000 */
[----:B------:R-:W-:Y:S01]  /*7700*/  UMOV UR7, 0x80004020 ;  /* 0x8000402000077882 */ /* 0x000fe20000000000 */
[----:B------:R-:W-:Y:S01]  /*7710*/  UMOV UR15, 0x40004040 ;  /* 0x40004040000f7882 */ /* 0x000fe20000000000 */
[----:B------:R-:W-:Y:S01]  /*7720*/  UMOV UR30, 0x0 ;  /* 0x00000000001e7882 */ /* 0x000fe20000000000 */
[----:B------:R-:W-:Y:S01]  /*7730*/  UMOV UR31, 0x8408010 ;  /* 0x08408010001f7882 */ /* 0x000fe20000000000 */
[----:B------:R-:W-:Y:S01]  /*7740*/  UMOV UR32, 0x0 ;  /* 0x0000000000207882 */ /* 0x000fe20000000000 */
[----:B------:R-:W-:Y:S01]  /*7750*/  UMOV UR33, 0x8408010 ;  /* 0x0840801000217882 */ /* 0x000fe20000000000 */
[----:B------:R-:W-:Y:S01]  /*7760*/  UMOV UR4, UR11 ;  /* 0x0000000b00047c82 */ /* 0x000fe20008000000 */
[----:B------:R-:W-:Y:S01]  /*7770*/  UMOV UR5, URZ ;  /* 0x000000ff00057c82 */ /* 0x000fe20008000000 */
[----:B------:R1:W-:Y:S01]  /*7780*/  UTCHMMA gdesc[UR14], gdesc[UR6], tmem[UR8], tmem[UR28], idesc[UR29], !UPT ;  /* 0x00ff1c060e0075ea */ /* 0x0003e2000f800008 */
[----:B------:R-:W-:Y:S01]  /*7790*/  UMOV UR36, 0x0 ;  /* 0x0000000000247882 */ /* 0x000fe20000000000 */
[----:B------:R-:W-:Y:S01]  /*77a0*/  UMOV UR37, 0x8408010 ;  /* 0x0840801000257882 */ /* 0x000fe20000000000 */
[----:B------:R1:W-:Y:S01]  /*77b0*/  UTCHMMA gdesc[UR26], gdesc[UR12], tmem[UR8], tmem[UR30], idesc[UR31], UPT ;  /* 0x00ff1e0c1a0075ea */ /* 0x0003e2000b800008 */
[----:B------:R-:W-:Y:S01]  /*77c0*/  UMOV UR4, UR4 ;  /* 0x0000000400047c82 */ /* 0x000fe20008000000 */
[----:B------:R1:W-:Y:S01]  /*77d0*/  UTCHMMA gdesc[UR20], gdesc[UR6], tmem[UR17], tmem[UR32], idesc[UR33], !UPT ;  /* 0x00ff2006140075ea */ /* 0x0003e2000f800011 */
[----:B------:R1:W-:Y:S01]  /*77e0*/  UTCHMMA gdesc[UR24], gdesc[UR12], tmem[UR34], tmem[UR36], idesc[UR37], UPT ;  /* 0x00ff240c180075ea */ /* 0x0003e2000b800022 */
[----:B------:R1:W-:Y:S01]  /*77f0*/  UTCBAR [UR4], URZ ;  /* 0x000000ff040073e9 */ /* 0x0003e200080000ff */
[----:B------:R-:W-:Y:S01]  /*7800*/  NOP ;  /* 0x0000000000007918 */ /* 0x000fe20000000000 */
.L_x_6:
[----:B0-----:R-:W2:Y:S04]  /*7810*/  LDL.LU R251, [R1+0x28] ;  /* 0x0000280001fb7983 */ /* 0x001ea80000300800 */
[----:B------:R-:W3:Y:S01]  /*7820*/  LDL.LU R250, [R1+0x2c] ;  /* 0x00002c0001fa7983 */ /* 0x000ee20000300800 */
[----:B-1----:R-:W-:Y:S01]  /*7830*/  UMOV UR4, URZ ;  /* 0x000000ff00047c82 */ /* 0x002fe20008000000 */
[----:B--2---:R-:W-:Y:S02]  /*7840*/  IMAD.SHL.U32 R251, R251, 0x20, RZ ;  /* 0x00000020fbfb7824 */ /* 0x004fe400078e00ff */
[----:B---3--:R-:W-:Y:S01]  /*7850*/  IMAD.SHL.U32 R250, R250, 0x20, RZ ;  /* 0x00000020fafa7824 */ /* 0x008fe200078e00ff */
[----:B------:R-:W-:Y:S06]  /*7860*/  @!P3 BRA `(.L_x_7) ;  /* 0x000000380008b947 */ /* 0x000fec0003800000 */
[----:B-----5:R0:W-:Y:S01]  /*7870*/  STL [R1+0x190], R0 ;  /* 0x0001900001007387 */ /* 0x0201e20000100800 */
[----:B------:R-:W-:Y:S01]  /*7880*/  UIADD3 UR5, UPT, UPT, UR9, 0xc000, URZ ;  /* 0x0000c00009057890 */ /* 0x000fe2000fffe0ff */
[----:B------:R-:W-:Y:S01]  /*7890*/  UMOV UR14, 0xfffffffe ;  /* 0xfffffffe000e7882 */ /* 0x000fe20000000000 */
[----:B------:R-:W-:Y:S02]  /*78a0*/  UMOV UR15, 0x7fffbfdf ;  /* 0x7fffbfdf000f7882 */ /* 0x000fe40000000000 */
[----:B------:R-:W-:Y:S01]  /*78b0*/  USHF.R.U32.HI UR5, URZ, 0x4, UR5 ;  /* 0x00000004ff057899 */ /* 0x000fe20008011605 */
[----:B------:R-:W-:Y:S01]  /*78c0*/  UMOV UR7, URZ ;  /* 0x000000ff00077c82 */ /* 0x000fe20008000000 */
[----:B------:R-:W-:Y:S01]  /*78d0*/  ULOP3.LUT UR16, UR16, 0x1000000, URZ, 0xfc, !UPT ;  /* 0x0100000010107892 */ /* 0x000fe2000f8efcff */
[----:B0-----:R-:W2:Y:S01]  /*78e0*/  LDL.LU R0, [R1+0x30] ;  /* 0x0000300001007983 */ /* 0x001ea20000300800 */
[----:B------:R-:W-:Y:S02]  /*78f0*/  USGXT.U32 UR6, UR5, 0xe ;  /* 0x0000000e0506789a */ /* 0x000fe40008000000 */
[----:B------:R-:W-:-:S02]  /*7900*/  UIADD3.64 UR26, UPT, UPT, UR18, 0x180, URZ ;  /* 0x00000180121a7897 */ /* 0x000fc4000fffe0ff */
[----:B------:R-:W-:Y:S02]  /*7910*/  UIADD3.64 UR28, UPT, UPT, UR18, 0x200, URZ ;  /* 0x00000200121c7897 */ /* 0x000fe4000fffe0ff */
[----:B------:R-:W-:Y:S01]  /*7920*/  UIADD3.64 UR14, UPT, UPT, UR6, -UR14, URZ ;  /* 0x8000000e060e7297 */ /* 0x000fe2000fffe0ff */
[----:B--2---:R0:W-:Y:S04]  /*7930*/  STL [R1+0xd0], R0 ;  /* 0x0000d00001007387 */ /* 0x0041e80000100800 */
[----:B0-----:R0:W5:Y:S01]  /*7940*/  LDL.LU R0, [R1+0x190] ;  /* 0x0001900001007983 */ /* 0x0011620000300800 */
[----:B------:R-:W-:Y:S01]  /*7950*/  UMOV UR24, 0x1 ;  /* 0x0000000100187882 */ /* 0x000fe20000000000 */
[----:B------:R-:W-:Y:S01]  /*7960*/  UMOV UR5, URZ ;  /* 0x000000ff00057c82 */ /* 0x000fe20008000000 */
[----:B------:R-:W-:Y:S01]  /*7970*/  UMOV UR12, UR6 ;  /* 0x00000006000c7c82 */ /* 0x000fe20008000000 */
[----:B------:R-:W-:-:S05]  /*7980*/  UMOV UR13, 0x80004020 ;  /* 0x80004020000d7882 */ /* 0x000fca0000000000 */
.L_x_10:
[----:B------:R-:W-:Y:S01]  /*7990*/  USHF.L.U32 UR4, UR4, 0x1f, URZ ;  /* 0x0000001f04047899 */ /* 0x000fe200080006ff */
[----:B-1---5:R1:W-:Y:S05]  /*79a0*/  STL [R1+0x190], R0 ;  /* 0x0001900001007387 */ /* 0x0223ea0000100800 */
[----:B-1----:R-:W-:-:S04]  /*79b0*/  IMAD.U32 R0, RZ, RZ, UR4 ;  /* 0x00000004ff007e24 */ /* 0x002fc8000f8e00ff */
[----:B------:R1:W2:Y:S01]  /*79c0*/  SYNCS.PHASECHK.TRANS64.TRYWAIT P2, [UR11], R0 ;  /* 0x00000000ff0075a7 */ /* 0x0002a2000804110b */
[----:B------:R1:W-:Y:S04]  /*79d0*/  STL [R1+0x28], R0 ;  /* 0x0000280001007387 */ /* 0x0003e80000100800 */
[----:B-1----:R1:W5:Y:S01]  /*79e0*/  LDL.LU R0, [R1+0x190] ;  /* 0x0001900001007983 */ /* 0x0023620000300800 */
[----:B------:R-:W-:-:S04]  /*79f0*/  IMAD.WIDE R20, R251, 0x2, R20 ;  /* 0x00000002fb147825 */ /* 0x000fc800078e0214 */
[----:B------:R-:W-:Y:S01]  /*7a00*/  IMAD.WIDE R22, R251, 0x2, R22 ;  /* 0x00000002fb167825 */ /* 0x000fe200078e0216 */
[----:B-12---:R-:W-:Y:S06]  /*7a10*/  @!P2 BRA `(.L_x_8) ;  /* 0x00000148003ca947 */ /* 0x006fec0003800000 */
.L_x_16:
[----:B------:R1:W-:Y:S04]  /*7a20*/  STL.64 [R1+0x3b8], R184 ;  /* 0x0003b8b801007387 */ /* 0x0003e80000100a00 */
[----:B-1----:R-:W2:Y:S04]  /*7a30*/  LDL.LU.64 R184, [R1+0x20] ;  /* 0x0000200001b87983 */ /* 0x002ea80000300a00 */
[----:B------:R1:W-:Y:S04]  /*7a40*/  STL.64 [R1+0x3b0], R182 ;  /* 0x0003b0b601007387 */ /* 0x0003e80000100a00 */
[----:B-1----:R-:W3:Y:S04]  /*7a50*/  LDL.LU.64 R182, [R1+0x18] ;  /* 0x0000180001b67983 */ /* 0x002ee80000300a00 */
[----:B------:R1:W-:Y:S04]  /*7a60*/  STL.64 [R1+0x3a8], R180 ;  /* 0x0003a8b401007387 */ /* 0x0003e80000100a00 */
[----:B-1----:R-:W4:Y:S04]  /*7a70*/  LDL.LU.64 R180, [R1+0x10] ;  /* 0x0000100001b47983 */ /* 0x002f280000300a00 */
[----:B------:R1:W-:Y:S04]  /*7a80*/  STL.64 [R1+0x3a0], R178 ;  /* 0x0003a0b201007387 */ /* 0x0003e80000100a00 */
[----:B-1----:R-:W4:Y:S04]  /*7a90*/  LDL.LU.64 R178, [R1+0x8] ;  /* 0x0000080001b27983 */ /* 0x002f280000300a00 */
[----:B------:R1:W-:Y:S04]  /*7aa0*/  STL.64 [R1+0x398], R176 ;  /* 0x000398b001007387 */ /* 0x0003e80000100a00 */
[----:B-1----:R-:W4:Y:S01]  /*7ab0*/  LDL.LU.64 R176, [R1] ;  /* 0x0000000001b07983 */ /* 0x002f220000300a00 */
[C---:B-----5:R-:W-:Y:S01]  /*7ac0*/  ISETP.GT.AND P3, PT, R0.reuse, 0x3, PT ;  /* 0x000000030000780c */ /* 0x060fe20003f64270 */
[C---:B------:R-:W-:Y:S01]  /*7ad0*/  IMAD.WIDE R80, R251.reuse, 0x2, R80 ;  /* 0x00000002fb507825 */ /* 0x040fe200078e0250 */
[C---:B------:R-:W-:Y:S01]  /*7ae0*/  ISETP.GT.AND P5, PT, R0.reuse, RZ, PT ;  /* 0x000000ff0000720c */ /* 0x040fe20003fa4270 */
[----:B------:R1:W-:Y:S01]  /*7af0*/  STL [R1+0x394], R175 ;  /* 0x000394af01007387 */ /* 0x0003e20000100800 */
[C---:B------:R-:W-:Y:S01]  /*7b00*/  ISETP.GT.AND P6, PT, R0.reuse, 0x1, PT ;  /* 0x000000010000780c */ /* 0x040fe20003fc4270 */
[C---:B------:R-:W-:Y:S01]  /*7b10*/  IMAD.WIDE R118, R251.reuse, 0x2, R118 ;  /* 0x00000002fb767825 */ /* 0x040fe200078e0276 */
[C---:B------:R-:W-:Y:S01]  /*7b20*/  ISETP.GT.AND P4, PT, R0.reuse, 0x4, PT ;  /* 0x000000040000780c */ /* 0x040fe20003f84270 */
[----:B------:R0:W-:Y:S01]  /*7b30*/  STL [R1+0x390], R172 ;  /* 0x000390ac01007387 */ /* 0x0001e20000100800 */
[----:B------:R-:W-:Y:S01]  /*7b40*/  ISETP.GT.AND P2, PT, R0, 0x2, PT ;  /* 0x000000020000780c */ /* 0x000fe20003f44270 */
[----:B------:R-:W-:-:S02]  /*7b50*/  IMAD.WIDE R120, R251, 0x2, R120 ;  /* 0x00000002fb787825 */ /* 0x000fc400078e0278 */
[----:B------:R-:W-:Y:S01]  /*7b60*/  STL [R1+0x384], R173 ;  /* 0x000384ad01007387 */ /* 0x000fe20000100800 */
[----:B-1----:R-:W-:Y:S01]  /*7b70*/  PRMT R175, RZ, 0x7610, R175 ;  /* 0x00007610ffaf7816 */ /* 0x002fe200000000af */
[C---:B------:R-:W-:Y:S02]  /*7b80*/  IMAD.WIDE R64, R251.reuse, 0x2, R64 ;  /* 0x00000002fb407825 */ /* 0x040fe400078e0240 */
[----:B------:R-:W-:Y:S01]  /*7b90*/  STL [R1+0x380], R170 ;  /* 0x000380aa01007387 */ /* 0x000fe20000100800 */
[----:B0-----:R-:W-:Y:S01]  /*7ba0*/  PRMT R172, RZ, 0x7610, R172 ;  /* 0x00007610ffac7816 */ /* 0x001fe200000000ac */
[C---:B------:R-:W-:Y:S02]  /*7bb0*/  IMAD.WIDE R66, R251.reuse, 0x2, R66 ;  /* 0x00000002fb427825 */ /* 0x040fe400078e0242 */
[----:B------:R-:W-:Y:S02]  /*7bc0*/  STL [R1+0x37c], R171 ;  /* 0x00037cab01007387 */ /* 0x000fe40000100800 */
[----:B------:R-:W-:-:S02]  /*7bd0*/  IMAD.WIDE R114, R251, 0x2, R114 ;  /* 0x00000002fb727825 */ /* 0x000fc400078e0272 */
[----:B------:R-:W-:Y:S02]  /*7be0*/  STL [R1+0x378], R168 ;  /* 0x000378a801007387 */ /* 0x000fe40000100800 */
[C---:B------:R-:W-:Y:S02]  /*7bf0*/  IMAD.WIDE R116, R251.reuse, 0x2, R116 ;  /* 0x00000002fb747825 */ /* 0x040fe400078e0274 */
[----:B------:R-:W-:Y:S02]  /*7c00*/  STL [R1+0x374], R169 ;  /* 0x000374a901007387 */ /* 0x000fe40000100800 */
[C---:B------:R-:W-:Y:S02]  /*7c10*/  IMAD.WIDE R48, R251.reuse, 0x2, R48 ;  /* 0x00000002fb307825 */ /* 0x040fe400078e0230 */
[----:B------:R0:W-:Y:S02]  /*7c20*/  STL [R1+0x370], R166 ;  /* 0x000370a601007387 */ /* 0x0001e40000100800 */
[----:B------:R-:W-:-:S02]  /*7c30*/  IMAD.WIDE R50, R251, 0x2, R50 ;  /* 0x00000002fb327825 */ /* 0x000fc400078e0232 */
[----:B------:R1:W-:Y:S02]  /*7c40*/  STL [R1+0x36c], R167 ;  /* 0x00036ca701007387 */ /* 0x0003e40000100800 */
[C---:B------:R-:W-:Y:S02]  /*7c50*/  IMAD.WIDE R102, R251.reuse, 0x2, R102 ;  /* 0x00000002fb667825 */ /* 0x040fe400078e0266 */
[----:B------:R-:W-:Y:S01]  /*7c60*/  STL [R1+0x368], R164 ;  /* 0x000368a401007387 */ /* 0x000fe20000100800 */
[----:B0-----:R-:W-:Y:S01]  /*7c70*/  PRMT R166, RZ, 0x7610, R166 ;  /* 0x00007610ffa67816 */ /* 0x001fe200000000a6 */
[C---:B------:R-:W-:Y:S02]  /*7c80*/  IMAD.WIDE R104, R251.reuse, 0x2, R104 ;  /* 0x00000002fb687825 */ /* 0x040fe400078e0268 */
[----:B------:R-:W-:Y:S01]  /*7c90*/  STL [R1+0x364], R165 ;  /* 0x000364a501007387 */ /* 0x000fe20000100800 */
[----:B-1----:R-:W-:Y:S01]  /*7ca0*/  PRMT R167, RZ, 0x7610, R167 ;  /* 0x00007610ffa77816 */ /* 0x002fe200000000a7 */
[----:B------:R-:W-:-:S02]  /*7cb0*/  IMAD.WIDE R32, R251, 0x2, R32 ;  /* 0x00000002fb207825 */ /* 0x000fc400078e0220 */
[----:B------:R-:W-:Y:S02]  /*7cc0*/  STL [R1+0x360], R162 ;  /* 0x000360a201007387 */ /* 0x000fe40000100800 */
[C---:B------:R-:W-:Y:S02]  /*7cd0*/  IMAD.WIDE R34, R251.reuse, 0x2, R34 ;  /* 0x00000002fb227825 */ /* 0x040fe400078e0222 */
[----:B------:R-:W-:Y:S02]  /*7ce0*/  STL [R1+0x35c], R163 ;  /* 0x00035ca301007387 */ /* 0x000fe40000100800 */
[C---:B------:R-:W-:Y:S02]  /*7cf0*/  IMAD.WIDE R60, R251.reuse, 0x2, R60 ;  /* 0x00000002fb3c7825 */ /* 0x040fe400078e023c */
[----:B------:R-:W-:Y:S02]  /*7d00*/  STL [R1+0x358], R160 ;  /* 0x000358a001007387 */ /* 0x000fe40000100800 */
        /* <DEDUP_REMOVED lines=19> */
[----:B------:R0:W-:Y:S02]  /*7e40*/  STL [R1+0x330], R150 ;  /* 0x0003309601007387 */ /* 0x0001e40000100800 */
[C---:B------:R-:W-:Y:S02]  /*7e50*/  IMAD.WIDE R30, R251.reuse, 0x2, R30 ;  /* 0x00000002fb1e7825 */ /* 0x040fe400078e021e */
[----:B------:R1:W-:Y:S02]  /*7e60*/  STL [R1+0x32c], R151 ;  /* 0x00032c9701007387 */ /* 0x0003e40000100800 */
[C---:B------:R-:W-:Y:S02]  /*7e70*/  IMAD.WIDE R86, R251.reuse, 0x2, R86 ;  /* 0x00000002fb567825 */ /* 0x040fe400078e0256 */
[----:B------:R-:W-:Y:S01]  /*7e80*/  STL [R1+0x328], R148 ;  /* 0x0003289401007387 */ /* 0x000fe20000100800 */
[----:B0-----:R-:W-:Y:S01]  /*7e90*/  PRMT R150, RZ, 0x7610, R150 ;  /* 0x00007610ff967816 */ /* 0x001fe20000000096 */
[----:B------:R-:W-:-:S02]  /*7ea0*/  IMAD.WIDE R88, R251, 0x2, R88 ;  /* 0x00000002fb587825 */ /* 0x000fc400078e0258 */
[----:B------:R-:W-:Y:S01]  /*7eb0*/  STL [R1+0x324], R149 ;  /* 0x0003249501007387 */ /* 0x000fe20000100800 */
[----:B-1----:R-:W-:Y:S01]  /*7ec0*/  PRMT R151, RZ, 0x7610, R151 ;  /* 0x00007610ff977816 */ /* 0x002fe20000000097 */
        /* <DEDUP_REMOVED lines=13> */
[----:B------:R-:W4:Y:S01]  /*7fa0*/  @P3 LDG.E.U16 R151, desc[UR22][R80.64] ;  /* 0x0000001650973981 */ /* 0x000f22000c1e1500 */
        /* <DEDUP_REMOVED lines=9> */
[----:B------:R-:W-:Y:S01]  /*8040*/  STL [R1+0x2fc], R139 ;  /* 0x0002fc8b01007387 */ /* 0x000fe20000100800 */
[----:B------:R-:W-:Y:S01]  /*8050*/  PRMT R173, RZ, 0x7610, R173 ;  /* 0x00007610ffad7816 */ /* 0x000fe200000000ad */
[----:B------:R-:W-:-:S02]  /*8060*/  IMAD.WIDE R58, R251, 0x2, R58 ;  /* 0x00000002fb3a7825 */ /* 0x000fc400078e023a */
[----:B------:R-:W-:Y:S01]  /*8070*/  STL [R1+0x2f8], R136 ;  /* 0x0002f88801007387 */ /* 0x000fe20000100800 */
[----:B------:R-:W-:Y:S01]  /*8080*/  PRMT R170, RZ, 0x7610, R170 ;  /* 0x00007610ffaa7816 */ /* 0x000fe200000000aa */
[C---:B------:R-:W-:Y:S02]  /*8090*/  IMAD.WIDE R70, R251.reuse, 0x2, R70 ;  /* 0x00000002fb467825 */ /* 0x040fe400078e0246 */
[----:B------:R-:W4:Y:S02]  /*80a0*/  @P5 LDG.E.U16 R175, desc[UR22][R120.64] ;  /* 0x0000001678af5981 */ /* 0x000f24000c1e1500 */
[C---:B------:R-:W-:Y:S02]  /*80b0*/  IMAD.WIDE R68, R251.reuse, 0x2, R68 ;  /* 0x00000002fb447825 */ /* 0x040fe400078e0244 */
[----:B------:R-:W4:Y:S01]  /*80c0*/  @P5 LDG.E.U16 R172, desc[UR22][R118.64] ;  /* 0x0000001676ac5981 */ /* 0x000f22000c1e1500 */
[----:B------:R-:W-:Y:S01]  /*80d0*/  ISETP.GT.AND P5, PT, R0, 0x5, PT ;  /* 0x000000050000780c */ /* 0x000fe20003fa4270 */
[----:B------:R-:W-:-:S02]  /*80e0*/  IMAD.WIDE R40, R251, 0x2, R40 ;  /* 0x00000002fb287825 */ /* 0x000fc400078e0228 */
[----:B------:R-:W-:Y:S02]  /*80f0*/  STL [R1+0x2f4], R137 ;  /* 0x0002f48901007387 */ /* 0x000fe40000100800 */
[C---:B------:R-:W-:Y:S02]  /*8100*/  IMAD.WIDE R42, R251.reuse, 0x2, R42 ;  /* 0x00000002fb2a7825 */ /* 0x040fe400078e022a */
[----:B------:R0:W-:Y:S02]  /*8110*/  STL [R1+0x2f0], R134 ;  /* 0x0002f08601007387 */ /* 0x0001e40000100800 */
[C---:B------:R-:W-:Y:S02]  /*8120*/  IMAD.WIDE R54, R251.reuse, 0x2, R54 ;  /* 0x00000002fb367825 */ /* 0x040fe400078e0236 */
[----:B------:R1:W-:Y:S02]  /*8130*/  STL [R1+0x2ec], R135 ;  /* 0x0002ec8701007387 */ /* 0x0003e40000100800 */
[----:B------:R-:W-:-:S02]  /*8140*/  IMAD.WIDE R52, R251, 0x2, R52 ;  /* 0x00000002fb347825 */ /* 0x000fc400078e0234 */
[----:B------:R-:W-:Y:S02]  /*8150*/  STL [R1+0x2e8], R132 ;  /* 0x0002e88401007387 */ /* 0x000fe40000100800 */
[C---:B------:R-:W-:Y:S02]  /*8160*/  IMAD.WIDE R38, R251.reuse, 0x2, R38 ;  /* 0x00000002fb267825 */ /* 0x040fe400078e0226 */
[----:B------:R-:W4:Y:S02]  /*8170*/  @P4 LDG.E.U16 R142, desc[UR22][R66.64] ;  /* 0x00000016428e4981 */ /* 0x000f24000c1e1500 */
[C---:B------:R-:W-:Y:S02]  /*8180*/  IMAD.WIDE R36, R251.reuse, 0x2, R36 ;  /* 0x00000002fb247825 */ /* 0x040fe400078e0224 */
[----:B------:R-:W4:Y:S01]  /*8190*/  @P4 LDG.E.U16 R143, desc[UR22][R64.64] ;  /* 0x00000016408f4981 */ /* 0x000f22000c1e1500 */
[----:B------:R-:W-:Y:S01]  /*81a0*/  ISETP.GT.AND P4, PT, R0, 0x9, PT ;  /* 0x000000090000780c */ /* 0x000fe20003f84270 */
[----:B------:R-:W-:-:S02]  /*81b0*/  IMAD.WIDE R26, R251, 0x2, R26 ;  /* 0x00000002fb1a7825 */ /* 0x000fc400078e021a */
[----:B------:R-:W-:Y:S01]  /*81c0*/  STL [R1+0x2e4], R133 ;  /* 0x0002e48501007387 */ /* 0x000fe20000100800 */
[----:B0-----:R-:W-:Y:S01]  /*81d0*/  PRMT R134, RZ, 0x7610, R134 ;  /* 0x00007610ff867816 */ /* 0x001fe20000000086 */
[C---:B------:R-:W-:Y:S02]  /*81e0*/  IMAD.WIDE R24, R251.reuse, 0x2, R24 ;  /* 0x00000002fb187825 */ /* 0x040fe400078e0218 */
[----:B------:R-:W-:Y:S01]  /*81f0*/  STL [R1+0x2e0], R130 ;  /* 0x0002e08201007387 */ /* 0x000fe20000100800 */
[----:B-1----:R-:W-:Y:S01]  /*8200*/  PRMT R135, RZ, 0x7610, R135 ;  /* 0x00007610ff877816 */ /* 0x002fe20000000087 */
[----:B------:R-:W-:Y:S02]  /*8210*/  IMAD.WIDE R18, R251, 0x2, R18 ;  /* 0x00000002fb127825 */ /* 0x000fe400078e0212 */
[----:B------:R-:W-:Y:S04]  /*8220*/  STL [R1+0x2dc], R131 ;  /* 0x0002dc8301007387 */ /* 0x000fe80000100800 */
[----:B------:R-:W-:Y:S01]  /*8230*/  STL [R1+0x2d8], R128 ;  /* 0x0002d88001007387 */ /* 0x000fe20000100800 */
[----:B------:R-:W-:-:S03]  /*8240*/  PRMT R164, RZ, 0x7610, R164 ;  /* 0x00007610ffa47816 */ /* 0x000fc600000000a4 */
[----:B------:R-:W-:Y:S01]  /*8250*/  STL [R1+0x2d4], R129 ;  /* 0x0002d48101007387 */ /* 0x000fe20000100800 */
[----:B------:R-:W-:-:S03]  /*8260*/  PRMT R165, RZ, 0x7610, R165 ;  /* 0x00007610ffa57816 */ /* 0x000fc600000000a5 */
[----:B------:R0:W-:Y:S04]  /*8270*/  STL [R1+0x2d0], R126 ;  /* 0x0002d07e01007387 */ /* 0x0001e80000100800 */
[----:B------:R1:W-:Y:S01]  /*8280*/  STL [R1+0x2cc], R127 ;  /* 0x0002cc7f01007387 */ /* 0x0003e20000100800 */
[----:B------:R-:W-:-:S03]  /*8290*/  PRMT R140, RZ, 0x7610, R140 ;  /* 0x00007610ff8c7816 */ /* 0x000fc6000000008c */
[----:B------:R-:W4:Y:S01]  /*82a0*/  @P5 LDG.E.U16 R134, desc[UR22][R50.64] ;  /* 0x0000001632865981 */ /* 0x000f22000c1e1500 */
[----:B0-----:R-:W-:-:S03]  /*82b0*/  PRMT R126, RZ, 0x7610, R126 ;  /* 0x00007610ff7e7816 */ /* 0x001fc6000000007e */
[----:B------:R-:W4:Y:S01]  /*82c0*/  @P5 LDG.E.U16 R135, desc[UR22][R48.64] ;  /* 0x0000001630875981 */ /* 0x000f22000c1e1500 */
[C---:B--2---:R-:W-:Y:S01]  /*82d0*/  IMAD.WIDE R184, R251.reuse, 0x2, R184 ;  /* 0x00000002fbb87825 */ /* 0x044fe200078e02b8 */
[----:B-1----:R-:W-:Y:S02]  /*82e0*/  PRMT R127, RZ, 0x7610, R127 ;  /* 0x00007610ff7f7816 */ /* 0x002fe4000000007f */
[----:B------:R-:W2:Y:S04]  /*82f0*/  @P4 LDG.E.U16 R164, desc[UR22][R104.64] ;  /* 0x0000001668a44981 */ /* 0x000ea8000c1e1500 */
[----:B------:R-:W2:Y:S01]  /*8300*/  @P6 LDG.E.U16 R166, desc[UR22][R184.64] ;  /* 0x00000016b8a66981 */ /* 0x000ea2000c1e1500 */
[----:B---3--:R-:W-:Y:S01]  /*8310*/  IMAD.WIDE R182, R251, 0x2, R182 ;  /* 0x00000002fbb67825 */ /* 0x008fe200078e02b6 */
[----:B------:R-:W-:-:S02]  /*8320*/  PRMT R141, RZ, 0x7610, R141 ;  /* 0x00007610ff8d7816 */ /* 0x000fc4000000008d */
[----:B------:R-:W3:Y:S04]  /*8330*/  @P4 LDG.E.U16 R165, desc[UR22][R102.64] ;  /* 0x0000001666a54981 */ /* 0x000ee8000c1e1500 */
[----:B------:R-:W2:Y:S01]  /*8340*/  @P6 LDG.E.U16 R167, desc[UR22][R182.64] ;  /* 0x00000016b6a76981 */ /* 0x000ea2000c1e1500 */
[C---:B------:R-:W-:Y:S02]  /*8350*/  ISETP.GT.AND P6, PT, R0.reuse, 0x6, PT ;  /* 0x000000060000780c */ /* 0x040fe40003fc4270 */
[C---:B------:R-:W-:Y:S01]  /*8360*/  ISETP.GT.AND P5, PT, R0.reuse, 0xa, PT ;  /* 0x0000000a0000780c */ /* 0x040fe20003fa4270 */
[----:B------:R0:W-:Y:S01]  /*8370*/  STL [R1+0x2c8], R124 ;  /* 0x0002c87c01007387 */ /* 0x0001e20000100800 */
[----:B------:R-:W-:Y:S02]  /*8380*/  ISETP.GT.AND P4, PT, R0, 0xd, PT ;  /* 0x0000000d0000780c */ /* 0x000fe40003f84270 */
[----:B------:R-:W-:Y:S01]  /*8390*/  PRMT R156, RZ, 0x7610, R156 ;  /* 0x00007610ff9c7816 */ /* 0x000fe2000000009c */
[----:B------:R1:W-:Y:S01]  /*83a0*/  STL [R1+0x2c4], R125 ;  /* 0x0002c47d01007387 */ /* 0x0003e20000100800 */
[----:B------:R-:W-:Y:S01]  /*83b0*/  PRMT R157, RZ, 0x7610, R157 ;  /* 0x00007610ff9d7816 */ /* 0x000fe2000000009d */
[----:B----4-:R-:W-:-:S04]  /*83c0*/  IMAD.WIDE R180, R251, 0x2, R180 ;  /* 0x00000002fbb47825 */ /* 0x010fc800078e02b4 */
[C---:B------:R-:W-:Y:S01]  /*83d0*/  IMAD.WIDE R178, R251.reuse, 0x2, R178 ;  /* 0x00000002fbb27825 */ /* 0x040fe200078e02b2 */
[----:B------:R-:W4:Y:S04]  /*83e0*/  @P6 LDG.E.U16 R126, desc[UR22][R34.64] ;  /* 0x00000016227e6981 */ /* 0x000f28000c1e1500 */
[----:B------:R-:W2:Y:S01]  /*83f0*/  @P6 LDG.E.U16 R127, desc[UR22][R32.64] ;  /* 0x00000016207f6981 */ /* 0x000ea2000c1e1500 */
[----:B------:R-:W-:Y:S01]  /*8400*/  IMAD.WIDE R176, R251, 0x2, R176 ;  /* 0x00000002fbb07825 */ /* 0x000fe200078e02b0 */
[----:B------:R-:W-:Y:S02]  /*8410*/  PRMT R148, RZ, 0x7610, R148 ;  /* 0x00007610ff947816 */ /* 0x000fe40000000094 */
[----:B------:R-:W2:Y:S04]  /*8420*/  @P5 LDG.E.U16 R156, desc[UR22][R92.64] ;  /* 0x000000165c9c5981 */ /* 0x000ea8000c1e1500 */
[----:B------:R-:W2:Y:S01]  /*8430*/  @P3 LDG.E.U16 R150, desc[UR22][R176.64] ;  /* 0x00000016b0963981 */ /* 0x000ea2000c1e1500 */
[----:B------:R-:W-:-:S02]  /*8440*/  ISETP.GT.AND P3, PT, R0, 0x8, PT ;  /* 0x000000080000780c */ /* 0x000fc40003f64270 */
[C---:B------:R-:W-:Y:S01]  /*8450*/  ISETP.GT.AND P6, PT, R0.reuse, 0xb, PT ;  /* 0x0000000b0000780c */ /* 0x040fe20003fc4270 */
[----:B------:R-:W2:Y:S01]  /*8460*/  @P5 LDG.E.U16 R157, desc[UR22][R90.64] ;  /* 0x000000165a9d5981 */ /* 0x000ea2000c1e1500 */
[----:B------:R-:W-:Y:S02]  /*8470*/  PRMT R149, RZ, 0x7610, R149 ;  /* 0x00007610ff957816 */ /* 0x000fe40000000095 */
[----:B------:R-:W-:Y:S01]  /*8480*/  PRMT R132, RZ, 0x7610, R132 ;  /* 0x00007610ff847816 */ /* 0x000fe20000000084 */
[----:B------:R-:W-:Y:S06]  /*8490*/  STL [R1+0x2c0], R122 ;  /* 0x0002c07a01007387 */ /* 0x000fec0000100800 */
[----:B------:R-:W2:Y:S04]  /*84a0*/  @P3 LDG.E.U16 R173, desc[UR22][R116.64] ;  /* 0x0000001674ad3981 */ /* 0x000ea8000c1e1500 */
[----:B------:R-:W2:Y:S01]  /*84b0*/  @P3 LDG.E.U16 R170, desc[UR22][R114.64] ;  /* 0x0000001672aa3981 */ /* 0x000ea2000c1e1500 */
[----:B------:R-:W-:-:S02]  /*84c0*/  ISETP.GT.AND P3, PT, R0, 0xc, PT ;  /* 0x0000000c0000780c */ /* 0x000fc40003f64270 */
[----:B------:R-:W-:Y:S01]  /*84d0*/  PRMT R133, RZ, 0x7610, R133 ;  /* 0x00007610ff857816 */ /* 0x000fe20000000085 */
[----:B------:R-:W2:Y:S01]  /*84e0*/  @P6 LDG.E.U16 R148, desc[UR22][R78.64] ;  /* 0x000000164e946981 */ /* 0x000ea2000c1e1500 */
[----:B------:R-:W-:Y:S02]  /*84f0*/  ISETP.GT.AND P5, PT, R0, 0xe, PT ;  /* 0x0000000e0000780c */ /* 0x000fe40003fa4270 */
[----:B------:R-:W-:Y:S01]  /*8500*/  PRMT R152, RZ, 0x7610, R152 ;  /* 0x00007610ff987816 */ /* 0x000fe20000000098 */
[----:B------:R-:W2:Y:S01]  /*8510*/  @P6 LDG.E.U16 R149, desc[UR22][R76.64] ;  /* 0x000000164c956981 */ /* 0x000ea2000c1e1500 */
[----:B------:R-:W-:-:S03]  /*8520*/  PRMT R162, RZ, 0x7610, R162 ;  /* 0x00007610ffa27816 */ /* 0x000fc600000000a2 */
[----:B------:R-:W2:Y:S04]  /*8530*/  @P4 LDG.E.U16 R132, desc[UR22][R46.64] ;  /* 0x000000162e844981 */ /* 0x000ea8000c1e1500 */
[----:B------:R-:W2:Y:S04]  /*8540*/  @P3 LDG.E.U16 R140, desc[UR22][R62.64] ;  /* 0x000000163e8c3981 */ /* 0x000ea8000c1e1500 */
[----:B------:R-:W2:Y:S01]  /*8550*/  @P3 LDG.E.U16 R141, desc[UR22][R60.64] ;  /* 0x000000163c8d3981 */ /* 0x000ea2000c1e1500 */
[C---:B------:R-:W-:Y:S02]  /*8560*/  ISETP.GT.AND P3, PT, R0.reuse, 0x11, PT ;  /* 0x000000110000780c */ /* 0x040fe40003f64270 */
[C---:B------:R-:W-:Y:S01]  /*8570*/  ISETP.GT.AND P6, PT, R0.reuse, 0x10, PT ;  /* 0x000000100000780c */ /* 0x040fe20003fc4270 */
[----:B------:R-:W2:Y:S01]  /*8580*/  @P4 LDG.E.U16 R133, desc[UR22][R44.64] ;  /* 0x000000162c854981 */ /* 0x000ea2000c1e1500 */
[----:B------:R-:W-:-:S02]  /*8590*/  ISETP.GT.AND P4, PT, R0, 0x12, PT ;  /* 0x000000120000780c */ /* 0x000fc40003f84270 */
[----:B0-----:R-:W-:Y:S01]  /*85a0*/  PRMT R124, RZ, 0x7610, R124 ;  /* 0x00007610ff7c7816 */ /* 0x001fe2000000007c */
[----:B------:R-:W-:Y:S01]  /*85b0*/  STL [R1+0x2bc], R123 ;  /* 0x0002bc7b01007387 */ /* 0x000fe20000100800 */
[----:B-1----:R-:W-:Y:S02]  /*85c0*/  PRMT R125, RZ, 0x7610, R125 ;  /* 0x00007610ff7d7816 */ /* 0x002fe4000000007d */
[----:B------:R-:W-:Y:S01]  /*85d0*/  PRMT R160, RZ, 0x7610, R160 ;  /* 0x00007610ffa07816 */ /* 0x000fe200000000a0 */
[----:B------:R-:W-:Y:S01]  /*85e0*/  STL [R1+0x2b8], R248 ;  /* 0x0002b8f801007387 */ /* 0x000fe20000100800 */
[----:B------:R-:W-:-:S03]  /*85f0*/  PRMT R144, RZ, 0x7610, R144 ;  /* 0x00007610ff907816 */ /* 0x000fc60000000090 */
[----:B------:R-:W2:Y:S01]  /*8600*/  @P3 LDG.E.U16 R152, desc[UR22][R100.64] ;  /* 0x0000001664983981 */ /* 0x000ea2000c1e1500 */
[----:B------:R-:W-:-:S03]  /*8610*/  PRMT R154, RZ, 0x7610, R154 ;  /* 0x00007610ff9a7816 */ /* 0x000fc6000000009a */
[----:B------:R-:W2:Y:S01]  /*8620*/  @P3 LDG.E.U16 R162, desc[UR22][R98.64] ;  /* 0x0000001662a23981 */ /* 0x000ea2000c1e1500 */
[----:B------:R-:W-:-:S03]  /*8630*/  ISETP.GT.AND P3, PT, R0, 0x18, PT ;  /* 0x000000180000780c */ /* 0x000fc60003f64270 */
[----:B------:R-:W-:Y:S01]  /*8640*/  STL [R1+0x2b4], R249 ;  /* 0x0002b4f901007387 */ /* 0x000fe20000100800 */
[----:B------:R-:W-:-:S03]  /*8650*/  PRMT R171, RZ, 0x7610, R171 ;  /* 0x00007610ffab7816 */ /* 0x000fc600000000ab */
[----:B------:R-:W-:Y:S01]  /*8660*/  STL [R1+0x290], R2 ;  /* 0x0002900201007387 */ /* 0x000fe20000100800 */
[----:B------:R-:W-:-:S03]  /*8670*/  PRMT R168, RZ, 0x7610, R168 ;  /* 0x00007610ffa87816 */ /* 0x000fc600000000a8 */
[----:B------:R-:W2:Y:S01]  /*8680*/  @P5 LDG.E.U16 R124, desc[UR22][R30.64] ;  /* 0x000000161e7c5981 */ /* 0x000ea2000c1e1500 */
[----:B------:R-:W-:-:S03]  /*8690*/  PRMT R169, RZ, 0x7610, R169 ;  /* 0x00007610ffa97816 */ /* 0x000fc600000000a9 */
[----:B------:R-:W2:Y:S01]  /*86a0*/  @P5 LDG.E.U16 R125, desc[UR22][R28.64] ;  /* 0x000000161c7d5981 */ /* 0x000ea2000c1e1500 */
[----:B------:R-:W-:-:S03]  /*86b0*/  ISETP.GT.AND P5, PT, R0, 0x13, PT ;  /* 0x000000130000780c */ /* 0x000fc60003fa4270 */
[----:B------:R-:W-:Y:S04]  /*86c0*/  STL [R1+0x190], R252 ;  /* 0x000190fc01007387 */ /* 0x000fe80000100800 */
[----:B------:R-:W-:Y:S04]  /*86d0*/  STL [R1+0x2b0], R252 ;  /* 0x0002b0fc01007387 */ /* 0x000fe80000100800 */
[----:B------:R-:W-:Y:S01]  /*86e0*/  STL.64 [R1], R176 ;  /* 0x000000b001007387 */ /* 0x000fe20000100a00 */
[----:B------:R-:W-:-:S03]  /*86f0*/  PRMT R158, RZ, 0x7610, R158 ;  /* 0x00007610ff9e7816 */ /* 0x000fc6000000009e */
[----:B------:R-:W-:Y:S04]  /*8700*/  STL.64 [R1+0x8], R178 ;  /* 0x000008b201007387 */ /* 0x000fe80000100a00 */
[----:B------:R-:W2:Y:S04]  /*8710*/  @P6 LDG.E.U16 R160, desc[UR22][R112.64] ;  /* 0x0000001670a06981 */ /* 0x000ea8000c1e1500 */
[----:B------:R-:W2:Y:S04]  /*8720*/  @P4 LDG.E.U16 R144, desc[UR22][R88.64] ;  /* 0x0000001658904981 */ /* 0x000ea8000c1e1500 */
[----:B------:R-:W2:Y:S01]  /*8730*/  @P4 LDG.E.U16 R154, desc[UR22][R86.64] ;  /* 0x00000016569a4981 */ /* 0x000ea2000c1e1500 */
[----:B------:R-:W-:-:S03]  /*8740*/  ISETP.GT.AND P4, PT, R0, 0x19, PT ;  /* 0x000000190000780c */ /* 0x000fc60003f84270 */
[----:B------:R-:W-:Y:S01]  /*8750*/  STL.64 [R1+0x10], R180 ;  /* 0x000010b401007387 */ /* 0x000fe20000100a00 */
[----:B------:R-:W-:-:S03]  /*8760*/  PRMT R159, RZ, 0x7610, R159 ;  /* 0x00007610ff9f7816 */ /* 0x000fc6000000009f */
[----:B------:R-:W-:Y:S01]  /*8770*/  STL.64 [R1+0x18], R182 ;  /* 0x000018b601007387 */ /* 0x000fe20000100a00 */
[----:B------:R-:W-:Y:S02]  /*8780*/  PRMT R136, RZ, 0x7610, R136 ;  /* 0x00007610ff887816 */ /* 0x000fe40000000088 */
[----:B------:R-:W-:Y:S01]  /*8790*/  PRMT R146, RZ, 0x7610, R146 ;  /* 0x00007610ff927816 */ /* 0x000fe20000000092 */
[----:B------:R0:W-:Y:S04]  /*87a0*/  STL.64 [R1+0x20], R184 ;  /* 0x000020b801007387 */ /* 0x0001e80000100a00 */
[----:B------:R-:W-:Y:S01]  /*87b0*/  STL [R1+0x198], R120 ;  /* 0x0001987801007387 */ /* 0x000fe20000100800 */
[----:B------:R-:W-:-:S03]  /*87c0*/  PRMT R163, RZ, 0x7610, R163 ;  /* 0x00007610ffa37816 */ /* 0x000fc600000000a3 */
[----:B------:R-:W-:Y:S04]  /*87d0*/  STL [R1+0x194], R121 ;  /* 0x0001947901007387 */ /* 0x000fe80000100800 */
[----:B------:R-:W2:Y:S04]  /*87e0*/  @P6 LDG.E.U16 R171, desc[UR22][R110.64] ;  /* 0x000000166eab6981 */ /* 0x000ea8000c1e1500 */
[----:B------:R1:W2:Y:S04]  /*87f0*/  @P3 LDG.E.U16 R168, desc[UR22][R108.64] ;  /* 0x000000166ca83981 */ /* 0x0002a8000c1e1500 */
[----:B------:R0:W2:Y:S01]  /*8800*/  @P3 LDG.E.U16 R169, desc[UR22][R106.64] ;  /* 0x000000166aa93981 */ /* 0x0000a2000c1e1500 */
[----:B------:R-:W-:-:S03]  /*8810*/  PRMT R161, RZ, 0x7610, R161 ;  /* 0x00007610ffa17816 */ /* 0x000fc600000000a1 */
[----:B------:R-:W-:Y:S04]  /*8820*/  STL [R1+0x1a0], R118 ;  /* 0x0001a07601007387 */ /* 0x000fe80000100800 */
[----:B------:R-:W-:Y:S04]  /*8830*/  STL [R1+0x19c], R119 ;  /* 0x00019c7701007387 */ /* 0x000fe80000100800 */
[----:B0-----:R-:W2:Y:S01]  /*8840*/  LDL.LU.64 R184, [R1+0x3b8] ;  /* 0x0003b80001b87983 */ /* 0x001ea20000300a00 */
[----:B------:R-:W-:-:S03]  /*8850*/  ISETP.GT.AND P6, PT, R0, 0x14, PT ;  /* 0x000000140000780c */ /* 0x000fc60003fc4270 */
[----:B------:R-:W2:Y:S04]  /*8860*/  LDL.LU.64 R182, [R1+0x3b0] ;  /* 0x0003b00001b67983 */ /* 0x000ea80000300a00 */
[----:B------:R-:W2:Y:S04]  /*8870*/  @P2 LDG.E.U16 R158, desc[UR22][R180.64] ;  /* 0x00000016b49e2981 */ /* 0x000ea8000c1e1500 */
[----:B------:R-:W2:Y:S04]  /*8880*/  @P2 LDG.E.U16 R159, desc[UR22][R178.64] ;  /* 0x00000016b29f2981 */ /* 0x000ea8000c1e1500 */
[----:B------:R-:W2:Y:S04]  /*8890*/  @P5 LDG.E.U16 R136, desc[UR22][R74.64] ;  /* 0x000000164a885981 */ /* 0x000ea8000c1e1500 */
[----:B------:R-:W2:Y:S04]  /*88a0*/  LDL.LU.64 R180, [R1+0x3a8] ;  /* 0x0003a80001b47983 */ /* 0x000ea80000300a00 */
[----:B------:R-:W2:Y:S01]  /*88b0*/  @P5 LDG.E.U16 R146, desc[UR22][R72.64] ;  /* 0x0000001648925981 */ /* 0x000ea2000c1e1500 */
[----:B------:R-:W-:-:S03]  /*88c0*/  ISETP.GT.AND P5, PT, R0, 0x1a, PT ;  /* 0x0000001a0000780c */ /* 0x000fc60003fa4270 */
[----:B------:R-:W2:Y:S04]  /*88d0*/  LDL.LU.64 R178, [R1+0x3a0] ;  /* 0x0003a00001b27983 */ /* 0x000ea80000300a00 */
[----:B------:R-:W2:Y:S04]  /*88e0*/  LDL.LU.64 R176, [R1+0x398] ;  /* 0x0003980001b07983 */ /* 0x000ea80000300a00 */
[----:B------:R-:W-:Y:S04]  /*88f0*/  STL [R1+0x1a8], R80 ;  /* 0x0001a85001007387 */ /* 0x000fe80000100800 */
[----:B------:R-:W-:Y:S04]  /*8900*/  STL [R1+0x1a4], R81 ;  /* 0x0001a45101007387 */ /* 0x000fe80000100800 */
[----:B------:R-:W2:Y:S01]  /*8910*/  @P4 LDG.E.U16 R163, desc[UR22][R96.64] ;  /* 0x0000001660a34981 */ /* 0x000ea2000c1e1500 */
[----:B------:R-:W-:-:S03]  /*8920*/  PRMT R155, RZ, 0x7610, R155 ;  /* 0x00007610ff9b7816 */ /* 0x000fc6000000009b */
[----:B------:R-:W-:Y:S04]  /*8930*/  STL [R1+0x1b0], R66 ;  /* 0x0001b04201007387 */ /* 0x000fe80000100800 */
[----:B------:R-:W2:Y:S01]  /*8940*/  @P4 LDG.E.U16 R161, desc[UR22][R94.64] ;  /* 0x000000165ea14981 */ /* 0x000ea2000c1e1500 */
[----:B------:R-:W-:-:S03]  /*8950*/  PRMT R128, RZ, 0x7610, R128 ;  /* 0x00007610ff807816 */ /* 0x000fc60000000080 */
[----:B------:R-:W-:Y:S01]  /*8960*/  STL [R1+0x1ac], R67 ;  /* 0x0001ac4301007387 */ /* 0x000fe20000100800 */
[----:B------:R-:W-:-:S03]  /*8970*/  PRMT R138, RZ, 0x7610, R138 ;  /* 0x00007610ff8a7816 */ /* 0x000fc6000000008a */
[----:B------:R-:W-:Y:S01]  /*8980*/  STL [R1+0x1b8], R64 ;  /* 0x0001b84001007387 */ /* 0x000fe20000100800 */
[----:B------:R-:W-:-:S03]  /*8990*/  PRMT R153, RZ, 0x7610, R153 ;  /* 0x00007610ff997816 */ /* 0x000fc60000000099 */
[----:B------:R-:W-:Y:S01]  /*89a0*/  STL [R1+0x1b4], R65 ;  /* 0x0001b44101007387 */ /* 0x000fe20000100800 */
[----:B------:R-:W-:-:S03]  /*89b0*/  ISETP.GT.AND P3, PT, R0, 0x1b, PT ;  /* 0x0000001b0000780c */ /* 0x000fc60003f64270 */
[----:B------:R-:W-:Y:S04]  /*89c0*/  STL [R1+0x1c0], R50 ;  /* 0x0001c03201007387 */ /* 0x000fe80000100800 */
[----:B------:R-:W-:Y:S04]  /*89d0*/  STL [R1+0x1bc], R51 ;  /* 0x0001bc3301007387 */ /* 0x000fe80000100800 */
[----:B------:R-:W-:Y:S04]  /*89e0*/  STL [R1+0x1c8], R48 ;  /* 0x0001c83001007387 */ /* 0x000fe80000100800 */
[----:B------:R-:W-:Y:S04]  /*89f0*/  STL [R1+0x1c4], R49 ;  /* 0x0001c43101007387 */ /* 0x000fe80000100800 */
[----:B------:R-:W-:Y:S04]  /*8a00*/  STL [R1+0x1d0], R34 ;  /* 0x0001d02201007387 */ /* 0x000fe80000100800 */
[----:B------:R-:W-:Y:S04]  /*8a10*/  STL [R1+0x1cc], R35 ;  /* 0x0001cc2301007387 */ /* 0x000fe80000100800 */
[----:B------:R-:W2:Y:S01]  /*8a20*/  @P5 LDG.E.U16 R155, desc[UR22][R84.64] ;  /* 0x00000016549b5981 */ /* 0x000ea2000c1e1500 */
[----:B------:R-:W-:-:S03]  /*8a30*/  PRMT R147, RZ, 0x7610, R147 ;  /* 0x00007610ff937816 */ /* 0x000fc60000000093 */
[----:B------:R-:W-:Y:S04]  /*8a40*/  STL [R1+0x1d8], R32 ;  /* 0x0001d82001007387 */ /* 0x000fe80000100800 */
[----:B------:R0:W2:Y:S04]  /*8a50*/  @P6 LDG.E.U16 R128, desc[UR22][R58.64] ;  /* 0x000000163a806981 */ /* 0x0000a8000c1e1500 */
[----:B------:R0:W2:Y:S01]  /*8a60*/  @P6 LDG.E.U16 R138, desc[UR22][R56.64] ;  /* 0x00000016388a6981 */ /* 0x0000a2000c1e1500 */
[----:B------:R-:W-:-:S03]  /*8a70*/  ISETP.GT.AND P6, PT, R0, 0x15, PT ;  /* 0x000000150000780c */ /* 0x000fc60003fc4270 */
[----:B------:R-:W2:Y:S01]  /*8a80*/  @P5 LDG.E.U16 R153, desc[UR22][R82.64] ;  /* 0x0000001652995981 */ /* 0x000ea2000c1e1500 */
[----:B------:R-:W-:-:S03]  /*8a90*/  PRMT R145, RZ, 0x7610, R145 ;  /* 0x00007610ff917816 */ /* 0x000fc60000000091 */
[----:B------:R-:W-:Y:S04]  /*8aa0*/  STL [R1+0x1d4], R33 ;  /* 0x0001d42101007387 */ /* 0x000fe80000100800 */
[----:B------:R-:W-:Y:S01]  /*8ab0*/  STL [R1+0x1e0], R116 ;  /* 0x0001e07401007387 */ /* 0x000fe20000100800 */
[----:B------:R-:W-:-:S03]  /*8ac0*/  ISETP.GT.AND P4, PT, R0, 0x1c, PT ;  /* 0x0000001c0000780c */ /* 0x000fc60003f84270 */
[----:B------:R-:W-:Y:S04]  /*8ad0*/  STL [R1+0x1dc], R117 ;  /* 0x0001dc7501007387 */ /* 0x000fe80000100800 */
[----:B------:R-:W-:Y:S01]  /*8ae0*/  STL [R1+0x1e8], R114 ;  /* 0x0001e87201007387 */ /* 0x000fe20000100800 */
[----:B------:R-:W-:-:S03]  /*8af0*/  PRMT R248, RZ, 0x7610, R248 ;  /* 0x00007610fff87816 */ /* 0x000fc600000000f8 */
[----:B------:R-:W-:Y:S01]  /*8b00*/  STL [R1+0x1e4], R115 ;  /* 0x0001e47301007387 */ /* 0x000fe20000100800 */
[----:B------:R-:W-:-:S03]  /*8b10*/  PRMT R130, RZ, 0x7610, R130 ;  /* 0x00007610ff827816 */ /* 0x000fc60000000082 */
[----:B------:R-:W-:Y:S04]  /*8b20*/  STL [R1+0x1f0], R104 ;  /* 0x0001f06801007387 */ /* 0x000fe80000100800 */
[----:B------:R-:W-:Y:S04]  /*8b30*/  STL [R1+0x1ec], R105 ;  /* 0x0001ec6901007387 */ /* 0x000fe80000100800 */
[----:B------:R-:W-:Y:S04]  /*8b40*/  STL [R1+0x1f8], R102 ;  /* 0x0001f86601007387 */ /* 0x000fe80000100800 */
[----:B------:R-:W-:Y:S04]  /*8b50*/  STL [R1+0x1f4], R103 ;  /* 0x0001f46701007387 */ /* 0x000fe80000100800 */
[----:B------:R-:W3:Y:S01]  /*8b60*/  @P3 LDG.E.U16 R147, desc[UR22][R70.64] ;  /* 0x0000001646933981 */ /* 0x000ee2000c1e1500 */
[----:B------:R-:W-:-:S03]  /*8b70*/  PRMT R139, RZ, 0x7610, R139 ;  /* 0x00007610ff8b7816 */ /* 0x000fc6000000008b */
[----:B------:R-:W-:Y:S04]  /*8b80*/  STL [R1+0x200], R92 ;  /* 0x0002005c01007387 */ /* 0x000fe80000100800 */
[----:B------:R-:W3:Y:S01]  /*8b90*/  @P3 LDG.E.U16 R145, desc[UR22][R68.64] ;  /* 0x0000001644913981 */ /* 0x000ee2000c1e1500 */
[----:B------:R-:W-:-:S03]  /*8ba0*/  PRMT R137, RZ, 0x7610, R137 ;  /* 0x00007610ff897816 */ /* 0x000fc60000000089 */
[----:B------:R-:W-:Y:S04]  /*8bb0*/  STL [R1+0x1fc], R93 ;  /* 0x0001fc5d01007387 */ /* 0x000fe80000100800 */
[----:B------:R-:W-:Y:S04]  /*8bc0*/  STL [R1+0x208], R90 ;  /* 0x0002085a01007387 */ /* 0x000fe80000100800 */
[----:B------:R-:W-:Y:S04]  /*8bd0*/  STL [R1+0x204], R91 ;  /* 0x0002045b01007387 */ /* 0x000fe80000100800 */
[----:B------:R-:W-:Y:S04]  /*8be0*/  STL [R1+0x210], R78 ;  /* 0x0002104e01007387 */ /* 0x000fe80000100800 */
[----:B------:R-:W4:Y:S04]  /*8bf0*/  @P6 LDG.E.U16 R248, desc[UR22][R42.64] ;  /* 0x000000162af86981 */ /* 0x000f28000c1e1500 */
[----:B------:R-:W4:Y:S01]  /*8c00*/  @P6 LDG.E.U16 R130, desc[UR22][R40.64] ;  /* 0x0000001628826981 */ /* 0x000f22000c1e1500 */
[----:B------:R-:W-:-:S03]  /*8c10*/  ISETP.GT.AND P6, PT, R0, 0x1d, PT ;  /* 0x0000001d0000780c */ /* 0x000fc60003fc4270 */
[----:B------:R-:W-:Y:S04]  /*8c20*/  STL [R1+0x20c], R79 ;  /* 0x00020c4f01007387 */ /* 0x000fe80000100800 */
[----:B------:R-:W-:Y:S04]  /*8c30*/  STL [R1+0x218], R76 ;  /* 0x0002184c01007387 */ /* 0x000fe80000100800 */
[----:B------:R-:W-:Y:S04]  /*8c40*/  STL [R1+0x214], R77 ;  /* 0x0002144d01007387 */ /* 0x000fe80000100800 */
[----:B------:R-:W-:Y:S01]  /*8c50*/  STL [R1+0x220], R62 ;  /* 0x0002203e01007387 */ /* 0x000fe20000100800 */
[----:B------:R-:W-:-:S03]  /*8c60*/  ISETP.GT.AND P5, PT, R0, 0x16, PT ;  /* 0x000000160000780c */ /* 0x000fc60003fa4270 */
[----:B------:R-:W-:Y:S01]  /*8c70*/  STL [R1+0x21c], R63 ;  /* 0x00021c3f01007387 */ /* 0x000fe20000100800 */
[----:B------:R-:W-:-:S03]  /*8c80*/  PRMT R131, RZ, 0x7610, R131 ;  /* 0x00007610ff837816 */ /* 0x000fc60000000083 */
[----:B------:R-:W4:Y:S01]  /*8c90*/  @P4 LDG.E.U16 R139, desc[UR22][R54.64] ;  /* 0x00000016368b4981 */ /* 0x000f22000c1e1500 */
[----:B------:R-:W-:-:S03]  /*8ca0*/  PRMT R129, RZ, 0x7610, R129 ;  /* 0x00007610ff817816 */ /* 0x000fc60000000081 */
[----:B------:R-:W-:Y:S04]  /*8cb0*/  STL [R1+0x228], R60 ;  /* 0x0002283c01007387 */ /* 0x000fe80000100800 */
[----:B------:R-:W4:Y:S04]  /*8cc0*/  @P4 LDG.E.U16 R137, desc[UR22][R52.64] ;  /* 0x0000001634894981 */ /* 0x000f28000c1e1500 */
[----:B------:R-:W-:Y:S04]  /*8cd0*/  STL [R1+0x224], R61 ;  /* 0x0002243d01007387 */ /* 0x000fe80000100800 */
[----:B------:R-:W-:Y:S04]  /*8ce0*/  STL [R1+0x230], R46 ;  /* 0x0002302e01007387 */ /* 0x000fe80000100800 */
[----:B------:R-:W-:Y:S04]  /*8cf0*/  STL [R1+0x22c], R47 ;  /* 0x00022c2f01007387 */ /* 0x000fe80000100800 */
[----:B------:R-:W-:Y:S04]  /*8d00*/  STL [R1+0x238], R44 ;  /* 0x0002382c01007387 */ /* 0x000fe80000100800 */
[----:B------:R-:W-:Y:S01]  /*8d10*/  STL [R1+0x234], R45 ;  /* 0x0002342d01007387 */ /* 0x000fe20000100800 */
[----:B------:R-:W-:-:S03]  /*8d20*/  PRMT R122, RZ, 0x7610, R122 ;  /* 0x00007610ff7a7816 */ /* 0x000fc6000000007a */
[----:B------:R-:W-:Y:S01]  /*8d30*/  STL [R1+0x240], R30 ;  /* 0x0002401e01007387 */ /* 0x000fe20000100800 */
[----:B------:R-:W-:-:S03]  /*8d40*/  PRMT R123, RZ, 0x7610, R123 ;  /* 0x00007610ff7b7816 */ /* 0x000fc6000000007b */
[----:B------:R-:W-:Y:S04]  /*8d50*/  STL [R1+0x23c], R31 ;  /* 0x00023c1f01007387 */ /* 0x000fe80000100800 */
[----:B------:R-:W-:Y:S04]  /*8d60*/  STL [R1+0x248], R28 ;  /* 0x0002481c01007387 */ /* 0x000fe80000100800 */
[----:B------:R-:W4:Y:S04]  /*8d70*/  @P6 LDG.E.U16 R131, desc[UR22][R38.64] ;  /* 0x0000001626836981 */ /* 0x000f28000c1e1500 */
[----:B------:R-:W-:Y:S04]  /*8d80*/  STL [R1+0x244], R29 ;  /* 0x0002441d01007387 */ /* 0x000fe80000100800 */
[----:B------:R-:W4:Y:S04]  /*8d90*/  @P6 LDG.E.U16 R129, desc[UR22][R36.64] ;  /* 0x0000001624816981 */ /* 0x000f28000c1e1500 */
[----:B------:R-:W-:Y:S04]  /*8da0*/  STL [R1+0x250], R112 ;  /* 0x0002507001007387 */ /* 0x000fe80000100800 */
[----:B------:R-:W-:Y:S04]  /*8db0*/  STL [R1+0x24c], R113 ;  /* 0x00024c7101007387 */ /* 0x000fe80000100800 */
[----:B------:R-:W-:Y:S04]  /*8dc0*/  STL [R1+0x258], R110 ;  /* 0x0002586e01007387 */ /* 0x000fe80000100800 */
[----:B------:R-:W-:Y:S04]  /*8dd0*/  STL [R1+0x254], R111 ;  /* 0x0002546f01007387 */ /* 0x000fe80000100800 */
[----:B------:R-:W-:Y:S04]  /*8de0*/  STL [R1+0x260], R100 ;  /* 0x0002606401007387 */ /* 0x000fe80000100800 */
[----:B------:R-:W-:Y:S04]  /*8df0*/  STL [R1+0x25c], R101 ;  /* 0x00025c6501007387 */ /* 0x000fe80000100800 */
[----:B------:R-:W4:Y:S04]  /*8e00*/  @P5 LDG.E.U16 R122, desc[UR22][R26.64] ;  /* 0x000000161a7a5981 */ /* 0x000f28000c1e1500 */
[----:B------:R-:W-:Y:S04]  /*8e10*/  STL [R1+0x268], R98 ;  /* 0x0002686201007387 */ /* 0x000fe80000100800 */
[----:B------:R-:W4:Y:S01]  /*8e20*/  @P5 LDG.E.U16 R123, desc[UR22][R24.64] ;  /* 0x00000016187b5981 */ /* 0x000f22000c1e1500 */
[----:B------:R-:W-:-:S03]  /*8e30*/  ISETP.GT.AND P3, PT, R0, 0x1e, PT ;  /* 0x0000001e0000780c */ /* 0x000fc60003f64270 */
[----:B------:R-:W-:Y:S04]  /*8e40*/  STL [R1+0x264], R99 ;  /* 0x0002646301007387 */ /* 0x000fe80000100800 */
[----:B------:R-:W-:Y:S04]  /*8e50*/  STL [R1+0x270], R88 ;  /* 0x0002705801007387 */ /* 0x000fe80000100800 */
[----:B------:R-:W-:Y:S04]  /*8e60*/  STL [R1+0x26c], R89 ;  /* 0x00026c5901007387 */ /* 0x000fe80000100800 */
[----:B------:R-:W-:Y:S04]  /*8e70*/  STL [R1+0x278], R86 ;  /* 0x0002785601007387 */ /* 0x000fe80000100800 */
[----:B------:R-:W-:Y:S04]  /*8e80*/  STL [R1+0x274], R87 ;  /* 0x0002745701007387 */ /* 0x000fe80000100800 */
[----:B------:R-:W-:Y:S01]  /*8e90*/  STL [R1+0x280], R74 ;  /* 0x0002804a01007387 */ /* 0x000fe20000100800 */
[----:B------:R-:W-:-:S03]  /*8ea0*/  ISETP.GT.AND P2, PT, R0, 0x7, PT ;  /* 0x000000070000780c */ /* 0x000fc60003f44270 */
[----:B------:R-:W-:Y:S04]  /*8eb0*/  STL [R1+0x27c], R75 ;  /* 0x00027c4b01007387 */ /* 0x000fe80000100800 */
[----:B------:R-:W-:Y:S04]  /*8ec0*/  STL [R1+0x288], R72 ;  /* 0x0002884801007387 */ /* 0x000fe80000100800 */
[----:B------:R-:W-:Y:S04]  /*8ed0*/  STL [R1+0x284], R73 ;  /* 0x0002844901007387 */ /* 0x000fe80000100800 */
[----:B------:R1:W-:Y:S01]  /*8ee0*/  STL [R1+0x294], R108 ;  /* 0x0002946c01007387 */ /* 0x0003e20000100800 */
[----:B------:R-:W-:-:S02]  /*8ef0*/  PRMT R249, RZ, 0x7610, R249 ;  /* 0x00007610fff97816 */ /* 0x000fc400000000f9 */
[----:B------:R-:W-:-:S04]  /*8f00*/  PRMT R252, RZ, 0x7610, R252 ;  /* 0x00007610fffc7816 */ /* 0x000fc800000000fc */
[----:B------:R-:W4:Y:S01]  /*8f10*/  @P3 LDG.E.U16 R249, desc[UR22][R20.64] ;  /* 0x0000001614f93981 */ /* 0x000f22000c1e1500 */
[----:B-1----:R-:W-:-:S03]  /*8f20*/  PRMT R108, RZ, 0x7610, R108 ;  /* 0x00007610ff6c7816 */ /* 0x002fc6000000006c */
[----:B------:R-:W4:Y:S04]  /*8f30*/  @P2 LDG.E.U16 R252, desc[UR22][R18.64] ;  /* 0x0000001612fc2981 */ /* 0x000f28000c1e1500 */
[----:B------:R-:W4:Y:S01]  /*8f40*/  @P3 LDG.E.U16 R108, desc[UR22][R22.64] ;  /* 0x00000016166c3981 */ /* 0x000f22000c1e1500 */
[C---:B------:R-:W-:Y:S02]  /*8f50*/  ISETP.GT.AND P3, PT, R0.reuse, 0xf, PT ;  /* 0x0000000f0000780c */ /* 0x040fe40003f64270 */
[C---:B------:R-:W-:Y:S01]  /*8f60*/  ISETP.GT.AND P4, PT, R0.reuse, 0x17, PT ;  /* 0x000000170000780c */ /* 0x040fe20003f84270 */
[----:B------:R-:W-:Y:S01]  /*8f70*/  STL [R1+0x28c], R109 ;  /* 0x00028c6d01007387 */ /* 0x000fe20000100800 */
[----:B------:R-:W-:-:S03]  /*8f80*/  ISETP.GT.AND P5, PT, R0, 0x1f, PT ;  /* 0x0000001f0000780c */ /* 0x000fc60003fa4270 */
[----:B------:R1:W-:Y:S04]  /*8f90*/  STL [R1+0x29c], R106 ;  /* 0x00029c6a01007387 */ /* 0x0003e80000100800 */
[----:B------:R0:W-:Y:S04]  /*8fa0*/  STL [R1+0x298], R107 ;  /* 0x0002986b01007387 */ /* 0x0001e80000100800 */
[----:B------:R0:W-:Y:S01]  /*8fb0*/  STL [R1+0x2a4], R58 ;  /* 0x0002a43a01007387 */ /* 0x0001e20000100800 */
[----:B------:R-:W-:-:S03]  /*8fc0*/  PRMT R2, RZ, 0x7610, R2 ;  /* 0x00007610ff027816 */ /* 0x000fc60000000002 */
[----:B------:R0:W-:Y:S01]  /*8fd0*/  STL [R1+0x2a0], R59 ;  /* 0x0002a03b01007387 */ /* 0x0001e20000100800 */
[----:B-1----:R-:W-:-:S03]  /*8fe0*/  PRMT R106, RZ, 0x7610, R106 ;  /* 0x00007610ff6a7816 */ /* 0x002fc6000000006a */
[----:B------:R1:W-:Y:S01]  /*8ff0*/  STL [R1+0x2ac], R56 ;  /* 0x0002ac3801007387 */ /* 0x0003e20000100800 */
[----:B0-----:R-:W-:Y:S01]  /*9000*/  PRMT R107, RZ, 0x7610, R107 ;  /* 0x00007610ff6b7816 */ /* 0x001fe2000000006b */
[C---:B------:R-:W-:Y:S01]  /*9010*/  IMAD.WIDE R4, R251.reuse, 0x2, R4 ;  /* 0x00000002fb047825 */ /* 0x040fe200078e0204 */
[----:B------:R-:W-:Y:S01]  /*9020*/  PRMT R58, RZ, 0x7610, R58 ;  /* 0x00007610ff3a7816 */ /* 0x000fe2000000003a */
[----:B------:R0:W-:Y:S01]  /*9030*/  STL [R1+0x2a8], R57 ;  /* 0x0002a83901007387 */ /* 0x0001e20000100800 */
[----:B------:R-:W-:Y:S01]  /*9040*/  PRMT R59, RZ, 0x7610, R59 ;  /* 0x00007610ff3b7816 */ /* 0x000fe2000000003b */
[C---:B------:R-:W-:Y:S02]  /*9050*/  IMAD.WIDE R6, R251.reuse, 0x2, R6 ;  /* 0x00000002fb067825 */ /* 0x040fe400078e0206 */
[----:B------:R-:W4:Y:S01]  /*9060*/  @P5 LDG.E.U16 R2, desc[UR22][R4.64] ;  /* 0x0000001604025981 */ /* 0x000f22000c1e1500 */
[----:B-1----:R-:W-:Y:S01]  /*9070*/  PRMT R56, RZ, 0x7610, R56 ;  /* 0x00007610ff387816 */ /* 0x002fe20000000038 */
[----:B------:R-:W-:-:S02]  /*9080*/  IMAD.WIDE R8, R251, 0x2, R8 ;  /* 0x00000002fb087825 */ /* 0x000fc400078e0208 */
[----:B------:R-:W4:Y:S01]  /*9090*/  @P5 LDG.E.U16 R107, desc[UR22][R6.64] ;  /* 0x00000016066b5981 */ /* 0x000f22000c1e1500 */
[----:B0-----:R-:W-:Y:S01]  /*90a0*/  PRMT R57, RZ, 0x7610, R57 ;  /* 0x00007610ff397816 */ /* 0x001fe20000000039 */
[C---:B------:R-:W-:Y:S02]  /*90b0*/  IMAD.WIDE R12, R251.reuse, 0x2, R12 ;  /* 0x00000002fb0c7825 */ /* 0x040fe400078e020c */
[----:B------:R-:W4:Y:S02]  /*90c0*/  @P4 LDG.E.U16 R106, desc[UR22][R8.64] ;  /* 0x00000016086a4981 */ /* 0x000f24000c1e1500 */
[C---:B------:R-:W-:Y:S02]  /*90d0*/  IMAD.WIDE R14, R251.reuse, 0x2, R14 ;  /* 0x00000002fb0e7825 */ /* 0x040fe400078e020e */
[----:B------:R-:W4:Y:S02]  /*90e0*/  @P3 LDG.E.U16 R58, desc[UR22][R12.64] ;  /* 0x000000160c3a3981 */ /* 0x000f24000c1e1500 */
[----:B------:R-:W-:-:S02]  /*90f0*/  IMAD.WIDE R16, R251, 0x2, R16 ;  /* 0x00000002fb107825 */ /* 0x000fc400078e0210 */
[----:B------:R-:W4:Y:S02]  /*9100*/  @P3 LDG.E.U16 R57, desc[UR22][R14.64] ;  /* 0x000000160e393981 */ /* 0x000f24000c1e1500 */
[----:B------:R-:W-:Y:S02]  /*9110*/  IMAD.WIDE R10, R251, 0x2, R10 ;  /* 0x00000002fb0a7825 */ /* 0x000fe400078e020a */
[----:B------:R-:W4:Y:S04]  /*9120*/  @P2 LDG.E.U16 R56, desc[UR22][R16.64] ;  /* 0x0000001610382981 */ /* 0x000f28000c1e1500 */
[----:B------:R-:W4:Y:S01]  /*9130*/  @P4 LDG.E.U16 R59, desc[UR22][R10.64] ;  /* 0x000000160a3b4981 */ /* 0x000f22000c1e1500 */
[----:B------:R-:W-:Y:S06]  /*9140*/  BAR.SYNC.DEFER_BLOCKING 0x0 ;  /* 0x0000000000007b1d */ /* 0x000fec0000010000 */
[----:B--2---:R0:W-:Y:S04]  /*9150*/  STS.U16 [R3+UR9+0x8800], R160 ;  /* 0x008800a003007988 */ /* 0x0041e80008000409 */
[----:B------:R1:W-:Y:S01]  /*9160*/  STS.U16 [R3+UR9+0x8000], R175 ;  /* 0x008000af03007988 */ /* 0x0003e20008000409 */
[----:B0-----:R-:W-:-:S03]  /*9170*/  LOP3.LUT R160, R3, 0x10, RZ, 0x3c, !PT ;  /* 0x0000001003a07812 */ /* 0x001fc600078e3cff */
[----:B------:R0:W-:Y:S04]  /*9180*/  STS.U16 [R3+UR9+0xa000], R172 ;  /* 0x00a000ac03007988 */ /* 0x0001e80008000409 */
[----:B------:R2:W-:Y:S04]  /*9190*/  STS.U16 [R3+UR9+0x8400], R173 ;  /* 0x008400ad03007988 */ /* 0x0005e80008000409 */
[----:B------:R-:W-:Y:S04]  /*91a0*/  STS.U16 [R3+UR9+0xa400], R170 ;  /* 0x00a400aa03007988 */ /* 0x000fe80008000409 */
[----:B------:R-:W-:Y:S04]  /*91b0*/  STS.U16 [R3+UR9+0xa800], R171 ;  /* 0x00a800ab03007988 */ /* 0x000fe80008000409 */
[----:B------:R-:W-:Y:S04]  /*91c0*/  STS.U16 [R3+UR9+0x8c00], R168 ;  /* 0x008c00a803007988 */ /* 0x000fe80008000409 */
[----:B------:R-:W-:Y:S04]  /*91d0*/  STS.U16 [R3+UR9+0xac00], R169 ;  /* 0x00ac00a903007988 */ /* 0x000fe80008000409 */
[----:B------:R-:W-:Y:S04]  /*91e0*/  STS.U16 [R160+UR9+0x8080], R166 ;  /* 0x008080a6a0007988 */ /* 0x000fe80008000409 */
[----:B------:R-:W-:Y:S04]  /*91f0*/  STS.U16 [R160+UR9+0xa080], R167 ;  /* 0x00a080a7a0007988 */ /* 0x000fe80008000409 */
[----:B------:R-:W-:Y:S04]  /*9200*/  STS.U16 [R160+UR9+0x8480], R164 ;  /* 0x008480a4a0007988 */ /* 0x000fe80008000409 */
[----:B---3--:R-:W-:Y:S04]  /*9210*/  STS.U16 [R160+UR9+0xa480], R165 ;  /* 0x00a480a5a0007988 */ /* 0x008fe80008000409 */
[----:B-1----:R-:W3:Y:S04]  /*9220*/  LDL.LU R175, [R1+0x394] ;  /* 0x0003940001af7983 */ /* 0x002ee80000300800 */
[----:B------:R1:W-:Y:S04]  /*9230*/  STS.U16 [R160+UR9+0x8880], R152 ;  /* 0x00888098a0007988 */ /* 0x0003e80008000409 */
[----:B0-----:R-:W3:Y:S04]  /*9240*/  LDL.LU R172, [R1+0x390] ;  /* 0x0003900001ac7983 */ /* 0x001ee80000300800 */
[----:B--2---:R-:W2:Y:S01]  /*9250*/  LDL.LU R173, [R1+0x384] ;  /* 0x0003840001ad7983 */ /* 0x004ea20000300800 */
[----:B-1----:R-:W-:-:S03]  /*9260*/  LOP3.LUT R152, R3, 0x20, RZ, 0x3c, !PT ;  /* 0x0000002003987812 */ /* 0x002fc600078e3cff */
[----:B------:R-:W2:Y:S04]  /*9270*/  LDL.LU R170, [R1+0x380] ;  /* 0x0003800001aa7983 */ /* 0x000ea80000300800 */
[----:B------:R0:W-:Y:S04]  /*9280*/  STS.U16 [R160+UR9+0xa880], R162 ;  /* 0x00a880a2a0007988 */ /* 0x0001e80008000409 */
[----:B------:R-:W2:Y:S04]  /*9290*/  LDL.LU R171, [R1+0x37c] ;  /* 0x00037c0001ab7983 */ /* 0x000ea80000300800 */
[----:B------:R1:W-:Y:S04]  /*92a0*/  STS.U16 [R160+UR9+0x8c80], R163 ;  /* 0x008c80a3a0007988 */ /* 0x0003e80008000409 */
[----:B------:R-:W2:Y:S04]  /*92b0*/  LDL.LU R168, [R1+0x378] ;  /* 0x0003780001a87983 */ /* 0x000ea80000300800 */
[----:B------:R-:W-:Y:S04]  /*92c0*/  STS.U16 [R160+UR9+0xac80], R161 ;  /* 0x00ac80a1a0007988 */ /* 0x000fe80008000409 */
        /* <DEDUP_REMOVED lines=9> */
[----:B------:R1:W-:Y:S04]  /*9360*/  STS.U16 [R152+UR9+0x8900], R144 ;  /* 0x0089009098007988 */ /* 0x0003e80008000409 */
[----:B0-----:R-:W2:Y:S04]  /*9370*/  LDL.LU R162, [R1+0x360] ;  /* 0x0003600001a27983 */ /* 0x001ea80000300800 */
[----:B-1----:R-:W2:Y:S01]  /*9380*/  LDL.LU R163, [R1+0x35c] ;  /* 0x00035c0001a37983 */ /* 0x002ea20000300800 */
[----:B------:R-:W-:-:S03]  /*9390*/  LOP3.LUT R144, R3, 0x30, RZ, 0x3c, !PT ;  /* 0x0000003003907812 */ /* 0x000fc600078e3cff */
[----:B------:R-:W2:Y:S04]  /*93a0*/  LDL.LU R160, [R1+0x358] ;  /* 0x0003580001a07983 */ /* 0x000ea80000300800 */
[----:B------:R0:W-:Y:S04]  /*93b0*/  STS.U16 [R152+UR9+0xa900], R154 ;  /* 0x00a9009a98007988 */ /* 0x0001e80008000409 */
        /* <DEDUP_REMOVED lines=10> */
[----:B0-----:R-:W2:Y:S04]  /*9460*/  LDL.LU R154, [R1+0x340] ;  /* 0x00034000019a7983 */ /* 0x001ea80000300800 */
[----:B------:R-:W-:Y:S04]  /*9470*/  STS.U16 [R144+UR9+0xa580], R149 ;  /* 0x00a5809590007988 */ /* 0x000fe80008000409 */
[----:B-1----:R-:W2:Y:S04]  /*9480*/  LDL.LU R155, [R1+0x33c] ;  /* 0x00033c00019b7983 */ /* 0x002ea80000300800 */
[----:B------:R0:W-:Y:S04]  /*9490*/  STS.U16 [R144+UR9+0x8980], R136 ;  /* 0x0089808890007988 */ /* 0x0001e80008000409 */
[----:B------:R-:W2:Y:S04]  /*94a0*/  LDL.LU R152, [R1+0x338] ;  /* 0x0003380001987983 */ /* 0x000ea80000300800 */
[----:B------:R-:W2:Y:S01]  /*94b0*/  LDL.LU R153, [R1+0x334] ;  /* 0x0003340001997983 */ /* 0x000ea20000300800 */
[----:B0-----:R-:W-:-:S03]  /*94c0*/  LOP3.LUT R136, R3, 0x40, RZ, 0x3c, !PT ;  /* 0x0000004003887812 */ /* 0x001fc600078e3cff */
[----:B------:R-:W2:Y:S04]  /*94d0*/  LDL.LU R150, [R1+0x330] ;  /* 0x0003300001967983 */ /* 0x000ea80000300800 */
[----:B------:R0:W-:Y:S04]  /*94e0*/  STS.U16 [R144+UR9+0xa980], R146 ;  /* 0x00a9809290007988 */ /* 0x0001e80008000409 */
[----:B------:R-:W2:Y:S04]  /*94f0*/  LDL.LU R151, [R1+0x32c] ;  /* 0x00032c0001977983 */ /* 0x000ea80000300800 */
[----:B------:R1:W-:Y:S04]  /*9500*/  STS.U16 [R144+UR9+0x8d80], R147 ;  /* 0x008d809390007988 */ /* 0x0003e80008000409 */
[----:B------:R-:W2:Y:S04]  /*9510*/  LDL.LU R148, [R1+0x328] ;  /* 0x0003280001947983 */ /* 0x000ea80000300800 */
[----:B------:R0:W-:Y:S04]  /*9520*/  STS.U16 [R144+UR9+0xad80], R145 ;  /* 0x00ad809190007988 */ /* 0x0001e80008000409 */
[----:B------:R-:W2:Y:S04]  /*9530*/  LDL.LU R149, [R1+0x324] ;  /* 0x0003240001957983 */ /* 0x000ea80000300800 */
[----:B------:R1:W-:Y:S04]  /*9540*/  STS.U16 [R136+UR9+0x8200], R142 ;  /* 0x0082008e88007988 */ /* 0x0003e80008000409 */
[----:B0-----:R-:W2:Y:S04]  /*9550*/  LDL.LU R146, [R1+0x320] ;  /* 0x0003200001927983 */ /* 0x001ea80000300800 */
[----:B------:R0:W-:Y:S04]  /*9560*/  STS.U16 [R136+UR9+0xa200], R143 ;  /* 0x00a2008f88007988 */ /* 0x0001e80008000409 */
[----:B-1----:R-:W2:Y:S04]  /*9570*/  LDL.LU R147, [R1+0x31c] ;  /* 0x00031c0001937983 */ /* 0x002ea80000300800 */
[----:B------:R-:W-:Y:S04]  /*9580*/  STS.U16 [R136+UR9+0x8600], R140 ;  /* 0x0086008c88007988 */ /* 0x000fe80008000409 */
[----:B------:R-:W3:Y:S04]  /*9590*/  LDL.LU R144, [R1+0x318] ;  /* 0x0003180001907983 */ /* 0x000ee80000300800 */
[----:B------:R-:W-:Y:S04]  /*95a0*/  STS.U16 [R136+UR9+0xa600], R141 ;  /* 0x00a6008d88007988 */ /* 0x000fe80008000409 */
[----:B------:R-:W3:Y:S04]  /*95b0*/  LDL.LU R145, [R1+0x314] ;  /* 0x0003140001917983 */ /* 0x000ee80000300800 */
[----:B------:R1:W-:Y:S04]  /*95c0*/  STS.U16 [R136+UR9+0x8a00], R128 ;  /* 0x008a008088007988 */ /* 0x0003e80008000409 */
[----:B------:R-:W3:Y:S04]  /*95d0*/  LDL.LU R142, [R1+0x310] ;  /* 0x00031000018e7983 */ /* 0x000ee80000300800 */
[----:B0-----:R-:W3:Y:S01]  /*95e0*/  LDL.LU R143, [R1+0x30c] ;  /* 0x00030c00018f7983 */ /* 0x001ee20000300800 */
[----:B-1----:R-:W-:-:S03]  /*95f0*/  LOP3.LUT R128, R3, 0x50, RZ, 0x3c, !PT ;  /* 0x0000005003807812 */ /* 0x002fc600078e3cff */
[----:B------:R-:W3:Y:S04]  /*9600*/  LDL.LU R140, [R1+0x308] ;  /* 0x00030800018c7983 */ /* 0x000ee80000300800 */
[----:B------:R0:W-:Y:S04]  /*9610*/  STS.U16 [R136+UR9+0xaa00], R138 ;  /* 0x00aa008a88007988 */ /* 0x0001e80008000409 */
[----:B------:R-:W3:Y:S04]  /*9620*/  LDL.LU R141, [R1+0x304] ;  /* 0x00030400018d7983 */ /* 0x000ee80000300800 */
[----:B----4-:R1:W-:Y:S04]  /*9630*/  STS.U16 [R136+UR9+0x8e00], R139 ;  /* 0x008e008b88007988 */ /* 0x0103e80008000409 */
[----:B0-----:R-:W4:Y:S04]  /*9640*/  LDL.LU R138, [R1+0x300] ;  /* 0x00030000018a7983 */ /* 0x001f280000300800 */
[----:B------:R0:W-:Y:S04]  /*9650*/  STS.U16 [R136+UR9+0xae00], R137 ;  /* 0x00ae008988007988 */ /* 0x0001e80008000409 */
[----:B-1----:R-:W4:Y:S04]  /*9660*/  LDL.LU R139, [R1+0x2fc] ;  /* 0x0002fc00018b7983 */ /* 0x002f280000300800 */
[----:B------:R1:W-:Y:S04]  /*9670*/  STS.U16 [R128+UR9+0x8280], R134 ;  /* 0x0082808680007988 */ /* 0x0003e80008000409 */
[----:B0-----:R-:W4:Y:S04]  /*9680*/  LDL.LU R136, [R1+0x2f8] ;  /* 0x0002f80001887983 */ /* 0x001f280000300800 */
[----:B------:R0:W-:Y:S04]  /*9690*/  STS.U16 [R128+UR9+0xa280], R135 ;  /* 0x00a2808780007988 */ /* 0x0001e80008000409 */
[----:B------:R-:W4:Y:S04]  /*96a0*/  LDL.LU R137, [R1+0x2f4] ;  /* 0x0002f40001897983 */ /* 0x000f280000300800 */
[----:B------:R0:W-:Y:S04]  /*96b0*/  STS.U16 [R128+UR9+0x8680], R132 ;  /* 0x0086808480007988 */ /* 0x0001e80008000409 */
[----:B-1----:R-:W4:Y:S04]  /*96c0*/  LDL.LU R134, [R1+0x2f0] ;  /* 0x0002f00001867983 */ /* 0x002f280000300800 */
[----:B------:R1:W-:Y:S04]  /*96d0*/  STS.U16 [R128+UR9+0xa680], R133 ;  /* 0x00a6808580007988 */ /* 0x0003e80008000409 */
[----:B0-----:R-:W4:Y:S04]  /*96e0*/  LDL.LU R135, [R1+0x2ec] ;  /* 0x0002ec0001877983 */ /* 0x001f280000300800 */
[----:B------:R0:W-:Y:S04]  /*96f0*/  STS.U16 [R128+UR9+0x8a80], R248 ;  /* 0x008a80f880007988 */ /* 0x0001e80008000409 */
[----:B------:R-:W4:Y:S04]  /*9700*/  LDL.LU R132, [R1+0x2e8] ;  /* 0x0002e80001847983 */ /* 0x000f280000300800 */
[----:B-1----:R-:W4:Y:S01]  /*9710*/  LDL.LU R133, [R1+0x2e4] ;  /* 0x0002e40001857983 */ /* 0x002f220000300800 */
[----:B0-----:R-:W-:-:S03]  /*9720*/  LOP3.LUT R248, R3, 0x60, RZ, 0x3c, !PT ;  /* 0x0000006003f87812 */ /* 0x001fc600078e3cff */
[----:B------:R0:W-:Y:S04]  /*9730*/  STS.U16 [R128+UR9+0xaa80], R130 ;  /* 0x00aa808280007988 */ /* 0x0001e80008000409 */
[----:B------:R1:W-:Y:S04]  /*9740*/  STS.U16 [R128+UR9+0x8e80], R131 ;  /* 0x008e808380007988 */ /* 0x0003e80008000409 */
[----:B------:R1:W-:Y:S04]  /*9750*/  STS.U16 [R128+UR9+0xae80], R129 ;  /* 0x00ae808180007988 */ /* 0x0003e80008000409 */
[----:B0-----:R-:W4:Y:S04]  /*9760*/  LDL.LU R130, [R1+0x2e0] ;  /* 0x0002e00001827983 */ /* 0x001f280000300800 */
[----:B-1----:R-:W4:Y:S04]  /*9770*/  LDL.LU R131, [R1+0x2dc] ;  /* 0x0002dc0001837983 */ /* 0x002f280000300800 */
[----:B------:R-:W4:Y:S04]  /*9780*/  LDL.LU R128, [R1+0x2d8] ;  /* 0x0002d80001807983 */ /* 0x000f280000300800 */
[----:B------:R-:W4:Y:S04]  /*9790*/  LDL.LU R129, [R1+0x2d4] ;  /* 0x0002d40001817983 */ /* 0x000f280000300800 */
[----:B------:R0:W-:Y:S04]  /*97a0*/  STS.U16 [R248+UR9+0x8300], R126 ;  /* 0x0083007ef8007988 */ /* 0x0001e80008000409 */
[----:B------:R1:W-:Y:S04]  /*97b0*/  STS.U16 [R248+UR9+0xa300], R127 ;  /* 0x00a3007ff8007988 */ /* 0x0003e80008000409 */
[----:B------:R1:W-:Y:S04]  /*97c0*/  STS.U16 [R248+UR9+0x8700], R124 ;  /* 0x0087007cf8007988 */ /* 0x0003e80008000409 */
[----:B0-----:R-:W4:Y:S04]  /*97d0*/  LDL.LU R126, [R1+0x2d0] ;  /* 0x0002d000017e7983 */ /* 0x001f280000300800 */
[----:B-1----:R-:W4:Y:S04]  /*97e0*/  LDL.LU R127, [R1+0x2cc] ;  /* 0x0002cc00017f7983 */ /* 0x002f280000300800 */
        /* <DEDUP_REMOVED lines=8> */
[----:B------:R1:W-:Y:S01]  /*9870*/  STS.U16 [R248+UR9+0xaf00], R249 ;  /* 0x00af00f9f8007988 */ /* 0x0003e20008000409 */
[----:B0-----:R-:W-:-:S03]  /*9880*/  LOP3.LUT R108, R3, 0x70, RZ, 0x3c, !PT ;  /* 0x00000070036c7812 */ /* 0x001fc600078e3cff */
[----:B-1----:R-:W4:Y:S04]  /*9890*/  LDL.LU R248, [R1+0x2b8] ;  /* 0x0002b80001f87983 */ /* 0x002f280000300800 */
[----:B------:R0:W-:Y:S04]  /*98a0*/  STS.U16 [R108+UR9+0x8380], R252 ;  /* 0x008380fc6c007988 */ /* 0x0001e80008000409 */
[----:B------:R-:W4:Y:S01]  /*98b0*/  LDL.LU R249, [R1+0x2b4] ;  /* 0x0002b40001f97983 */ /* 0x000f220000300800 */
[----:B0-----:R-:W0:Y:S02]  /*98c0*/  S2R R252, SR_TID.X ;  /* 0x0000000000fc7919 */ /* 0x001e240000002100 */
[----:B0-----:R-:W-:-:S04]  /*98d0*/  LOP3.LUT R252, R252, 0x1f, RZ, 0xc0, !PT ;  /* 0x0000001ffcfc7812 */ /* 0x001fc800078ec0ff */
[----:B------:R-:W-:Y:S02]  /*98e0*/  ISETP.GE.AND P2, PT, R252, R0, PT ;  /* 0x00000000fc00720c */ /* 0x000fe40003f46270 */
[----:B------:R-:W4:Y:S01]  /*98f0*/  LDL.LU R252, [R1+0x2b0] ;  /* 0x0002b00001fc7983 */ /* 0x000f220000300800 */
[----:B------:R-:W-:-:S03]  /*9900*/  PRMT R109, RZ, 0x7610, R109 ;  /* 0x00007610ff6d7816 */ /* 0x000fc6000000006d */
[----:B------:R0:W-:Y:S01]  /*9910*/  STS.U16 [R108+UR9+0xa380], R56 ;  /* 0x00a380386c007988 */ /* 0x0001e20008000409 */
[----:B------:R-:W-:-:S03]  /*9920*/  PRMT R72, RZ, 0x7610, R72 ;  /* 0x00007610ff487816 */ /* 0x000fc60000000048 */
[----:B------:R1:W-:Y:S01]  /*9930*/  STS.U16 [R108+UR9+0x8780], R57 ;  /* 0x008780396c007988 */ /* 0x0003e20008000409 */
[----:B------:R-:W-:-:S03]  /*9940*/  PRMT R73, RZ, 0x7610, R73 ;  /* 0x00007610ff497816 */ /* 0x000fc60000000049 */
[----:B------:R1:W-:Y:S04]  /*9950*/  STS.U16 [R108+UR9+0xa780], R58 ;  /* 0x00a7803a6c007988 */ /* 0x0003e80008000409 */
[----:B0-----:R0:W5:Y:S01]  /*9960*/  LDL.LU R56, [R1+0x2ac] ;  /* 0x0002ac0001387983 */ /* 0x0011620000300800 */
[----:B------:R-:W-:-:S03]  /*9970*/  PRMT R74, RZ, 0x7610, R74 ;  /* 0x00007610ff4a7816 */ /* 0x000fc6000000004a */
[----:B-1----:R0:W5:Y:S01]  /*9980*/  LDL.LU R57, [R1+0x2a8] ;  /* 0x0002a80001397983 */ /* 0x0021620000300800 */
[----:B------:R-:W-:-:S03]  /*9990*/  PRMT R75, RZ, 0x7610, R75 ;  /* 0x00007610ff4b7816 */ /* 0x000fc6000000004b */
[----:B------:R0:W5:Y:S04]  /*99a0*/  LDL.LU R58, [R1+0x2a4] ;  /* 0x0002a400013a7983 */ /* 0x0001680000300800 */
[----:B------:R1:W-:Y:S01]  /*99b0*/  STS.U16 [R108+UR9+0x8b80], R59 ;  /* 0x008b803b6c007988 */ /* 0x0003e20008000409 */
[----:B------:R-:W-:-:S03]  /*99c0*/  PRMT R86, RZ, 0x7610, R86 ;  /* 0x00007610ff567816 */ /* 0x000fc60000000056 */
[----:B------:R0:W-:Y:S01]  /*99d0*/  STS.U16 [R108+UR9+0xab80], R106 ;  /* 0x00ab806a6c007988 */ /* 0x0001e20008000409 */
[----:B------:R-:W-:-:S03]  /*99e0*/  PRMT R87, RZ, 0x7610, R87 ;  /* 0x00007610ff577816 */ /* 0x000fc60000000057 */
[----:B------:R0:W-:Y:S04]  /*99f0*/  STS.U16 [R108+UR9+0x8f80], R107 ;  /* 0x008f806b6c007988 */ /* 0x0001e80008000409 */
[----:B-1----:R1:W5:Y:S04]  /*9a00*/  LDL.LU R59, [R1+0x2a0] ;  /* 0x0002a000013b7983 */ /* 0x0023680000300800 */
[----:B0-----:R1:W5:Y:S01]  /*9a10*/  LDL.LU R106, [R1+0x29c] ;  /* 0x00029c00016a7983 */ /* 0x0013620000300800 */
[----:B------:R-:W-:-:S03]  /*9a20*/  PRMT R88, RZ, 0x7610, R88 ;  /* 0x00007610ff587816 */ /* 0x000fc60000000058 */
[----:B------:R1:W5:Y:S04]  /*9a30*/  LDL.LU R107, [R1+0x298] ;  /* 0x00029800016b7983 */ /* 0x0003680000300800 */
[----:B------:R0:W-:Y:S01]  /*9a40*/  STS.U16 [R108+UR9+0xaf80], R2 ;  /* 0x00af80026c007988 */ /* 0x0001e20008000409 */
[----:B--2---:R-:W-:Y:S01]  /*9a50*/  IMAD.WIDE R150, R250, 0x2, R150 ;  /* 0x00000002fa967825 */ /* 0x004fe200078e0296 */
[----:B------:R-:W-:-:S03]  /*9a60*/  PRMT R89, RZ, 0x7610, R89 ;  /* 0x00007610ff597816 */ /* 0x000fc60000000059 */
[C---:B------:R-:W-:Y:S01]  /*9a70*/  IMAD.WIDE R146, R250.reuse, 0x2, R146 ;  /* 0x00000002fa927825 */ /* 0x040fe200078e0292 */
[----:B------:R-:W-:Y:S01]  /*9a80*/  PRMT R98, RZ, 0x7610, R98 ;  /* 0x00007610ff627816 */ /* 0x000fe20000000062 */
[----:B------:R-:W2:Y:S04]  /*9a90*/  @!P2 LDG.E.U16 R88, desc[UR22][R150.64] ;  /* 0x000000169658a981 */ /* 0x000ea8000c1e1500 */
[----:B0-----:R1:W5:Y:S01]  /*9aa0*/  LDL.LU R108, [R1+0x294] ;  /* 0x00029400016c7983 */ /* 0x0013620000300800 */
[----:B------:R-:W-:-:S03]  /*9ab0*/  IMAD.WIDE R154, R250, 0x2, R154 ;  /* 0x00000002fa9a7825 */ /* 0x000fc600078e029a */
[----:B------:R-:W2:Y:S01]  /*9ac0*/  LDL.LU R2, [R1+0x290] ;  /* 0x0002900001027983 */ /* 0x000ea20000300800 */
[C---:B------:R-:W-:Y:S01]  /*9ad0*/  IMAD.WIDE R158, R250.reuse, 0x2, R158 ;  /* 0x00000002fa9e7825 */ /* 0x040fe200078e029e */
[----:B------:R-:W-:Y:S02]  /*9ae0*/  PRMT R99, RZ, 0x7610, R99 ;  /* 0x00007610ff637816 */ /* 0x000fe40000000063 */
[----:B------:R-:W-:Y:S01]  /*9af0*/  PRMT R100, RZ, 0x7610, R100 ;  /* 0x00007610ff647816 */ /* 0x000fe20000000064 */
[C---:B------:R-:W-:Y:S01]  /*9b00*/  IMAD.WIDE R162, R250.reuse, 0x2, R162 ;  /* 0x00000002faa27825 */ /* 0x040fe200078e02a2 */
[----:B------:R-:W-:Y:S01]  /*9b10*/  PRMT R101, RZ, 0x7610, R101 ;  /* 0x00007610ff657816 */ /* 0x000fe20000000065 */
[----:B------:R-:W2:Y:S01]  /*9b20*/  @!P2 LDG.E.U16 R87, desc[UR22][R146.64] ;  /* 0x000000169257a981 */ /* 0x000ea2000c1e1500 */
[----:B------:R-:W-:Y:S01]  /*9b30*/  PRMT R110, RZ, 0x7610, R110 ;  /* 0x00007610ff6e7816 */ /* 0x000fe2000000006e */
[C---:B------:R-:W-:Y:S01]  /*9b40*/  IMAD.WIDE R166, R250.reuse, 0x2, R166 ;  /* 0x00000002faa67825 */ /* 0x040fe200078e02a6 */
[----:B------:R-:W-:Y:S01]  /*9b50*/  PRMT R111, RZ, 0x7610, R111 ;  /* 0x00007610ff6f7816 */ /* 0x000fe2000000006f */
[----:B------:R-:W2:Y:S02]  /*9b60*/  @!P2 LDG.E.U16 R89, desc[UR22][R154.64] ;  /* 0x000000169a59a981 */ /* 0x000ea4000c1e1500 */
[C---:B---3--:R-:W-:Y:S01]  /*9b70*/  IMAD.WIDE R142, R250.reuse, 0x2, R142 ;  /* 0x00000002fa8e7825 */ /* 0x048fe200078e028e */
[----:B------:R-:W-:Y:S01]  /*9b80*/  PRMT R112, RZ, 0x7610, R112 ;  /* 0x00007610ff707816 */ /* 0x000fe20000000070 */
[----:B------:R-:W3:Y:S02]  /*9b90*/  @!P2 LDG.E.U16 R98, desc[UR22][R158.64] ;  /* 0x000000169e62a981 */ /* 0x000ee4000c1e1500 */
[----:B------:R-:W-:-:S02]  /*9ba0*/  IMAD.WIDE R170, R250, 0x2, R170 ;  /* 0x00000002faaa7825 */ /* 0x000fc400078e02aa */
[----:B------:R-:W3:Y:S02]  /*9bb0*/  @!P2 LDG.E.U16 R86, desc[UR22][R142.64] ;  /* 0x000000168e56a981 */ /* 0x000ee4000c1e1500 */
[C---:B------:R-:W-:Y:S01]  /*9bc0*/  IMAD.WIDE R174, R250.reuse, 0x2, R174 ;  /* 0x00000002faae7825 */ /* 0x040fe200078e02ae */
[----:B------:R-:W-:Y:S01]  /*9bd0*/  PRMT R113, RZ, 0x7610, R113 ;  /* 0x00007610ff717816 */ /* 0x000fe20000000071 */
        /* <DEDUP_REMOVED lines=13> */
[C---:B----4-:R-:W-:Y:S01]  /*9cb0*/  IMAD.WIDE R138, R250.reuse, 0x2, R138 ;  /* 0x00000002fa8a7825 */ /* 0x050fe200078e028a */
[----:B------:R-:W-:Y:S01]  /*9cc0*/  PRMT R44, RZ, 0x7610, R44 ;  /* 0x00007610ff2c7816 */ /* 0x000fe2000000002c */
[----:B------:R-:W4:Y:S04]  /*9cd0*/  @!P2 LDG.E.U16 R112, desc[UR22][R182.64] ;  /* 0x00000016b670a981 */ /* 0x000f28000c1e1500 */
[----:B------:R-:W4:Y:S01]  /*9ce0*/  @!P2 LDG.E.U16 R75, desc[UR22][R138.64] ;  /* 0x000000168a4ba981 */ /* 0x000f22000c1e1500 */
[----:B------:R-:W-:Y:S01]  /*9cf0*/  IMAD.WIDE R194, R250, 0x2, R194 ;  /* 0x00000002fac27825 */ /* 0x000fe200078e02c2 */
[----:B------:R-:W-:-:S02]  /*9d00*/  PRMT R45, RZ, 0x7610, R45 ;  /* 0x00007610ff2d7816 */ /* 0x000fc4000000002d */
[----:B------:R-:W4:Y:S01]  /*9d10*/  @!P2 LDG.E.U16 R113, desc[UR22][R186.64] ;  /* 0x00000016ba71a981 */ /* 0x000f22000c1e1500 */
[C---:B------:R-:W-:Y:S01]  /*9d20*/  IMAD.WIDE R198, R250.reuse, 0x2, R198 ;  /* 0x00000002fac67825 */ /* 0x040fe200078e02c6 */
[----:B------:R-:W-:Y:S02]  /*9d30*/  PRMT R46, RZ, 0x7610, R46 ;  /* 0x00007610ff2e7816 */ /* 0x000fe4000000002e */
[----:B------:R-:W4:Y:S01]  /*9d40*/  @!P2 LDG.E.U16 R28, desc[UR22][R190.64] ;  /* 0x00000016be1ca981 */ /* 0x000f22000c1e1500 */
[C---:B------:R-:W-:Y:S01]  /*9d50*/  IMAD.WIDE R202, R250.reuse, 0x2, R202 ;  /* 0x00000002faca7825 */ /* 0x040fe200078e02ca */
[----:B------:R-:W-:Y:S02]  /*9d60*/  PRMT R47, RZ, 0x7610, R47 ;  /* 0x00007610ff2f7816 */ /* 0x000fe4000000002f */
[----:B------:R-:W4:Y:S01]  /*9d70*/  @!P2 LDG.E.U16 R29, desc[UR22][R194.64] ;  /* 0x00000016c21da981 */ /* 0x000f22000c1e1500 */
[----:B------:R-:W-:Y:S01]  /*9d80*/  IMAD.WIDE R206, R250, 0x2, R206 ;  /* 0x00000002face7825 */ /* 0x000fe200078e02ce */
[----:B------:R-:W-:-:S03]  /*9d90*/  PRMT R60, RZ, 0x7610, R60 ;  /* 0x00007610ff3c7816 */ /* 0x000fc6000000003c */
[C---:B------:R-:W-:Y:S01]  /*9da0*/  IMAD.WIDE R210, R250.reuse, 0x2, R210 ;  /* 0x00000002fad27825 */ /* 0x040fe200078e02d2 */
[----:B------:R-:W-:Y:S01]  /*9db0*/  PRMT R121, RZ, 0x7610, R121 ;  /* 0x00007610ff797816 */ /* 0x000fe20000000079 */
[----:B------:R-:W4:Y:S02]  /*9dc0*/  @!P2 LDG.E.U16 R30, desc[UR22][R198.64] ;  /* 0x00000016c61ea981 */ /* 0x000f24000c1e1500 */
[C---:B------:R-:W-:Y:S01]  /*9dd0*/  IMAD.WIDE R214, R250.reuse, 0x2, R214 ;  /* 0x00000002fad67825 */ /* 0x040fe200078e02d6 */
[----:B------:R-:W-:Y:S01]  /*9de0*/  PRMT R61, RZ, 0x7610, R61 ;  /* 0x00007610ff3d7816 */ /* 0x000fe2000000003d */
[----:B------:R-:W4:Y:S02]  /*9df0*/  @!P2 LDG.E.U16 R31, desc[UR22][R202.64] ;  /* 0x00000016ca1fa981 */ /* 0x000f24000c1e1500 */
[C---:B------:R-:W-:Y:S01]  /*9e00*/  IMAD.WIDE R134, R250.reuse, 0x2, R134 ;  /* 0x00000002fa867825 */ /* 0x040fe200078e0286 */
        /* <DEDUP_REMOVED lines=21> */
[----:B------:R-:W-:-:S04]  /*9f60*/  IMAD.WIDE R130, R250, 0x2, R130 ;  /* 0x00000002fa827825 */ /* 0x000fc800078e0282 */
[C---:B------:R-:W-:Y:S01]  /*9f70*/  IMAD.WIDE R242, R250.reuse, 0x2, R242 ;  /* 0x00000002faf27825 */ /* 0x040fe200078e02f2 */
[----:B------:R-:W4:Y:S03]  /*9f80*/  @!P2 LDG.E.U16 R73, desc[UR22][R130.64] ;  /* 0x000000168249a981 */ /* 0x000f26000c1e1500 */
[C---:B------:R-:W-:Y:S01]  /*9f90*/  IMAD.WIDE R246, R250.reuse, 0x2, R246 ;  /* 0x00000002faf67825 */ /* 0x040fe200078e02f6 */
[----:B------:R-:W4:Y:S01]  /*9fa0*/  @!P2 LDG.E.U16 R62, desc[UR22][R230.64] ;  /* 0x00000016e63ea981 */ /* 0x000f22000c1e1500 */
[----:B------:R-:W-:Y:S02]  /*9fb0*/  PRMT R91, RZ, 0x7610, R91 ;  /* 0x00007610ff5b7816 */ /* 0x000fe4000000005b */
[----:B------:R-:W-:Y:S01]  /*9fc0*/  IMAD.WIDE R128, R250, 0x2, R128 ;  /* 0x00000002fa807825 */ /* 0x000fe200078e0280 */
[----:B------:R-:W4:Y:S01]  /*9fd0*/  @!P2 LDG.E.U16 R63, desc[UR22][R238.64] ;  /* 0x00000016ee3fa981 */ /* 0x000f22000c1e1500 */
[----:B------:R-:W-:-:S02]  /*9fe0*/  PRMT R92, RZ, 0x7610, R92 ;  /* 0x00007610ff5c7816 */ /* 0x000fc4000000005c */
[C---:B------:R-:W-:Y:S01]  /*9ff0*/  IMAD.WIDE R132, R250.reuse, 0x2, R132 ;  /* 0x00000002fa847825 */ /* 0x040fe200078e0284 */
[----:B------:R-:W4:Y:S01]  /*a000*/  @!P2 LDG.E.U16 R76, desc[UR22][R242.64] ;  /* 0x00000016f24ca981 */ /* 0x000f22000c1e1500 */
[----:B------:R-:W-:Y:S02]  /*a010*/  PRMT R93, RZ, 0x7610, R93 ;  /* 0x00007610ff5d7816 */ /* 0x000fe4000000005d */
[C---:B------:R-:W-:Y:S01]  /*a020*/  IMAD.WIDE R136, R250.reuse, 0x2, R136 ;  /* 0x00000002fa887825 */ /* 0x040fe200078e0288 */
[----:B------:R-:W4:Y:S01]  /*a030*/  @!P2 LDG.E.U16 R77, desc[UR22][R246.64] ;  /* 0x00000016f64da981 */ /* 0x000f22000c1e1500 */
[----:B------:R-:W-:Y:S02]  /*a040*/  PRMT R102, RZ, 0x7610, R102 ;  /* 0x00007610ff667816 */ /* 0x000fe40000000066 */
        /* <DEDUP_REMOVED lines=18> */
[----:B------:R-:W4:Y:S04]  /*a170*/  @!P2 LDG.E.U16 R102, desc[UR22][R148.64] ;  /* 0x000000169466a981 */ /* 0x000f28000c1e1500 */
[----:B------:R-:W4:Y:S01]  /*a180*/  @!P2 LDG.E.U16 R78, desc[UR22][R124.64] ;  /* 0x000000167c4ea981 */ /* 0x000f22000c1e1500 */
[C---:B------:R-:W-:Y:S01]  /*a190*/  IMAD.WIDE R122, R250.reuse, 0x2, R122 ;  /* 0x00000002fa7a7825 */ /* 0x040fe200078e027a */
[----:B------:R-:W-:Y:S02]  /*a1a0*/  PRMT R117, RZ, 0x7610, R117 ;  /* 0x00007610ff757816 */ /* 0x000fe40000000075 */
[----:B------:R-:W4:Y:S04]  /*a1b0*/  @!P2 LDG.E.U16 R103, desc[UR22][R152.64] ;  /* 0x000000169867a981 */ /* 0x000f28000c1e1500 */
[----:B------:R-:W4:Y:S01]  /*a1c0*/  @!P2 LDG.E.U16 R109, desc[UR22][R122.64] ;  /* 0x000000167a6da981 */ /* 0x000f22000c1e1500 */
[----:B------:R-:W-:-:S04]  /*a1d0*/  IMAD.WIDE R156, R250, 0x2, R156 ;  /* 0x00000002fa9c7825 */ /* 0x000fc800078e029c */
[C---:B------:R-:W-:Y:S01]  /*a1e0*/  IMAD.WIDE R160, R250.reuse, 0x2, R160 ;  /* 0x00000002faa07825 */ /* 0x040fe200078e02a0 */
[----:B------:R-:W4:Y:S03]  /*a1f0*/  @!P2 LDG.E.U16 R104, desc[UR22][R156.64] ;  /* 0x000000169c68a981 */ /* 0x000f26000c1e1500 */
        /* <DEDUP_REMOVED lines=54> */
[----:B------:R-:W-:-:S02]  /*a560*/  IMAD.WIDE R236, R250, 0x2, R236 ;  /* 0x00000002faec7825 */ /* 0x000fc400078e02ec */
[----:B------:R-:W4:Y:S02]  /*a570*/  @!P2 LDG.E.U16 R81, desc[UR22][R232.64] ;  /* 0x00000016e851a981 */ /* 0x000f24000c1e1500 */
[C---:B------:R-:W-:Y:S02]  /*a580*/  IMAD.WIDE R240, R250.reuse, 0x2, R240 ;  /* 0x00000002faf07825 */ /* 0x040fe400078e02f0 */
[----:B------:R-:W4:Y:S02]  /*a590*/  @!P2 LDG.E.U16 R118, desc[UR22][R236.64] ;  /* 0x00000016ec76a981 */ /* 0x000f24000c1e1500 */
[C---:B------:R-:W-:Y:S02]  /*a5a0*/  IMAD.WIDE R244, R250.reuse, 0x2, R244 ;  /* 0x00000002faf47825 */ /* 0x040fe400078e02f4 */
[----:B------:R-:W4:Y:S02]  /*a5b0*/  @!P2 LDG.E.U16 R119, desc[UR22][R240.64] ;  /* 0x00000016f077a981 */ /* 0x000f24000c1e1500 */
[----:B------:R-:W-:-:S02]  /*a5c0*/  IMAD.WIDE R248, R250, 0x2, R248 ;  /* 0x00000002faf87825 */ /* 0x000fc400078e02f8 */
[----:B------:R-:W4:Y:S04]  /*a5d0*/  @!P2 LDG.E.U16 R120, desc[UR22][R244.64] ;  /* 0x00000016f478a981 */ /* 0x000f28000c1e1500 */
[----:B------:R-:W4:Y:S04]  /*a5e0*/  @!P2 LDG.E.U16 R252, desc[UR22][R248.64] ;  /* 0x00000016f8fca981 */ /* 0x000f28000c1e1500 */
[----:B--2---:R-:W-:Y:S04]  /*a5f0*/  STS.U16 [R2+UR9+0xce00], R88 ;  /* 0x00ce005802007988 */ /* 0x004fe80008000409 */
[----:B------:R-:W-:Y:S04]  /*a600*/  STS.U16 [R2+UR9+0xcc00], R87 ;  /* 0x00cc005702007988 */ /* 0x000fe80008000409 */
[----:B------:R-:W-:Y:S04]  /*a610*/  STS.U16 [R2+UR9+0xd000], R89 ;  /* 0x00d0005902007988 */ /* 0x000fe80008000409 */
[----:B---3--:R-:W-:Y:S04]  /*a620*/  STS.U16 [R2+UR9+0xd200], R98 ;  /* 0x00d2006202007988 */ /* 0x008fe80008000409 */
[----:B------:R-:W-:Y:S04]  /*a630*/  STS.U16 [R2+UR9+0xca00], R86 ;  /* 0x00ca005602007988 */ /* 0x000fe80008000409 */
[----:B------:R-:W-:Y:S04]  /*a640*/  STS.U16 [R2+UR9+0xd400], R99 ;  /* 0x00d4006302007988 */ /* 0x000fe80008000409 */
[----:B------:R-:W-:Y:S04]  /*a650*/  STS.U16 [R2+UR9+0xd600], R100 ;  /* 0x00d6006402007988 */ /* 0x000fe80008000409 */
[----:B------:R-:W-:Y:S04]  /*a660*/  STS.U16 [R2+UR9+0xd800], R101 ;  /* 0x00d8006502007988 */ /* 0x000fe80008000409 */
[----:B------:R-:W-:Y:S04]  /*a670*/  STS.U16 [R2+UR9+0xda00], R110 ;  /* 0x00da006e02007988 */ /* 0x000fe80008000409 */
[----:B----4-:R-:W-:Y:S04]  /*a680*/  STS.U16 [R2+UR9+0xc800], R75 ;  /* 0x00c8004b02007988 */ /* 0x010fe80008000409 */
        /* <DEDUP_REMOVED lines=14> */
[----:B0-----:R1:W5:Y:S04]  /*a770*/  LDL.LU R109, [R1+0x28c] ;  /* 0x00028c00016d7983 */ /* 0x0013680000300800 */
[----:B------:R1:W5:Y:S04]  /*a780*/  LDL.LU R72, [R1+0x288] ;  /* 0x0002880001487983 */ /* 0x0003680000300800 */
        /* <DEDUP_REMOVED lines=22> */
[----:B------:R0:W-:Y:S04]  /*a8f0*/  STS.U16 [R2+UR9+0xf000], R47 ;  /* 0x00f0002f02007988 */ /* 0x0001e80008000409 */
[----:B------:R2:W-:Y:S04]  /*a900*/  STS.U16 [R2+UR9+0xf200], R60 ;  /* 0x00f2003c02007988 */ /* 0x0005e80008000409 */
[----:B------:R3:W-:Y:S04]  /*a910*/  STS.U16 [R2+UR9+0xf800], R121 ;  /* 0x00f8007902007988 */ /* 0x0007e80008000409 */
[----:B0-----:R1:W5:Y:S04]  /*a920*/  LDL.LU R47, [R1+0x22c] ;  /* 0x00022c00012f7983 */ /* 0x0013680000300800 */
[----:B--2---:R1:W5:Y:S01]  /*a930*/  LDL.LU R60, [R1+0x228] ;  /* 0x00022800013c7983 */ /* 0x0043620000300800 */
[----:B---3--:R-:W-:-:S03]  /*a940*/  LOP3.LUT R121, R2, 0x20, RZ, 0x3c, !PT ;  /* 0x0000002002797812 */ /* 0x008fc600078e3cff */
[----:B------:R0:W-:Y:S04]  /*a950*/  STS.U16 [R2+UR9+0xf400], R61 ;  /* 0x00f4003d02007988 */ /* 0x0001e80008000409 */
[----:B------:R2:W-:Y:S04]  /*a960*/  STS.U16 [R2+UR9+0xf600], R62 ;  /* 0x00f6003e02007988 */ /* 0x0005e80008000409 */
[----:B------:R3:W-:Y:S04]  /*a970*/  STS.U16 [R2+UR9+0xfa00], R63 ;  /* 0x00fa003f02007988 */ /* 0x0007e80008000409 */
[----:B0-----:R1:W5:Y:S04]  /*a980*/  LDL.LU R61, [R1+0x224] ;  /* 0x00022400013d7983 */ /* 0x0013680000300800 */
[----:B--2---:R1:W5:Y:S04]  /*a990*/  LDL.LU R62, [R1+0x220] ;  /* 0x00022000013e7983 */ /* 0x0043680000300800 */
[----:B---3--:R1:W5:Y:S04]  /*a9a0*/  LDL.LU R63, [R1+0x21c] ;  /* 0x00021c00013f7983 */ /* 0x0083680000300800 */
        /* <DEDUP_REMOVED lines=66> */
[----:B------:R0:W-:Y:S01]  /*add0*/  STS.U16 [R121+UR9+0xff00], R252 ;  /* 0x00ff00fc79007988 */ /* 0x0001e20008000409 */
[----:B------:R2:W-:Y:S06]  /*ade0*/  MEMBAR.ALL.CTA ;  /* 0x0000000000007992 */ /* 0x0005ec0000008000 */
[----:B--2---:R-:W2:Y:S04]  /*adf0*/  FENCE.VIEW.ASYNC.S ;  /* 0x00000000000073c6 */ /* 0x004ea80000000000 */
[----:B0-----:R1:W5:Y:S04]  /*ae00*/  LDL.LU R121, [R1+0x194] ;  /* 0x0001940001797983 */ /* 0x0013680000300800 */
[----:B------:R1:W5:Y:S01]  /*ae10*/  LDL.LU R252, [R1+0x190] ;  /* 0x0001900001fc7983 */ /* 0x0003620000300800 */
[----:B------:R-:W-:-:S04]  /*ae20*/  ULEA UR11, UR24, UR9, 0x3 ;  /* 0x00000009180b7291 */ /* 0x000fc8000f8e18ff */
[----:B------:R-:W-:Y:S01]  /*ae30*/  UIADD3 UR11, UPT, UPT, UR11, 0x10000, URZ ;  /* 0x000100000b0b7890 */ /* 0x000fe2000fffe0ff */
[----:B--2---:R-:W-:Y:S06]  /*ae40*/  BAR.SYNC.DEFER_BLOCKING 0x0 ;  /* 0x0000000000007b1d */ /* 0x004fec0000010000 */
[----:B------:R-:W-:Y:S05]  /*ae50*/  @P0 BRA `(.L_x_9) ;  /* 0x0000000000500947 */ /* 0x000fea0003800000 */
[----:B------:R-:W-:Y:S02]  /*ae60*/  UIADD3 UR25, UPT, UPT, UR8, 0x100, URZ ;  /* 0x0000010008197890 */ /* 0x000fe4000fffe0ff */
[----:B------:R-:W-:Y:S01]  /*ae70*/  UIADD3 UR34, UPT, UPT, UR8, 0x100, URZ ;  /* 0x0000010008227890 */ /* 0x000fe2000fffe0ff */
        /* <DEDUP_REMOVED lines=9> */
[----:B------:R0:W-:Y:S01]  /*af10*/  UTCHMMA gdesc[UR16], gdesc[UR12], tmem[UR8], tmem[UR20], idesc[UR21], UPT ;  /* 0x00ff140c100075ea */ /* 0x0001e2000b800008 */
[----:B------:R-:W-:Y:S01]  /*af20*/  UMOV UR36, 0x0 ;  /* 0x0000000000247882 */ /* 0x000fe20000000000 */
[----:B------:R-:W-:Y:S01]  /*af30*/  UMOV UR37, 0x8408010 ;  /* 0x0840801000257882 */ /* 0x000fe20000000000 */
[----:B------:R0:W-:Y:S01]  /*af40*/  UTCHMMA gdesc[UR18], gdesc[UR14], tmem[UR8], tmem[UR30], idesc[UR31], UPT ;  /* 0x00ff1e0e120075ea */ /* 0x0001e2000b800008 */
[----:B------:R-:W-:Y:S01]  /*af50*/  UMOV UR4, UR6 ;  /* 0x0000000600047c82 */ /* 0x000fe20008000000 */
[----:B------:R0:W-:Y:S01]  /*af60*/  UTCHMMA gdesc[UR26], gdesc[UR12], tmem[UR25], tmem[UR32], idesc[UR33], UPT ;  /* 0x00ff200c1a0075ea */ /* 0x0001e2000b800019 */
[----:B------:R0:W-:Y:S01]  /*af70*/  UTCHMMA gdesc[UR28], gdesc[UR14], tmem[UR34], tmem[UR36], idesc[UR37], UPT ;  /* 0x00ff240e1c0075ea */ /* 0x0001e2000b800022 */
[----:B------:R0:W-:Y:S01]  /*af80*/  UTCBAR [UR4], URZ ;  /* 0x000000ff040073e9 */ /* 0x0001e200080000ff */
[----:B------:R-:W-:Y:S01]  /*af90*/  NOP ;  /* 0x0000000000007918 */ /* 0x000fe20000000000 */
.L_x_9:
[----:B------:R2:W-:Y:S04]  /*afa0*/  STL [R1+0x190], R2 ;  /* 0x0001900201007387 */ /* 0x0005e80000100800 */
[----:B--2---:R-:W2:Y:S01]  /*afb0*/  LDL.LU R2, [R1+0xd0] ;  /* 0x0000d00001027983 */ /* 0x004ea20000300800 */
[----:B------:R-:W-:-:S04]  /*afc0*/  UIADD3 UR24, UPT, UPT, UR24, 0x1, URZ ;  /* 0x0000000118187890 */ /* 0x000fc8000fffe0ff */
[----:B------:R-:W-:-:S04]  /*afd0*/  UISETP.GT.AND UP1, UPT, UR24, 0x1, UPT ;  /* 0x000000011800788c */ /* 0x000fc8000bf24270 */
[----:B0-----:R-:W-:Y:S02]  /*afe0*/  USEL UR4, URZ, 0x1, !UP1 ;  /* 0x00000001ff047887 */ /* 0x001fe4000c800000 */
[----:B------:R-:W-:Y:S01]  /*aff0*/  USEL UR24, UR24, URZ, !UP1 ;  /* 0x000000ff18187287 */ /* 0x000fe2000c800000 */
[----:B--2---:R-:W-:-:S05]  /*b000*/  VIADD R2, R2, 0xffffffff ;  /* 0xffffffff02027836 */ /* 0x004fca0000000000 */
[----:B------:R0:W-:Y:S01]  /*b010*/  STL [R1+0xd0], R2 ;  /* 0x0000d00201007387 */ /* 0x0001e20000100800 */
[----:B------:R-:W-:-:S03]  /*b020*/  ISETP.NE.U32.AND P2, PT, R2, RZ, PT ;  /* 0x000000ff0200720c */ /* 0x000fc60003f45070 */
[----:B0-----:R2:W5:Y:S01]  /*b030*/  LDL.LU R2, [R1+0x190] ;  /* 0x0001900001027983 */ /* 0x0015620000300800 */
[----:B------:R-:W-:Y:S01]  /*b040*/  ULOP3.LUT UR6, UR5, UR4, URZ, 0x3c, !UPT ;  /* 0x0000000405067292 */ /* 0x000fe2000f8e3cff */
[----:B------:R-:W-:Y:S02]  /*b050*/  VIADD R0, R0, 0xffffffe0 ;  /* 0xffffffe000007836 */ /* 0x000fe40000000000 */
[----:B------:R-:W-:-:S04]  /*b060*/  UMOV UR4, UR5 ;  /* 0x0000000500047c82 */ /* 0x000fc80008000000 */
[----:B------:R-:W-:Y:S02]  /*b070*/  UMOV UR5, UR6 ;  /* 0x0000000600057c82 */ /* 0x000fe40008000000 */
[----:B--2---:R-:W-:Y:S05]  /*b080*/  @P2 BRA `(.L_x_10) ;  /* 0xffffffc800402947 */ /* 0x004fea000383ffff */
.L_x_7:
[----:B------:R-:W2:Y:S02]  /*b090*/  LDL.LU R250, [R1+0x110] ;  /* 0x0001100001fa7983 */ /* 0x000ea40000300800 */
[----:B--2---:R-:W-:-:S13]  /*b0a0*/  ISETP.GE.AND P0, PT, R250, 0x20, PT ;  /* 0x00000020fa00780c */ /* 0x004fda0003f06270 */
[----:B------:R-:W-:Y:S05]  /*b0b0*/  @!P0 BRA `(.L_x_11) ;  /* 0x0000000000108947 */ /* 0x000fea0003800000 */
[----:B------:R-:W-:-:S06]  /*b0c0*/  USHF.L.U32 UR4, UR4, 0x1f, URZ ;  /* 0x0000001f04047899 */ /* 0x000fcc00080006ff */
[----:B-----5:R-:W-:-:S04]  /*b0d0*/  IMAD.U32 R0, RZ, RZ, UR4 ;  /* 0x00000004ff007e24 */ /* 0x020fc8000f8e00ff */
[----:B------:R-:W0:Y:S02]  /*b0e0*/  SYNCS.PHASECHK.TRANS64.TRYWAIT P0, [UR11], R0 ;  /* 0x00000000ff0075a7 */ /* 0x000e24000800110b */
[----:B0-----:R-:W-:Y:S05]  /*b0f0*/  @!P0 BRA `(.L_x_12) ;  /* 0x00000110009c8947 */ /* 0x001fea0003800000 */
.L_x_11:
[----:B------:R-:W-:Y:S06]  /*b100*/  BAR.SYNC.DEFER_BLOCKING 0x0 ;  /* 0x0000000000007b1d */ /* 0x000fec0000010000 */
[----:B------:R-:W0:Y:S01]  /*b110*/  LDCU.128 UR12, c[0x0][0x390] ;  /* 0x00007200ff0c77ac */ /* 0x000e220008000c00 */
[----:B------:R2:W-:Y:S01]  /*b120*/  STL [R1+0x3dc], R212 ;  /* 0x0003dcd401007387 */ /* 0x0005e20000100800 */
[----:B------:R-:W3:Y:S03]  /*b130*/  LDCU.64 UR32, c[0x0][0x398] ;  /* 0x00007300ff2077ac */ /* 0x000ee60008000a00 */
[----:B------:R4:W-:Y:S01]  /*b140*/  STL [R1+0x3d8], R210 ;  /* 0x0003d8d201007387 */ /* 0x0009e20000100800 */
[----:B------:R-:W1:Y:S03]  /*b150*/  LDCU UR30, c[0x0][0x3b8] ;  /* 0x00007700ff1e77ac */ /* 0x000e660008000800 */
[----:B------:R0:W-:Y:S01]  /*b160*/  STL [R1+0x3d4], R209 ;  /* 0x0003d4d101007387 */ /* 0x0001e20000100800 */
[----:B------:R-:W0:Y:S03]  /*b170*/  LDCU.64 UR4, c[0x0][0x398] ;  /* 0x00007300ff0477ac */ /* 0x000e260008000a00 */
[----:B------:R0:W-:Y:S01]  /*b180*/  STL [R1+0x3d0], R208 ;  /* 0x0003d0d001007387 */ /* 0x0001e20000100800 */
[----:B------:R-:W0:Y:S03]  /*b190*/  LDCU UR6, c[0x0][0x39c] ;  /* 0x00007380ff0677ac */ /* 0x000e260008000800 */
[----:B------:R0:W-:Y:S01]  /*b1a0*/  STL [R1+0x3cc], R207 ;  /* 0x0003cccf01007387 */ /* 0x0001e20000100800 */
[----:B------:R-:W0:Y:S01]  /*b1b0*/  @!P1 SYNCS.CCTL.IV [UR9+0x10000] ;  /* 0x01000000ff0099b1 */ /* 0x000e220008000009 */
[----:B------:R-:W0:Y:S02]  /*b1c0*/  LDCU.64 UR26, c[0x0][0x398] ;  /* 0x00007300ff1a77ac */ /* 0x000e240008000a00 */
[----:B------:R0:W-:Y:S01]  /*b1d0*/  STL [R1+0x3c8], R206 ;  /* 0x0003c8ce01007387 */ /* 0x0001e20000100800 */
[----:B------:R-:W0:Y:S03]  /*b1e0*/  LDCU.64 UR20, c[0x0][0x398] ;  /* 0x00007300ff1477ac */ /* 0x000e260008000a00 */
        /* <DEDUP_REMOVED lines=9> */
[----:B------:R-:W1:Y:S03]  /*b280*/  LDCU UR44, c[0x0][0x398] ;  /* 0x00007300ff2c77ac */ /* 0x000e660008000800 */
[----:B------:R0:W-:Y:S01]  /*b290*/  STL [R1+0x3b0], R200 ;  /* 0x0003b0c801007387 */ /* 0x0001e20000100800 */
[----:B------:R-:W1:Y:S03]  /*b2a0*/  LDCU UR38, c[0x0][0x398] ;  /* 0x00007300ff2677ac */ /* 0x000e660008000800 */
[----:B------:R0:W-:Y:S01]  /*b2b0*/  STL [R1+0x3ac], R199 ;  /* 0x0003acc701007387 */ /* 0x0001e20000100800 */
[----:B------:R-:W1:Y:S03]  /*b2c0*/  LDCU UR75, c[0x0][0x39c] ;  /* 0x00007380ff4b77ac */ /* 0x000e660008000800 */
[----:B------:R1:W-:Y:S01]  /*b2d0*/  STL [R1+0x3a8], R198 ;  /* 0x0003a8c601007387 */ /* 0x0003e20000100800 */
[----:B------:R-:W1:Y:S03]  /*b2e0*/  LDCU UR68, c[0x0][0x398] ;  /* 0x00007300ff4477ac */ /* 0x000e660008000800 */
[----:B------:R1:W-:Y:S01]  /*b2f0*/  STL [R1+0x3a4], R197 ;  /* 0x0003a4c501007387 */ /* 0x0003e20000100800 */
[----:B------:R-:W1:Y:S01]  /*b300*/  LDCU UR34, c[0x0][0x398] ;  /* 0x00007300ff2277ac */ /* 0x000e620008000800 */
[----:B0-----:R-:W-:Y:S06]  /*b310*/  BAR.SYNC.DEFER_BLOCKING 0x0 ;  /* 0x0000000000007b1d */ /* 0x001fec0000010000 */
[----:B------:R-:W0:Y:S01]  /*b320*/  LDCU UR67, c[0x0][0x398] ;  /* 0x00007300ff4377ac */ /* 0x000e220008000800 */
[----:B------:R0:W-:Y:S01]  /*b330*/  STL [R1+0x3a0], R196 ;  /* 0x0003a0c401007387 */ /* 0x0001e20000100800 */
[----:B------:R-:W0:Y:S01]  /*b340*/  LDCU UR43, c[0x0][0x398] ;  /* 0x00007300ff2b77ac */ /* 0x000e220008000800 */
[----:B-----5:R-:W0:Y:S02]  /*b350*/  LDTM.x64 R20, tmem[UR10] ;  /* 0x0000000a001479ee */ /* 0x020e240008340000 */
[----:B------:R0:W-:Y:S01]  /*b360*/  STL [R1+0x39c], R3 ;  /* 0x00039c0301007387 */ /* 0x0001e20000100800 */
[----:B------:R-:W0:Y:S03]  /*b370*/  LDCU UR48, c[0x0][0x39c] ;  /* 0x00007380ff3077ac */ /* 0x000e260008000800 */
[----:B------:R0:W-:Y:S01]  /*b380*/  STL [R1+0x398], R2 ;  /* 0x0003980201007387 */ /* 0x0001e20000100800 */
[----:B------:R-:W1:Y:S03]  /*b390*/  LDCU UR52, c[0x0][0x39c] ;  /* 0x00007380ff3477ac */ /* 0x000e660008000800 */
[----:B------:R0:W-:Y:S01]  /*b3a0*/  STL [R1+0x394], R0 ;  /* 0x0003940001007387 */ /* 0x0001e20000100800 */
[----:B------:R-:W1:Y:S01]  /*b3b0*/  LDCU UR35, c[0x0][0x39c] ;  /* 0x00007380ff2377ac */ /* 0x000e620008000800 */
[----:B------:R-:W1:Y:S02]  /*b3c0*/  @!P1 SYNCS.CCTL.IV [UR9+0x10008] ;  /* 0x01000800ff0099b1 */ /* 0x000e640008000009 */
[----:B------:R-:W-:Y:S01]  /*b3d0*/  STL [R1+0x348], R251 ;  /* 0x000348fb01007387 */ /* 0x000fe20000100800 */
[----:B------:R-:W1:Y:S03]  /*b3e0*/  LDCU UR9, c[0x0][0x398] ;  /* 0x00007300ff0977ac */ /* 0x000e660008000800 */
[----:B------:R-:W-:Y:S01]  /*b3f0*/  STL [R1+0x344], R249 ;  /* 0x000344f901007387 */ /* 0x000fe20000100800 */
[----:B------:R-:W1:Y:S03]  /*b400*/  LDCU UR76, c[0x0][0x39c] ;  /* 0x00007380ff4c77ac */ /* 0x000e660008000800 */
[----:B------:R-:W-:Y:S01]  /*b410*/  STL [R1+0x340], R247 ;  /* 0x000340f701007387 */ /* 0x000fe20000100800 */
[----:B------:R-:W1:Y:S01]  /*b420*/  LDCU UR66, c[0x0][0x398] ;  /* 0x00007300ff4277ac */ /* 0x000e620008000800 */
[----:B0-----:R-:W-:-:S02]  /*b430*/  IMAD.MOV.U32 R16, RZ, RZ, R20 ;  /* 0x000000ffff107224 */ /* 0x001fc400078e0014 */
[----:B------:R-:W-:Y:S01]  /*b440*/  STL [R1+0x33c], R245 ;  /* 0x00033cf501007387 */ /* 0x000fe20000100800 */
[----:B------:R-:W-:Y:S01]  /*b450*/  IMAD.MOV.U32 R7, RZ, RZ, R28 ;  /* 0x000000ffff077224 */ /* 0x000fe200078e001c */
[----:B------:R-:W0:Y:S01]  /*b460*/  LDCU UR77, c[0x0][0x398] ;  /* 0x00007300ff4d77ac */ /* 0x000e220008000800 */
[----:B------:R-:W-:Y:S01]  /*b470*/  IMAD.MOV.U32 R6, RZ, RZ, R21 ;  /* 0x000000ffff067224 */ /* 0x000fe200078e0015 */
[----:B------:R-:W-:Y:S01]  /*b480*/  STL [R1+0x338], R243 ;  /* 0x000338f301007387 */ /* 0x000fe20000100800 */
[----:B--2---:R-:W-:Y:S01]  /*b490*/  IMAD.MOV.U32 R212, RZ, RZ, R83 ;  /* 0x000000ffffd47224 */ /* 0x004fe200078e0053 */
[----:B------:R-:W2:Y:S01]  /*b4a0*/  LDCU UR53, c[0x0][0x398] ;  /* 0x00007300ff3577ac */ /* 0x000ea20008000800 */
[----:B----4-:R-:W-:Y:S01]  /*b4b0*/  IMAD.MOV.U32 R210, RZ, RZ, R82 ;  /* 0x000000ffffd27224 */ /* 0x010fe200078e0052 */
[----:B------:R-:W-:Y:S01]  /*b4c0*/  STL [R1+0x334], R241 ;  /* 0x000334f101007387 */ /* 0x000fe20000100800 */
[----:B------:R-:W-:Y:S01]  /*b4d0*/  IMAD.MOV.U32 R209, RZ, RZ, R81 ;  /* 0x000000ffffd17224 */ /* 0x000fe200078e0051 */
[----:B------:R-:W4:Y:S01]  /*b4e0*/  LDCU UR59, c[0x0][0x39c] ;  /* 0x00007380ff3b77ac */ /* 0x000f220008000800 */
[----:B------:R-:W-:Y:S01]  /*b4f0*/  IMAD.MOV.U32 R208, RZ, RZ, R80 ;  /* 0x000000ffffd07224 */ /* 0x000fe200078e0050 */
[----:B------:R-:W-:Y:S01]  /*b500*/  STL [R1+0x330], R239 ;  /* 0x000330ef01007387 */ /* 0x000fe20000100800 */
[----:B------:R-:W-:Y:S01]  /*b510*/  IMAD.MOV.U32 R207, RZ, RZ, R79 ;  /* 0x000000ffffcf7224 */ /* 0x000fe200078e004f */
[----:B------:R-:W0:Y:S01]  /*b520*/  LDCU UR51, c[0x0][0x398] ;  /* 0x00007300ff3377ac */ /* 0x000e220008000800 */
        /* <DEDUP_REMOVED lines=16> */
[----:B-1----:R-:W-:Y:S01]  /*b630*/  IMAD.MOV.U32 R198, RZ, RZ, R57 ;  /* 0x000000ffffc67224 */ /* 0x002fe200078e0039 */
[----:B------:R-:W-:Y:S01]  /*b640*/  STL [R1+0x31c], R229 ;  /* 0x00031ce501007387 */ /* 0x000fe20000100800 */
[----:B------:R-:W-:Y:S01]  /*b650*/  IMAD.MOV.U32 R197, RZ, RZ, R56 ;  /* 0x000000ffffc57224 */ /* 0x000fe200078e0038 */
[----:B------:R-:W1:Y:S01]  /*b660*/  LDCU UR57, c[0x0][0x398] ;  /* 0x00007300ff3977ac */ /* 0x000e620008000800 */
[----:B------:R-:W-:Y:S01]  /*b670*/  IMAD.MOV.U32 R196, RZ, RZ, R55 ;  /* 0x000000ffffc47224 */ /* 0x000fe200078e0037 */
[----:B------:R-:W-:Y:S01]  /*b680*/  STL [R1+0x318], R227 ;  /* 0x000318e301007387 */ /* 0x000fe20000100800 */
[----:B------:R-:W-:Y:S01]  /*b690*/  IMAD.MOV.U32 R3, RZ, RZ, R54 ;  /* 0x000000ffff037224 */ /* 0x000fe200078e0036 */
[----:B------:R-:W0:Y:S01]  /*b6a0*/  LDCU UR31, c[0x0][0x398] ;  /* 0x00007300ff1f77ac */ /* 0x000e220008000800 */
[----:B------:R-:W-:Y:S01]  /*b6b0*/  IMAD.MOV.U32 R2, RZ, RZ, R53 ;  /* 0x000000ffff027224 */ /* 0x000fe200078e0035 */
[----:B------:R-:W-:Y:S01]  /*b6c0*/  STL [R1+0x314], R225 ;  /* 0x000314e101007387 */ /* 0x000fe20000100800 */
[----:B------:R-:W-:Y:S01]  /*b6d0*/  IMAD.MOV.U32 R0, RZ, RZ, R52 ;  /* 0x000000ffff007224 */ /* 0x000fe200078e0034 */
[----:B------:R-:W0:Y:S02]  /*b6e0*/  LDCU UR73, c[0x0][0x39c] ;  /* 0x00007380ff4977ac */ /* 0x000e240008000800 */
[----:B------:R-:W-:Y:S01]  /*b6f0*/  STL [R1+0x310], R223 ;  /* 0x000310df01007387 */ /* 0x000fe20000100800 */
[----:B------:R-:W0:Y:S03]  /*b700*/  LDCU UR64, c[0x0][0x398] ;  /* 0x00007300ff4077ac */ /* 0x000e260008000800 */
        /* <DEDUP_REMOVED lines=10> */
[----:B------:R-:W-:Y:S01]  /*b7b0*/  STL.64 [R1+0xb0], R22 ;  /* 0x0000b01601007387 */ /* 0x000fe20000100a00 */
[----:B------:R-:W0:Y:S03]  /*b7c0*/  LDCU UR49, c[0x0][0x398] ;  /* 0x00007300ff3177ac */ /* 0x000e260008000800 */
[----:B------:R-:W-:Y:S01]  /*b7d0*/  STL.64 [R1+0xb8], R24 ;  /* 0x0000b81801007387 */ /* 0x000fe20000100a00 */
[----:B------:R-:W0:Y:S03]  /*b7e0*/  LDCU UR41, c[0x0][0x39c] ;  /* 0x00007380ff2977ac */ /* 0x000e260008000800 */
[----:B------:R-:W-:Y:S01]  /*b7f0*/  STL.64 [R1+0xc0], R26 ;  /* 0x0000c01a01007387 */ /* 0x000fe20000100a00 */
        /* <DEDUP_REMOVED lines=27> */
[----:B------:R-:W-:Y:S04]  /*b9b0*/  STL.64 [R1+0x130], R62 ;  /* 0x0001303e01007387 */ /* 0x000fe80000100a00 */
[----:B------:R-:W-:Y:S04]  /*b9c0*/  STL.64 [R1+0x138], R64 ;  /* 0x0001384001007387 */ /* 0x000fe80000100a00 */
[----:B------:R-:W-:Y:S04]  /*b9d0*/  STL.64 [R1+0x140], R66 ;  /* 0x0001404201007387 */ /* 0x000fe80000100a00 */
[----:B------:R-:W-:Y:S04]  /*b9e0*/  STL.64 [R1+0x148], R68 ;  /* 0x0001484401007387 */ /* 0x000fe80000100a00 */
[----:B------:R-:W-:Y:S04]  /*b9f0*/  STL.64 [R1+0x150], R70 ;  /* 0x0001504601007387 */ /* 0x000fe80000100a00 */
[----:B------:R0:W-:Y:S02]  /*ba00*/  STL [R1+0x158], R72 ;  /* 0x0001584801007387 */ /* 0x0001e40000100800 */
[----:B0-----:R-:W0:Y:S01]  /*ba10*/  LDTM.x64 R20, tmem[UR10+0x40] ;  /* 0x0000400a001479ee */ /* 0x001e220008340000 */
[----:B------:R-:W-:Y:S01]  /*ba20*/  LDTM.x64 R132, tmem[UR10+0x80] ;  /* 0x0000800a008479ee */ /* 0x000fe20008340000 */
[----:B0-----:R-:W-:Y:S01]  /*ba30*/  STL.64 [R1+0x30], R32 ;  /* 0x0000302001007387 */ /* 0x001fe20000100a00 */
[----:B------:R-:W-:-:S02]  /*ba40*/  IMAD.MOV.U32 R19, RZ, RZ, R83 ;  /* 0x000000ffff137224 */ /* 0x000fc400078e0053 */
[----:B------:R-:W-:Y:S01]  /*ba50*/  IMAD.MOV.U32 R221, RZ, RZ, R38 ;  /* 0x000000ffffdd7224 */ /* 0x000fe200078e0026 */
[----:B------:R-:W-:Y:S01]  /*ba60*/  STL.64 [R1+0x38], R54 ;  /* 0x0000383601007387 */ /* 0x000fe20000100a00 */
[----:B------:R-:W-:Y:S02]  /*ba70*/  IMAD.MOV.U32 R223, RZ, RZ, R39 ;  /* 0x000000ffffdf7224 */ /* 0x000fe400078e0027 */
[----:B------:R-:W-:Y:S01]  /*ba80*/  IMAD.MOV.U32 R225, RZ, RZ, R40 ;  /* 0x000000ffffe17224 */ /* 0x000fe200078e0028 */
[----:B------:R-:W-:Y:S01]  /*ba90*/  STL.64 [R1+0x40], R56 ;  /* 0x0000403801007387 */ /* 0x000fe20000100a00 */
[----:B------:R-:W-:Y:S02]  /*baa0*/  IMAD.MOV.U32 R227, RZ, RZ, R41 ;  /* 0x000000ffffe37224 */ /* 0x000fe400078e0029 */
[----:B------:R-:W-:Y:S01]  /*bab0*/  IMAD.MOV.U32 R229, RZ, RZ, R42 ;  /* 0x000000ffffe57224 */ /* 0x000fe200078e002a */
[----:B------:R-:W-:Y:S01]  /*bac0*/  STL.64 [R1+0x48], R58 ;  /* 0x0000483a01007387 */ /* 0x000fe20000100a00 */
        /* <DEDUP_REMOVED lines=35> */
[----:B------:R0:W-:Y:S01]  /*bd00*/  STL [R1+0xa8], R82 ;  /* 0x0000a85201007387 */ /* 0x0001e20000100800 */
[----:B------:R-:W-:-:S02]  /*bd10*/  IMAD.MOV.U32 R217, RZ, RZ, R36 ;  /* 0x000000ffffd97224 */ /* 0x000fc400078e0024 */
[----:B------:R-:W-:Y:S01]  /*bd20*/  IMAD.MOV.U32 R211, RZ, RZ, R35 ;  /* 0x000000ffffd37224 */ /* 0x000fe200078e0023 */
[----:B------:R1:W-:Y:S01]  /*bd30*/  STL [R1+0x390], R221 ;  /* 0x000390dd01007387 */ /* 0x0003e20000100800 */
[----:B------:R-:W-:-:S03]  /*bd40*/  IMAD.MOV.U32 R252, RZ, RZ, R34 ;  /* 0x000000fffffc7224 */ /* 0x000fc600078e0022 */
[----:B------:R2:W-:Y:S01]  /*bd50*/  STL [R1+0x384], R223 ;  /* 0x000384df01007387 */ /* 0x0005e20000100800 */
[----:B0-----:R-:W0:Y:S03]  /*bd60*/  LDTM.x64 R68, tmem[UR10+0xc0] ;  /* 0x0000c00a004479ee */ /* 0x001e260008340000 */
[----:B------:R3:W-:Y:S01]  /*bd70*/  STL [R1+0x380], R225 ;  /* 0x000380e101007387 */ /* 0x0007e20000100800 */
[----:B-1----:R-:W-:-:S03]  /*bd80*/  IMAD.MOV.U32 R221, RZ, RZ, R19 ;  /* 0x000000ffffdd7224 */ /* 0x002fc600078e0013 */
[----:B------:R1:W-:Y:S01]  /*bd90*/  STL [R1+0x37c], R227 ;  /* 0x00037ce301007387 */ /* 0x0003e20000100800 */
[----:B--2---:R-:W-:-:S03]  /*bda0*/  IMAD.MOV.U32 R223, RZ, RZ, R18 ;  /* 0x000000ffffdf7224 */ /* 0x004fc600078e0012 */
[----:B------:R2:W-:Y:S01]  /*bdb0*/  STL [R1+0x378], R229 ;  /* 0x000378e501007387 */ /* 0x0005e20000100800 */
[----:B---3--:R-:W-:-:S03]  /*bdc0*/  IMAD.MOV.U32 R225, RZ, RZ, R17 ;  /* 0x000000ffffe17224 */ /* 0x008fc600078e0011 */
        /* <DEDUP_REMOVED lines=22> */
[----:B0-----:R-:W-:Y:S01]  /*bf30*/  STL [R1+0x26c], R76 ;  /* 0x00026c4c01007387 */ /* 0x001fe20000100800 */
[----:B---3--:R-:W-:-:S03]  /*bf40*/  IMAD.MOV.U32 R249, RZ, RZ, R6 ;  /* 0x000000fffff97224 */ /* 0x008fc600078e0006 */
[----:B------:R-:W-:Y:S01]  /*bf50*/  STL [R1+0x268], R77 ;  /* 0x0002684d01007387 */ /* 0x000fe20000100800 */
[----:B-1----:R-:W-:-:S03]  /*bf60*/  IMAD.MOV.U32 R251, RZ, RZ, R5 ;  /* 0x000000fffffb7224 */ /* 0x002fc600078e0005 */
[----:B------:R-:W-:Y:S04]  /*bf70*/  STL [R1+0x264], R78 ;  /* 0x0002644e01007387 */ /* 0x000fe80000100800 */
        /* <DEDUP_REMOVED lines=24> */
[----:B------:R-:W-:Y:S01]  /*c100*/  STL [R1+0x200], R103 ;  /* 0x0002006701007387 */ /* 0x000fe20000100800 */
[----:B------:R-:W0:Y:S03]  /*c110*/  LDTM.x64 R4, tmem[UR10+0x100] ;  /* 0x0001000a000479ee */ /* 0x000e260008340000 */
[----:B------:R-:W-:Y:S04]  /*c120*/  STL [R1+0x1fc], R104 ;  /* 0x0001fc6801007387 */ /* 0x000fe80000100800 */
[----:B------:R-:W-:Y:S04]  /*c130*/  STL [R1+0x1f8], R105 ;  /* 0x0001f86901007387 */ /* 0x000fe80000100800 */
[----:B------:R-:W-:Y:S04]  /*c140*/  STL [R1+0x1f4], R106 ;  /* 0x0001f46a01007387 */ /* 0x000fe80000100800 */
[----:B------:R-:W-:Y:S04]  /*c150*/  STL [R1+0x1f0], R107 ;  /* 0x0001f06b01007387 */ /* 0x000fe80000100800 */
[----:B------:R-:W-:Y:S04]  /*c160*/  STL [R1+0x1ec], R108 ;  /* 0x0001ec6c01007387 */ /* 0x000fe80000100800 */
[----:B------:R-:W-:Y:S01]  /*c170*/  STL [R1+0x1e8], R109 ;  /* 0x0001e86d01007387 */ /* 0x000fe20000100800 */
[----:B0-----:R-:W-:-:S03]  /*c180*/  F2FP.F16.F32.PACK_AB R67, R67, R212 ;  /* 0x000000d44343723e */ /* 0x001fc600000000ff */
        /* <DEDUP_REMOVED lines=17> */
[----:B------:R-:W-:-:S03]  /*c2a0*/  F2FP.F16.F32.PACK_AB R66, R66, R210 ;  /* 0x000000d24242723e */ /* 0x000fc600000000ff */
[----:B------:R-:W-:Y:S04]  /*c2b0*/  STL [R1+0x1a0], R127 ;  /* 0x0001a07f01007387 */ /* 0x000fe80000100800 */
[----:B------:R-:W-:Y:S04]  /*c2c0*/  STL [R1+0x19c], R128 ;  /* 0x00019c8001007387 */ /* 0x000fe80000100800 */
[----:B------:R-:W-:Y:S01]  /*c2d0*/  STL [R1+0x198], R129 ;  /* 0x0001988101007387 */ /* 0x000fe20000100800 */
[----:B------:R-:W-:-:S03]  /*c2e0*/  F2FP.F16.F32.PACK_AB R65, R65, R209 ;  /* 0x000000d14141723e */ /* 0x000fc600000000ff */
[----:B------:R-:W-:Y:S04]  /*c2f0*/  STL [R1+0x194], R130 ;  /* 0x0001948201007387 */ /* 0x000fe80000100800 */
[----:B------:R0:W2:Y:S04]  /*c300*/  LDL.LU R212, [R1+0x3dc] ;  /* 0x0003dc0001d47983 */ /* 0x0000a80000300800 */
[----:B------:R1:W-:Y:S01]  /*c310*/  STL [R1+0x184], R67 ;  /* 0x0001844301007387 */ /* 0x0003e20000100800 */
[----:B------:R-:W-:Y:S02]  /*c320*/  F2FP.F16.F32.PACK_AB R64, R64, R208 ;  /* 0x000000d04040723e */ /* 0x000fe400000000ff */
[----:B------:R-:W-:Y:S01]  /*c330*/  F2FP.F16.F32.PACK_AB R63, R63, R207 ;  /* 0x000000cf3f3f723e */ /* 0x000fe200000000ff */
[----:B-1----:R-:W3:Y:S04]  /*c340*/  LDL.LU R67, [R1+0xb0] ;  /* 0x0000b00001437983 */ /* 0x002ee80000300800 */
[----:B------:R0:W2:Y:S04]  /*c350*/  LDL.LU R210, [R1+0x3d8] ;  /* 0x0003d80001d27983 */ /* 0x0000a80000300800 */
[----:B------:R1:W-:Y:S01]  /*c360*/  STL [R1+0x180], R66 ;  /* 0x0001804201007387 */ /* 0x0003e20000100800 */
[----:B------:R-:W-:-:S02]  /*c370*/  F2FP.F16.F32.PACK_AB R62, R62, R206 ;  /* 0x000000ce3e3e723e */ /* 0x000fc400000000ff */
[----:B------:R-:W-:Y:S01]  /*c380*/  F2FP.F16.F32.PACK_AB R61, R61, R205 ;  /* 0x000000cd3d3d723e */ /* 0x000fe200000000ff */
[----:B-1----:R-:W2:Y:S04]  /*c390*/  LDL.LU R66, [R1+0xb4] ;  /* 0x0000b40001427983 */ /* 0x002ea80000300800 */
[----:B------:R0:W2:Y:S04]  /*c3a0*/  LDL.LU R209, [R1+0x3d4] ;  /* 0x0003d40001d17983 */ /* 0x0000a80000300800 */
[----:B------:R1:W-:Y:S01]  /*c3b0*/  STL [R1+0x17c], R65 ;  /* 0x00017c4101007387 */ /* 0x0003e20000100800 */
[----:B------:R-:W-:-:S03]  /*c3c0*/  F2FP.F16.F32.PACK_AB R60, R60, R204 ;  /* 0x000000cc3c3c723e */ /* 0x000fc600000000ff */
        /* <DEDUP_REMOVED lines=10> */
[----:B------:R1:W-:Y:S04]  /*c470*/  STL [R1+0x170], R62 ;  /* 0x0001703e01007387 */ /* 0x0003e80000100800 */
[----:B-1----:R-:W2:Y:S04]  /*c480*/  LDL.LU R62, [R1+0xc4] ;  /* 0x0000c400013e7983 */ /* 0x002ea80000300800 */
[----:B------:R0:W2:Y:S04]  /*c490*/  LDL.LU R205, [R1+0x3c4] ;  /* 0x0003c40001cd7983 */ /* 0x0000a80000300800 */
[----:B------:R1:W-:Y:S04]  /*c4a0*/  STL [R1+0x16c], R61 ;  /* 0x00016c3d01007387 */ /* 0x0003e80000100800 */
[----:B-1----:R-:W2:Y:S04]  /*c4b0*/  LDL.LU R61, [R1+0x14c] ;  /* 0x00014c00013d7983 */ /* 0x002ea80000300800 */
[----:B------:R0:W3:Y:S04]  /*c4c0*/  LDL.LU R204, [R1+0x3c0] ;  /* 0x0003c00001cc7983 */ /* 0x0000e80000300800 */
[----:B------:R1:W-:Y:S04]  /*c4d0*/  STL [R1+0x168], R60 ;  /* 0x0001683c01007387 */ /* 0x0003e80000100800 */
[----:B-1----:R-:W3:Y:S04]  /*c4e0*/  LDL.LU R60, [R1+0x150] ;  /* 0x00015000013c7983 */ /* 0x002ee80000300800 */
[----:B------:R0:W4:Y:S04]  /*c4f0*/  LDL.LU R203, [R1+0x3bc] ;  /* 0x0003bc0001cb7983 */ /* 0x0001280000300800 */
[----:B------:R1:W-:Y:S04]  /*c500*/  STL [R1+0x164], R59 ;  /* 0x0001643b01007387 */ /* 0x0003e80000100800 */
[----:B-1----:R-:W4:Y:S04]  /*c510*/  LDL.LU R59, [R1+0x154] ;  /* 0x00015400013b7983 */ /* 0x002f280000300800 */
[----:B------:R0:W4:Y:S04]  /*c520*/  LDL.LU R202, [R1+0x3b8] ;  /* 0x0003b80001ca7983 */ /* 0x0001280000300800 */
[----:B------:R1:W-:Y:S04]  /*c530*/  STL [R1+0x160], R58 ;  /* 0x0001603a01007387 */ /* 0x0003e80000100800 */
[----:B-1----:R-:W4:Y:S01]  /*c540*/  LDL.LU R58, [R1+0x158] ;  /* 0x00015800013a7983 */ /* 0x002f220000300800 */
[----:B------:R-:W-:-:S03]  /*c550*/  F2FP.F16.F32.PACK_AB R57, R57, R201 ;  /* 0x000000c93939723e */ /* 0x000fc600000000ff */
[----:B------:R0:W4:Y:S04]  /*c560*/  LDL.LU R201, [R1+0x3b4] ;  /* 0x0003b40001c97983 */ /* 0x0001280000300800 */
[----:B------:R-:W-:Y:S01]  /*c570*/  STL [R1+0x15c], R57 ;  /* 0x00015c3901007387 */ /* 0x000fe20000100800 */
[----:B--2---:R-:W-:Y:S02]  /*c580*/  F2FP.F16.F32.PACK_AB R53, R53, R61 ;  /* 0x0000003d3535723e */ /* 0x004fe400000000ff */
[----:B---3--:R-:W-:Y:S02]  /*c590*/  F2FP.F16.F32.PACK_AB R54, R54, R60 ;  /* 0x0000003c3636723e */ /* 0x008fe400000000ff */
[----:B----4-:R-:W-:Y:S02]  /*c5a0*/  F2FP.F16.F32.PACK_AB R55, R55, R59 ;  /* 0x0000003b3737723e */ /* 0x010fe400000000ff */
[----:B------:R-:W-:-:S05]  /*c5b0*/  F2FP.F16.F32.PACK_AB R56, R56, R58 ;  /* 0x0000003a3838723e */ /* 0x000fca00000000ff */
[----:B------:R-:W-:Y:S04]  /*c5c0*/  STL [R1+0x158], R56 ;  /* 0x0001583801007387 */ /* 0x000fe80000100800 */
[----:B------:R-:W-:Y:S04]  /*c5d0*/  STL [R1+0x154], R55 ;  /* 0x0001543701007387 */ /* 0x000fe80000100800 */
[----:B------:R-:W-:Y:S04]  /*c5e0*/  STL [R1+0x150], R54 ;  /* 0x0001503601007387 */ /* 0x000fe80000100800 */
[----:B------:R1:W-:Y:S04]  /*c5f0*/  STL [R1+0x14c], R53 ;  /* 0x00014c3501007387 */ /* 0x0003e80000100800 */
[----:B-1----:R-:W2:Y:S04]  /*c600*/  LDL.LU R53, [R1+0x148] ;  /* 0x0001480001357983 */ /* 0x002ea80000300800 */
[----:B------:R-:W3:Y:S04]  /*c610*/  LDL.LU R54, [R1+0x144] ;  /* 0x0001440001367983 */ /* 0x000ee80000300800 */
[----:B------:R-:W4:Y:S04]  /*c620*/  LDL.LU R55, [R1+0x140] ;  /* 0x0001400001377983 */ /* 0x000f280000300800 */
[----:B------:R-:W4:Y:S04]  /*c630*/  LDL.LU R56, [R1+0x13c] ;  /* 0x00013c0001387983 */ /* 0x000f280000300800 */
[----:B------:R-:W4:Y:S04]  /*c640*/  LDL.LU R57, [R1+0x138] ;  /* 0x0001380001397983 */ /* 0x000f280000300800 */
[----:B------:R-:W4:Y:S04]  /*c650*/  LDL.LU R58, [R1+0x134] ;  /* 0x00013400013a7983 */ /* 0x000f280000300800 */
[----:B------:R-:W4:Y:S04]  /*c660*/  LDL.LU R59, [R1+0x130] ;  /* 0x00013000013b7983 */ /* 0x000f280000300800 */
[----:B------:R-:W4:Y:S04]  /*c670*/  LDL.LU R60, [R1+0x12c] ;  /* 0x00012c00013c7983 */ /* 0x000f280000300800 */
[----:B------:R-:W4:Y:S01]  /*c680*/  LDL.LU R61, [R1+0x128] ;  /* 0x00012800013d7983 */ /* 0x000f220000300800 */
[----:B------:R-:W-:-:S02]  /*c690*/  F2FP.F16.F32.PACK_AB R250, R43, R200 ;  /* 0x000000c82bfa723e */ /* 0x000fc400000000ff */
[----:B------:R-:W-:Y:S02]  /*c6a0*/  F2FP.F16.F32.PACK_AB R248, R42, R199 ;  /* 0x000000c72af8723e */ /* 0x000fe400000000ff */
[----:B------:R-:W-:Y:S02]  /*c6b0*/  F2FP.F16.F32.PACK_AB R246, R41, R198 ;  /* 0x000000c629f6723e */ /* 0x000fe400000000ff */
[----:B------:R-:W-:Y:S02]  /*c6c0*/  F2FP.F16.F32.PACK_AB R244, R40, R197 ;  /* 0x000000c528f4723e */ /* 0x000fe400000000ff */
[----:B------:R-:W-:Y:S02]  /*c6d0*/  F2FP.F16.F32.PACK_AB R242, R39, R196 ;  /* 0x000000c427f2723e */ /* 0x000fe400000000ff */
[----:B------:R-:W-:Y:S02]  /*c6e0*/  F2FP.F16.F32.PACK_AB R240, R38, R3 ;  /* 0x0000000326f0723e */ /* 0x000fe400000000ff */
[----:B------:R-:W-:-:S02]  /*c6f0*/  F2FP.F16.F32.PACK_AB R238, R37, R2 ;  /* 0x0000000225ee723e */ /* 0x000fc400000000ff */
[----:B------:R-:W-:Y:S02]  /*c700*/  F2FP.F16.F32.PACK_AB R236, R36, R0 ;  /* 0x0000000024ec723e */ /* 0x000fe400000000ff */
[----:B--2---:R-:W-:Y:S02]  /*c710*/  F2FP.F16.F32.PACK_AB R52, R52, R53 ;  /* 0x000000353434723e */ /* 0x004fe400000000ff */
[----:B---3--:R-:W-:-:S03]  /*c720*/  F2FP.F16.F32.PACK_AB R51, R51, R54 ;  /* 0x000000363333723e */ /* 0x008fc600000000ff */
[----:B------:R-:W-:Y:S01]  /*c730*/  STL [R1+0x148], R52 ;  /* 0x0001483401007387 */ /* 0x000fe20000100800 */
[----:B----4-:R-:W-:-:S03]  /*c740*/  F2FP.F16.F32.PACK_AB R50, R50, R55 ;  /* 0x000000373232723e */ /* 0x010fc600000000ff */
[----:B------:R-:W-:Y:S01]  /*c750*/  STL [R1+0x144], R51 ;  /* 0x0001443301007387 */ /* 0x000fe20000100800 */
[----:B------:R-:W-:-:S03]  /*c760*/  F2FP.F16.F32.PACK_AB R49, R49, R56 ;  /* 0x000000383131723e */ /* 0x000fc600000000ff */
        /* <DEDUP_REMOVED lines=9> */
[----:B------:R-:W-:Y:S01]  /*c800*/  IMAD.MOV.U32 R60, RZ, RZ, R245 ;  /* 0x000000ffff3c7224 */ /* 0x000fe200078e00f5 */
[----:B------:R-:W-:Y:S01]  /*c810*/  F2FP.F16.F32.PACK_AB R44, R44, R61 ;  /* 0x0000003d2c2c723e */ /* 0x000fe200000000ff */
[----:B------:R-:W-:Y:S01]  /*c820*/  IMAD.MOV.U32 R61, RZ, RZ, R62 ;  /* 0x000000ffff3d7224 */ /* 0x000fe200078e003e */
[----:B------:R-:W-:Y:S01]  /*c830*/  STL [R1+0x12c], R45 ;  /* 0x00012c2d01007387 */ /* 0x000fe20000100800 */
[----:B------:R-:W-:Y:S02]  /*c840*/  IMAD.MOV.U32 R62, RZ, RZ, R63 ;  /* 0x000000ffff3e7224 */ /* 0x000fe400078e003f */
[----:B------:R-:W-:Y:S01]  /*c850*/  IMAD.MOV.U32 R63, RZ, RZ, R64 ;  /* 0x000000ffff3f7224 */ /* 0x000fe200078e0040 */
[----:B------:R1:W-:Y:S01]  /*c860*/  STL [R1+0x128], R44 ;  /* 0x0001282c01007387 */ /* 0x0003e20000100800 */
[----:B------:R-:W-:Y:S02]  /*c870*/  IMAD.MOV.U32 R64, RZ, RZ, R65 ;  /* 0x000000ffff407224 */ /* 0x000fe400078e0041 */
[----:B------:R-:W-:-:S02]  /*c880*/  IMAD.MOV.U32 R65, RZ, RZ, R66 ;  /* 0x000000ffff417224 */ /* 0x000fc400078e0042 */
[----:B------:R-:W-:Y:S02]  /*c890*/  IMAD.MOV.U32 R66, RZ, RZ, R67 ;  /* 0x000000ffff427224 */ /* 0x000fe400078e0043 */
[----:B------:R-:W-:Y:S02]  /*c8a0*/  IMAD.MOV.U32 R67, RZ, RZ, R249 ;  /* 0x000000ffff437224 */ /* 0x000fe400078e00f9 */
[----:B------:R-:W-:Y:S02]  /*c8b0*/  IMAD.MOV.U32 R249, RZ, RZ, R237 ;  /* 0x000000fffff97224 */ /* 0x000fe400078e00ed */
[----:B------:R-:W-:Y:S02]  /*c8c0*/  IMAD.MOV.U32 R237, RZ, RZ, R223 ;  /* 0x000000ffffed7224 */ /* 0x000fe400078e00df */
[----:B------:R-:W-:Y:S01]  /*c8d0*/  IMAD.MOV.U32 R245, RZ, RZ, R239 ;  /* 0x000000fffff57224 */ /* 0x000fe200078e00ef */
[----:B------:R-:W2:Y:S01]  /*c8e0*/  LDL.LU R223, [R1+0xa8] ;  /* 0x0000a80001df7983 */ /* 0x000ea20000300800 */
[----:B------:R-:W-:-:S03]  /*c8f0*/  IMAD.MOV.U32 R239, RZ, RZ, R225 ;  /* 0x000000ffffef7224 */ /* 0x000fc600078e00e1 */
[----:B------:R-:W3:Y:S04]  /*c900*/  LDL.LU R225, [R1+0xa4] ;  /* 0x0000a40001e17983 */ /* 0x000ee80000300800 */
[----:B-1----:R-:W4:Y:S04]  /*c910*/  LDL.LU R44, [R1+0x108] ;  /* 0x00010800012c7983 */ /* 0x002f280000300800 */
[----:B------:R-:W2:Y:S04]  /*c920*/  LDL.LU R45, [R1+0x104] ;  /* 0x00010400012d7983 */ /* 0x000ea80000300800 */
[----:B------:R-:W3:Y:S04]  /*c930*/  LDL.LU R46, [R1+0x100] ;  /* 0x00010000012e7983 */ /* 0x000ee80000300800 */
        /* <DEDUP_REMOVED lines=13> */
[----:B------:R0:W3:Y:S04]  /*ca10*/  LDL.LU R200, [R1+0x3b0] ;  /* 0x0003b00001c87983 */ /* 0x0000e80000300800 */
        /* <DEDUP_REMOVED lines=13> */
[----:B------:R0:W3:Y:S01]  /*caf0*/  LDL.LU R0, [R1+0x394] ;  /* 0x0003940001007983 */ /* 0x0000e20000300800 */
[----:B------:R-:W-:-:S02]  /*cb00*/  F2FP.F16.F32.PACK_AB R201, R12, R60 ;  /* 0x0000003c0cc9723e */ /* 0x000fc400000000ff */
[----:B----4-:R-:W-:Y:S02]  /*cb10*/  F2FP.F16.F32.PACK_AB R220, R28, R44 ;  /* 0x0000002c1cdc723e */ /* 0x010fe400000000ff */
[----:B--2---:R-:W-:Y:S02]  /*cb20*/  F2FP.F16.F32.PACK_AB R218, R27, R45 ;  /* 0x0000002d1bda723e */ /* 0x004fe400000000ff */
[----:B---3--:R-:W-:Y:S02]  /*cb30*/  F2FP.F16.F32.PACK_AB R216, R26, R46 ;  /* 0x0000002e1ad8723e */ /* 0x008fe400000000ff */
[----:B------:R-:W-:Y:S02]  /*cb40*/  F2FP.F16.F32.PACK_AB R215, R25, R47 ;  /* 0x0000002f19d7723e */ /* 0x000fe400000000ff */
[----:B------:R-:W-:Y:S02]  /*cb50*/  F2FP.F16.F32.PACK_AB R214, R24, R48 ;  /* 0x0000003018d6723e */ /* 0x000fe400000000ff */
        /* <DEDUP_REMOVED lines=26> */
[----:B------:R-:W2:Y:S01]  /*cd00*/  LDL.LU R227, [R1+0xa0] ;  /* 0x0000a00001e37983 */ /* 0x000ea20000300800 */
[----:B------:R-:W1:Y:S02]  /*cd10*/  LDTM.x64 R4, tmem[UR10+0x140] ;  /* 0x0001400a000479ee */ /* 0x000e640008340000 */
[----:B-1----:R-:W-:Y:S02]  /*cd20*/  F2FP.F16.F32.PACK_AB R67, R67, R221 ;  /* 0x000000dd4343723e */ /* 0x002fe400000000ff */
[----:B------:R-:W3:Y:S02]  /*cd30*/  LDL.LU R221, [R1+0x390] ;  /* 0x0003900001dd7983 */ /* 0x000ee40000300800 */
[C---:B------:R-:W-:Y:S02]  /*cd40*/  PRMT R129, R67.reuse, 0x7610, R129 ;  /* 0x0000761043817816 */ /* 0x040fe40000000081 */
[----:B------:R-:W-:Y:S01]  /*cd50*/  PRMT R130, R67, 0x7632, R130 ;  /* 0x0000763243827816 */ /* 0x000fe20000000082 */
[----:B------:R-:W-:Y:S01]  /*cd60*/  IMAD.MOV.U32 R67, RZ, RZ, R243 ;  /* 0x000000ffff437224 */ /* 0x000fe200078e00f3 */
[----:B------:R-:W-:Y:S01]  /*cd70*/  F2FP.F16.F32.PACK_AB R66, R66, R223 ;  /* 0x000000df4242723e */ /* 0x000fe200000000ff */
[----:B------:R-:W-:-:S02]  /*cd80*/  IMAD.MOV.U32 R243, RZ, RZ, R229 ;  /* 0x000000fffff37224 */ /* 0x000fc400078e00e5 */
[----:B------:R-:W4:Y:S01]  /*cd90*/  LDL.LU R229, [R1+0x9c] ;  /* 0x00009c0001e57983 */ /* 0x000f220000300800 */
[C---:B------:R-:W-:Y:S02]  /*cda0*/  PRMT R127, R66.reuse, 0x7610, R127 ;  /* 0x00007610427f7816 */ /* 0x040fe4000000007f */
[----:B------:R-:W-:Y:S01]  /*cdb0*/  PRMT R128, R66, 0x7632, R128 ;  /* 0x0000763242807816 */ /* 0x000fe20000000080 */
[----:B------:R-:W-:Y:S01]  /*cdc0*/  STL [R1+0x274], R130 ;  /* 0x0002748201007387 */ /* 0x000fe20000100800 */
[----:B------:R-:W-:Y:S02]  /*cdd0*/  IMAD.MOV.U32 R66, RZ, RZ, R245 ;  /* 0x000000ffff427224 */ /* 0x000fe400078e00f5 */
[----:B------:R-:W-:Y:S01]  /*cde0*/  IMAD.MOV.U32 R245, RZ, RZ, R231 ;  /* 0x000000fffff57224 */ /* 0x000fe200078e00e7 */
[----:B------:R1:W-:Y:S04]  /*cdf0*/  STL [R1+0x270], R129 ;  /* 0x0002708101007387 */ /* 0x0003e80000100800 */
[----:B------:R-:W3:Y:S04]  /*ce00*/  LDL.LU R223, [R1+0x384] ;  /* 0x0003840001df7983 */ /* 0x000ee80000300800 */
[----:B------:R-:W3:Y:S01]  /*ce10*/  LDL.LU R231, [R1+0x98] ;  /* 0x0000980001e77983 */ /* 0x000ee20000300800 */
[----:B------:R-:W-:-:S03]  /*ce20*/  F2FP.F16.F32.PACK_AB R65, R65, R225 ;  /* 0x000000e14141723e */ /* 0x000fc600000000ff */
[----:B------:R-:W-:Y:S01]  /*ce30*/  STL [R1+0x27c], R128 ;  /* 0x00027c8001007387 */ /* 0x000fe20000100800 */
[C---:B------:R-:W-:Y:S02]  /*ce40*/  PRMT R125, R65.reuse, 0x7610, R125 ;  /* 0x00007610417d7816 */ /* 0x040fe4000000007d */
[----:B------:R-:W-:Y:S01]  /*ce50*/  PRMT R126, R65, 0x7632, R126 ;  /* 0x00007632417e7816 */ /* 0x000fe2000000007e */
[----:B------:R-:W-:Y:S01]  /*ce60*/  IMAD.MOV.U32 R65, RZ, RZ, R66 ;  /* 0x000000ffff417224 */ /* 0x000fe200078e0042 */
[----:B------:R0:W-:Y:S01]  /*ce70*/  STL [R1+0x278], R127 ;  /* 0x0002787f01007387 */ /* 0x0001e20000100800 */
[----:B------:R-:W-:Y:S02]  /*ce80*/  IMAD.MOV.U32 R66, RZ, RZ, R67 ;  /* 0x000000ffff427224 */ /* 0x000fe400078e0043 */
[----:B------:R-:W-:Y:S01]  /*ce90*/  IMAD.MOV.U32 R67, RZ, RZ, R247 ;  /* 0x000000ffff437224 */ /* 0x000fe200078e00f7 */
[----:B------:R-:W3:Y:S01]  /*cea0*/  LDL.LU R225, [R1+0x380] ;  /* 0x0003800001e17983 */ /* 0x000ee20000300800 */
[----:B------:R-:W-:-:S03]  /*ceb0*/  IMAD.MOV.U32 R247, RZ, RZ, R233 ;  /* 0x000000fffff77224 */ /* 0x000fc600078e00e9 */
[----:B------:R-:W3:Y:S04]  /*cec0*/  LDL.LU R233, [R1+0x94] ;  /* 0x0000940001e97983 */ /* 0x000ee80000300800 */
[----:B------:R-:W-:Y:S04]  /*ced0*/  STL [R1+0x284], R126 ;  /* 0x0002847e01007387 */ /* 0x000fe80000100800 */
[----:B------:R0:W-:Y:S01]  /*cee0*/  STL [R1+0x280], R125 ;  /* 0x0002807d01007387 */ /* 0x0001e20000100800 */
[----:B--2---:R-:W-:-:S03]  /*cef0*/  F2FP.F16.F32.PACK_AB R64, R64, R227 ;  /* 0x000000e34040723e */ /* 0x004fc600000000ff */
[----:B------:R-:W2:Y:S01]  /*cf00*/  LDL.LU R227, [R1+0x37c] ;  /* 0x00037c0001e37983 */ /* 0x000ea20000300800 */
[C---:B------:R-:W-:Y:S02]  /*cf10*/  PRMT R123, R64.reuse, 0x7610, R123 ;  /* 0x00007610407b7816 */ /* 0x040fe4000000007b */
[----:B------:R-:W-:Y:S01]  /*cf20*/  PRMT R124, R64, 0x7632, R124 ;  /* 0x00007632407c7816 */ /* 0x000fe2000000007c */
[----:B------:R-:W-:Y:S02]  /*cf30*/  IMAD.MOV.U32 R64, RZ, RZ, R251 ;  /* 0x000000ffff407224 */ /* 0x000fe400078e00fb */
[----:B------:R-:W-:Y:S02]  /*cf40*/  IMAD.MOV.U32 R251, RZ, RZ, R235 ;  /* 0x000000fffffb7224 */ /* 0x000fe400078e00eb */
[----:B------:R-:W2:Y:S04]  /*cf50*/  LDL.LU R235, [R1+0x90] ;  /* 0x0000900001eb7983 */ /* 0x000ea80000300800 */
[----:B------:R-:W-:Y:S04]  /*cf60*/  STL [R1+0x28c], R124 ;  /* 0x00028c7c01007387 */ /* 0x000fe80000100800 */
[----:B------:R0:W-:Y:S01]  /*cf70*/  STL [R1+0x288], R123 ;  /* 0x0002887b01007387 */ /* 0x0001e20000100800 */
[----:B----4-:R-:W-:-:S03]  /*cf80*/  F2FP.F16.F32.PACK_AB R63, R63, R229 ;  /* 0x000000e53f3f723e */ /* 0x010fc600000000ff */
[----:B------:R-:W4:Y:S01]  /*cf90*/  LDL.LU R229, [R1+0x378] ;  /* 0x0003780001e57983 */ /* 0x000f220000300800 */
[C---:B------:R-:W-:Y:S02]  /*cfa0*/  PRMT R122, R63.reuse, 0x7632, R122 ;  /* 0x000076323f7a7816 */ /* 0x040fe4000000007a */
[----:B------:R-:W-:Y:S01]  /*cfb0*/  PRMT R121, R63, 0x7610, R121 ;  /* 0x000076103f797816 */ /* 0x000fe20000000079 */
[----:B------:R-:W-:Y:S02]  /*cfc0*/  IMAD.MOV.U32 R63, RZ, RZ, R249 ;  /* 0x000000ffff3f7224 */ /* 0x000fe400078e00f9 */
[----:B------:R-:W-:Y:S02]  /*cfd0*/  IMAD.MOV.U32 R249, RZ, RZ, R237 ;  /* 0x000000fffff97224 */ /* 0x000fe400078e00ed */
[----:B------:R-:W4:Y:S04]  /*cfe0*/  LDL.LU R237, [R1+0x8c] ;  /* 0x00008c0001ed7983 */ /* 0x000f280000300800 */
[----:B------:R-:W-:Y:S01]  /*cff0*/  STL [R1+0x294], R122 ;  /* 0x0002947a01007387 */ /* 0x000fe20000100800 */
[----:B---3--:R-:W-:-:S03]  /*d000*/  F2FP.F16.F32.PACK_AB R62, R62, R231 ;  /* 0x000000e73e3e723e */ /* 0x008fc600000000ff */
[----:B------:R3:W-:Y:S01]  /*d010*/  STL [R1+0x290], R121 ;  /* 0x0002907901007387 */ /* 0x0007e20000100800 */
[C---:B------:R-:W-:Y:S02]  /*d020*/  PRMT R119, R62.reuse, 0x7610, R119 ;  /* 0x000076103e777816 */ /* 0x040fe40000000077 */
[----:B------:R-:W-:Y:S01]  /*d030*/  PRMT R120, R62, 0x7632, R120 ;  /* 0x000076323e787816 */ /* 0x000fe20000000078 */
[----:B------:R-:W3:Y:S01]  /*d040*/  LDL.LU R231, [R1+0x374] ;  /* 0x0003740001e77983 */ /* 0x000ee20000300800 */
[----:B------:R-:W-:-:S03]  /*d050*/  IMAD.MOV.U32 R62, RZ, RZ, R239 ;  /* 0x000000ffff3e7224 */ /* 0x000fc600078e00ef */
[----:B------:R-:W3:Y:S04]  /*d060*/  LDL.LU R239, [R1+0x88] ;  /* 0x0000880001ef7983 */ /* 0x000ee80000300800 */
[----:B------:R-:W-:Y:S01]  /*d070*/  STL [R1+0x29c], R120 ;  /* 0x00029c7801007387 */ /* 0x000fe20000100800 */
[----:B------:R-:W-:-:S03]  /*d080*/  F2FP.F16.F32.PACK_AB R61, R61, R233 ;  /* 0x000000e93d3d723e */ /* 0x000fc600000000ff */
[----:B------:R0:W-:Y:S01]  /*d090*/  STL [R1+0x298], R119 ;  /* 0x0002987701007387 */ /* 0x0001e20000100800 */
[C---:B------:R-:W-:Y:S02]  /*d0a0*/  PRMT R117, R61.reuse, 0x7610, R117 ;  /* 0x000076103d757816 */ /* 0x040fe40000000075 */
[----:B------:R-:W-:Y:S01]  /*d0b0*/  PRMT R118, R61, 0x7632, R118 ;  /* 0x000076323d767816 */ /* 0x000fe20000000076 */
        /* <DEDUP_REMOVED lines=18> */
[----:B------:R-:W4:Y:S04]  /*d1e0*/  LDL.LU R245, [R1+0x7c] ;  /* 0x00007c0001f57983 */ /* 0x000f280000300800 */
[----:B------:R-:W-:Y:S01]  /*d1f0*/  STL [R1+0x2b4], R114 ;  /* 0x0002b47201007387 */ /* 0x000fe20000100800 */
[----:B---3--:R-:W-:-:S03]  /*d200*/  F2FP.F16.F32.PACK_AB R58, R58, R239 ;  /* 0x000000ef3a3a723e */ /* 0x008fc600000000ff */
[----:B------:R3:W-:Y:S01]  /*d210*/  STL [R1+0x2b0], R113 ;  /* 0x0002b07101007387 */ /* 0x0007e20000100800 */
[----:B------:R-:W-:-:S03]  /*d220*/  PRMT R111, R58, 0x7610, R111 ;  /* 0x000076103a6f7816 */ /* 0x000fc6000000006f */
[----:B------:R-:W3:Y:S01]  /*d230*/  LDL.LU R239, [R1+0x364] ;  /* 0x0003640001ef7983 */ /* 0x000ee20000300800 */
[----:B------:R-:W-:Y:S01]  /*d240*/  PRMT R112, R58, 0x7632, R112 ;  /* 0x000076323a707816 */ /* 0x000fe20000000070 */
[----:B------:R-:W-:Y:S02]  /*d250*/  IMAD.MOV.U32 R58, RZ, RZ, R59 ;  /* 0x000000ffff3a7224 */ /* 0x000fe400078e003b */
[----:B------:R-:W-:Y:S02]  /*d260*/  IMAD.MOV.U32 R59, RZ, RZ, R60 ;  /* 0x000000ffff3b7224 */ /* 0x000fe400078e003c */
[----:B------:R-:W-:Y:S02]  /*d270*/  IMAD.MOV.U32 R60, RZ, RZ, R61 ;  /* 0x000000ffff3c7224 */ /* 0x000fe400078e003d */
[----:B------:R-:W-:Y:S02]  /*d280*/  IMAD.MOV.U32 R61, RZ, RZ, R62 ;  /* 0x000000ffff3d7224 */ /* 0x000fe400078e003e */
[----:B------:R-:W-:-:S02]  /*d290*/  IMAD.MOV.U32 R62, RZ, RZ, R63 ;  /* 0x000000ffff3e7224 */ /* 0x000fc400078e003f */
[----:B------:R-:W-:Y:S02]  /*d2a0*/  IMAD.MOV.U32 R63, RZ, RZ, R64 ;  /* 0x000000ffff3f7224 */ /* 0x000fe400078e0040 */
[----:B------:R-:W-:Y:S01]  /*d2b0*/  IMAD.MOV.U32 R64, RZ, RZ, R65 ;  /* 0x000000ffff407224 */ /* 0x000fe200078e0041 */
[----:B------:R-:W-:Y:S01]  /*d2c0*/  F2FP.F16.F32.PACK_AB R57, R57, R241 ;  /* 0x000000f13939723e */ /* 0x000fe200000000ff */
[----:B------:R-:W-:Y:S02]  /*d2d0*/  IMAD.MOV.U32 R65, RZ, RZ, R66 ;  /* 0x000000ffff417224 */ /* 0x000fe400078e0042 */
[----:B------:R-:W-:Y:S02]  /*d2e0*/  IMAD.MOV.U32 R66, RZ, RZ, R67 ;  /* 0x000000ffff427224 */ /* 0x000fe400078e0043 */
[----:B------:R-:W-:Y:S02]  /*d2f0*/  IMAD.MOV.U32 R67, RZ, RZ, R247 ;  /* 0x000000ffff437224 */ /* 0x000fe400078e00f7 */
[----:B------:R-:W3:Y:S01]  /*d300*/  LDL.LU R247, [R1+0x78] ;  /* 0x0000780001f77983 */ /* 0x000ee20000300800 */
[----:B------:R-:W-:-:S02]  /*d310*/  PRMT R109, R57, 0x7610, R109 ;  /* 0x00007610396d7816 */ /* 0x000fc4000000006d */
[----:B------:R-:W-:Y:S01]  /*d320*/  PRMT R110, R57, 0x7632, R110 ;  /* 0x00007632396e7816 */ /* 0x000fe2000000006e */
[----:B------:R-:W-:Y:S01]  /*d330*/  STL [R1+0x2bc], R112 ;  /* 0x0002bc7001007387 */ /* 0x000fe20000100800 */
[----:B------:R-:W-:-:S03]  /*d340*/  IMAD.MOV.U32 R57, RZ, RZ, R251 ;  /* 0x000000ffff397224 */ /* 0x000fc600078e00fb */
[----:B------:R0:W-:Y:S04]  /*d350*/  STL [R1+0x2b8], R111 ;  /* 0x0002b86f01007387 */ /* 0x0001e80000100800 */
[----:B------:R-:W3:Y:S04]  /*d360*/  LDL.LU R241, [R1+0x360] ;  /* 0x0003600001f17983 */ /* 0x000ee80000300800 */
        /* <DEDUP_REMOVED lines=14> */
[----:B------:R-:W-:Y:S02]  /*d450*/  PRMT R105, R55, 0x7610, R105 ;  /* 0x0000761037697816 */ /* 0x000fe40000000069 */
[----:B------:R-:W4:Y:S04]  /*d460*/  LDL.LU R55, [R1+0x30] ;  /* 0x0000300001377983 */ /* 0x000f280000300800 */
[----:B------:R-:W-:Y:S04]  /*d470*/  STL [R1+0x2d4], R106 ;  /* 0x0002d46a01007387 */ /* 0x000fe80000100800 */
[----:B------:R0:W-:Y:S01]  /*d480*/  STL [R1+0x2d0], R105 ;  /* 0x0002d06901007387 */ /* 0x0001e20000100800 */
[----:B---3--:R-:W-:-:S03]  /*d490*/  F2FP.F16.F32.PACK_AB R54, R54, R247 ;  /* 0x000000f73636723e */ /* 0x008fc600000000ff */
[----:B------:R-:W3:Y:S01]  /*d4a0*/  LDL.LU R247, [R1+0x354] ;  /* 0x0003540001f77983 */ /* 0x000ee20000300800 */
[C---:B------:R-:W-:Y:S02]  /*d4b0*/  PRMT R104, R54.reuse, 0x7632, R104 ;  /* 0x0000763236687816 */ /* 0x040fe40000000068 */
[----:B------:R-:W-:Y:S02]  /*d4c0*/  PRMT R103, R54, 0x7610, R103 ;  /* 0x0000761036677816 */ /* 0x000fe40000000067 */
[----:B------:R-:W3:Y:S04]  /*d4d0*/  LDL.LU R54, [R1+0x34] ;  /* 0x0000340001367983 */ /* 0x000ee80000300800 */
[----:B------:R-:W-:Y:S01]  /*d4e0*/  STL [R1+0x2dc], R104 ;  /* 0x0002dc6801007387 */ /* 0x000fe20000100800 */
[----:B------:R-:W-:-:S03]  /*d4f0*/  F2FP.F16.F32.PACK_AB R53, R53, R251 ;  /* 0x000000fb3535723e */ /* 0x000fc600000000ff */
[----:B------:R0:W-:Y:S01]  /*d500*/  STL [R1+0x2d8], R103 ;  /* 0x0002d86701007387 */ /* 0x0001e20000100800 */
[C---:B------:R-:W-:Y:S02]  /*d510*/  PRMT R102, R53.reuse, 0x7632, R102 ;  /* 0x0000763235667816 */ /* 0x040fe40000000066 */
[----:B------:R-:W-:Y:S02]  /*d520*/  PRMT R101, R53, 0x7610, R101 ;  /* 0x0000761035657816 */ /* 0x000fe40000000065 */
[----:B------:R-:W3:Y:S04]  /*d530*/  LDL.LU R53, [R1+0x68] ;  /* 0x0000680001357983 */ /* 0x000ee80000300800 */
[----:B------:R-:W4:Y:S04]  /*d540*/  LDL.LU R251, [R1+0x64] ;  /* 0x0000640001fb7983 */ /* 0x000f280000300800 */
[----:B------:R-:W-:Y:S04]  /*d550*/  STL [R1+0x2e4], R102 ;  /* 0x0002e46601007387 */ /* 0x000fe80000100800 */
[----:B------:R0:W-:Y:S01]  /*d560*/  STL [R1+0x2e0], R101 ;  /* 0x0002e06501007387 */ /* 0x0001e20000100800 */
[----:B--2---:R-:W-:-:S03]  /*d570*/  F2FP.F16.F32.PACK_AB R52, R52, R249 ;  /* 0x000000f93434723e */ /* 0x004fc600000000ff */
[----:B------:R-:W2:Y:S01]  /*d580*/  LDL.LU R249, [R1+0x350] ;  /* 0x0003500001f97983 */ /* 0x000ea20000300800 */
[C---:B------:R-:W-:Y:S02]  /*d590*/  PRMT R99, R52.reuse, 0x7610, R99 ;  /* 0x0000761034637816 */ /* 0x040fe40000000063 */
[----:B------:R-:W-:Y:S02]  /*d5a0*/  PRMT R100, R52, 0x7632, R100 ;  /* 0x0000763234647816 */ /* 0x000fe40000000064 */
[----:B------:R-:W2:Y:S04]  /*d5b0*/  LDL.LU R52, [R1+0x6c] ;  /* 0x00006c0001347983 */ /* 0x000ea80000300800 */
[----:B------:R-:W-:Y:S04]  /*d5c0*/  STL [R1+0x2ec], R100 ;  /* 0x0002ec6401007387 */ /* 0x000fe80000100800 */
[----:B------:R0:W-:Y:S01]  /*d5d0*/  STL [R1+0x2e8], R99 ;  /* 0x0002e86301007387 */ /* 0x0001e20000100800 */
[----:B---3--:R-:W-:-:S04]  /*d5e0*/  F2FP.F16.F32.PACK_AB R50, R50, R53 ;  /* 0x000000353232723e */ /* 0x008fc800000000ff */
[C---:B------:R-:W-:Y:S02]  /*d5f0*/  PRMT R95, R50.reuse, 0x7610, R95 ;  /* 0x00007610325f7816 */ /* 0x040fe4000000005f */
[----:B------:R-:W-:Y:S02]  /*d600*/  PRMT R96, R50, 0x7632, R96 ;  /* 0x0000763232607816 */ /* 0x000fe40000000060 */
[----:B----4-:R-:W-:Y:S02]  /*d610*/  F2FP.F16.F32.PACK_AB R49, R49, R251 ;  /* 0x000000fb3131723e */ /* 0x010fe400000000ff */
[----:B--2---:R-:W-:-:S04]  /*d620*/  F2FP.F16.F32.PACK_AB R51, R51, R52 ;  /* 0x000000343333723e */ /* 0x004fc800000000ff */
[C---:B------:R-:W-:Y:S02]  /*d630*/  PRMT R98, R51.reuse, 0x7632, R98 ;  /* 0x0000763233627816 */ /* 0x040fe40000000062 */
[----:B------:R-:W-:Y:S02]  /*d640*/  PRMT R97, R51, 0x7610, R97 ;  /* 0x0000761033617816 */ /* 0x000fe40000000061 */
[----:B------:R-:W2:Y:S04]  /*d650*/  LDL.LU R51, [R1+0x5c] ;  /* 0x00005c0001337983 */ /* 0x000ea80000300800 */
[----:B------:R-:W3:Y:S04]  /*d660*/  LDL.LU R52, [R1+0x58] ;  /* 0x0000580001347983 */ /* 0x000ee80000300800 */
[----:B------:R-:W-:Y:S04]  /*d670*/  STL [R1+0x2f4], R98 ;  /* 0x0002f46201007387 */ /* 0x000fe80000100800 */
[----:B------:R4:W-:Y:S04]  /*d680*/  STL [R1+0x2f0], R97 ;  /* 0x0002f06101007387 */ /* 0x0009e80000100800 */
[----:B------:R-:W3:Y:S04]  /*d690*/  LDL.LU R50, [R1+0x60] ;  /* 0x0000600001327983 */ /* 0x000ee80000300800 */
[----:B------:R-:W4:Y:S04]  /*d6a0*/  LDL.LU R53, [R1+0x54] ;  /* 0x0000540001357983 */ /* 0x000f280000300800 */
[----:B------:R0:W-:Y:S04]  /*d6b0*/  STL [R1+0x2f8], R95 ;  /* 0x0002f85f01007387 */ /* 0x0001e80000100800 */
[----:B------:R-:W4:Y:S01]  /*d6c0*/  LDL.LU R251, [R1+0x34c] ;  /* 0x00034c0001fb7983 */ /* 0x000f220000300800 */
[----:B------:R-:W-:-:S02]  /*d6d0*/  PRMT R93, R49, 0x7610, R93 ;  /* 0x00007610315d7816 */ /* 0x000fc4000000005d */
[----:B------:R-:W-:Y:S02]  /*d6e0*/  PRMT R94, R49, 0x7632, R94 ;  /* 0x00007632315e7816 */ /* 0x000fe4000000005e */
[----:B------:R-:W-:Y:S02]  /*d6f0*/  F2FP.F16.F32.PACK_AB R36, R36, R249 ;  /* 0x000000f92424723e */ /* 0x000fe400000000ff */
[----:B------:R-:W-:Y:S02]  /*d700*/  F2FP.F16.F32.PACK_AB R35, R35, R247 ;  /* 0x000000f72323723e */ /* 0x000fe400000000ff */
[----:B------:R-:W-:Y:S02]  /*d710*/  F2FP.F16.F32.PACK_AB R34, R34, R245 ;  /* 0x000000f52222723e */ /* 0x000fe400000000ff */
[----:B--2---:R-:W-:-:S04]  /*d720*/  F2FP.F16.F32.PACK_AB R47, R47, R51 ;  /* 0x000000332f2f723e */ /* 0x004fc800000000ff */
[C---:B------:R-:W-:Y:S02]  /*d730*/  PRMT R89, R47.reuse, 0x7610, R89 ;  /* 0x000076102f597816 */ /* 0x040fe40000000059 */
[----:B------:R-:W-:Y:S02]  /*d740*/  PRMT R90, R47, 0x7632, R90 ;  /* 0x000076322f5a7816 */ /* 0x000fe4000000005a */
[----:B---3--:R-:W-:-:S04]  /*d750*/  F2FP.F16.F32.PACK_AB R48, R48, R50 ;  /* 0x000000323030723e */ /* 0x008fc800000000ff */
[C---:B------:R-:W-:Y:S02]  /*d760*/  PRMT R91, R48.reuse, 0x7610, R91 ;  /* 0x00007610305b7816 */ /* 0x040fe4000000005b */
[----:B------:R-:W-:Y:S02]  /*d770*/  PRMT R92, R48, 0x7632, R92 ;  /* 0x00007632305c7816 */ /* 0x000fe4000000005c */
[----:B------:R-:W2:Y:S01]  /*d780*/  LDL.LU R48, [R1+0x4c] ;  /* 0x00004c0001307983 */ /* 0x000ea20000300800 */
[----:B------:R-:W-:-:S03]  /*d790*/  F2FP.F16.F32.PACK_AB R46, R46, R52 ;  /* 0x000000342e2e723e */ /* 0x000fc600000000ff */
[----:B------:R-:W3:Y:S01]  /*d7a0*/  LDL.LU R47, [R1+0x50] ;  /* 0x00005000012f7983 */ /* 0x000ee20000300800 */
[----:B----4-:R-:W-:-:S03]  /*d7b0*/  F2FP.F16.F32.PACK_AB R45, R45, R53 ;  /* 0x000000352d2d723e */ /* 0x010fc600000000ff */
[----:B------:R-:W4:Y:S01]  /*d7c0*/  LDL.LU R49, [R1+0x48] ;  /* 0x0000480001317983 */ /* 0x000f220000300800 */
[----:B------:R-:W-:-:S03]  /*d7d0*/  F2FP.F16.F32.PACK_AB R37, R37, R251 ;  /* 0x000000fb2525723e */ /* 0x000fc600000000ff */
[----:B------:R-:W2:Y:S01]  /*d7e0*/  LDL.LU R50, [R1+0x44] ;  /* 0x0000440001327983 */ /* 0x000ea20000300800 */
[----:B------:R-:W-:Y:S02]  /*d7f0*/  F2FP.F16.F32.PACK_AB R33, R33, R243 ;  /* 0x000000f32121723e */ /* 0x000fe400000000ff */
[----:B------:R-:W-:Y:S01]  /*d800*/  F2FP.F16.F32.PACK_AB R32, R32, R241 ;  /* 0x000000f12020723e */ /* 0x000fe200000000ff */
[----:B------:R-:W2:Y:S01]  /*d810*/  LDL.LU R51, [R1+0x40] ;  /* 0x0000400001337983 */ /* 0x000ea20000300800 */
[----:B------:R-:W-:Y:S02]  /*d820*/  F2FP.F16.F32.PACK_AB R31, R31, R239 ;  /* 0x000000ef1f1f723e */ /* 0x000fe400000000ff */
[----:B------:R-:W-:Y:S01]  /*d830*/  F2FP.F16.F32.PACK_AB R30, R30, R237 ;  /* 0x000000ed1e1e723e */ /* 0x000fe200000000ff */
[----:B------:R-:W2:Y:S01]  /*d840*/  LDL.LU R52, [R1+0x3c] ;  /* 0x00003c0001347983 */ /* 0x000ea20000300800 */
[----:B------:R-:W-:Y:S02]  /*d850*/  F2FP.F16.F32.PACK_AB R29, R29, R235 ;  /* 0x000000eb1d1d723e */ /* 0x000fe400000000ff */
[----:B------:R-:W-:Y:S01]  /*d860*/  F2FP.F16.F32.PACK_AB R28, R28, R233 ;  /* 0x000000e91c1c723e */ /* 0x000fe200000000ff */
[----:B------:R-:W2:Y:S01]  /*d870*/  LDL.LU R53, [R1+0x38] ;  /* 0x0000380001357983 */ /* 0x000ea20000300800 */
[----:B------:R-:W-:-:S02]  /*d880*/  F2FP.F16.F32.PACK_AB R27, R27, R231 ;  /* 0x000000e71b1b723e */ /* 0x000fc400000000ff */
[----:B------:R-:W-:Y:S01]  /*d890*/  F2FP.F16.F32.PACK_AB R26, R26, R229 ;  /* 0x000000e51a1a723e */ /* 0x000fe200000000ff */
[----:B------:R0:W2:Y:S01]  /*d8a0*/  LDL.LU R251, [R1+0x348] ;  /* 0x0003480001fb7983 */ /* 0x0000a20000300800 */
[----:B------:R-:W-:Y:S02]  /*d8b0*/  F2FP.F16.F32.PACK_AB R25, R25, R227 ;  /* 0x000000e31919723e */ /* 0x000fe400000000ff */
[----:B------:R-:W-:Y:S01]  /*d8c0*/  F2FP.F16.F32.PACK_AB R24, R24, R225 ;  /* 0x000000e11818723e */ /* 0x000fe200000000ff */
[----:B------:R0:W3:Y:S01]  /*d8d0*/  LDL.LU R249, [R1+0x344] ;  /* 0x0003440001f97983 */ /* 0x0000e20000300800 */
[----:B------:R-:W-:Y:S02]  /*d8e0*/  F2FP.F16.F32.PACK_AB R23, R23, R223 ;  /* 0x000000df1717723e */ /* 0x000fe400000000ff */
[C---:B------:R-:W-:Y:S01]  /*d8f0*/  PRMT R87, R46.reuse, 0x7610, R87 ;  /* 0x000076102e577816 */ /* 0x040fe20000000057 */
[----:B------:R0:W4:Y:S01]  /*d900*/  LDL.LU R247, [R1+0x340] ;  /* 0x0003400001f77983 */ /* 0x0001220000300800 */
[----:B------:R-:W-:-:S03]  /*d910*/  PRMT R88, R46, 0x7632, R88 ;  /* 0x000076322e587816 */ /* 0x000fc60000000058 */
[----:B------:R0:W4:Y:S04]  /*d920*/  LDL.LU R245, [R1+0x33c] ;  /* 0x00033c0001f57983 */ /* 0x0001280000300800 */
        /* <DEDUP_REMOVED lines=10> */
[----:B------:R0:W4:Y:S01]  /*d9d0*/  LDL.LU R223, [R1+0x310] ;  /* 0x0003100001df7983 */ /* 0x0001220000300800 */
[----:B--2---:R-:W-:-:S03]  /*d9e0*/  F2FP.F16.F32.PACK_AB R251, R22, R221 ;  /* 0x000000dd16fb723e */ /* 0x004fc600000000ff */
[----:B------:R2:W2:Y:S01]  /*d9f0*/  LDL.LU R221, [R1+0x30c] ;  /* 0x00030c0001dd7983 */ /* 0x0004a20000300800 */
[----:B---3--:R-:W-:-:S03]  /*da00*/  F2FP.F16.F32.PACK_AB R249, R21, R219 ;  /* 0x000000db15f9723e */ /* 0x008fc600000000ff */
[----:B------:R3:W3:Y:S01]  /*da10*/  LDL.LU R219, [R1+0x308] ;  /* 0x0003080001db7983 */ /* 0x0006e20000300800 */
[----:B----4-:R-:W-:-:S03]  /*da20*/  F2FP.F16.F32.PACK_AB R247, R20, R217 ;  /* 0x000000d914f7723e */ /* 0x010fc600000000ff */
[----:B------:R4:W4:Y:S01]  /*da30*/  LDL.LU R217, [R1+0x304] ;  /* 0x0003040001d97983 */ /* 0x0009220000300800 */
[----:B------:R-:W-:-:S03]  /*da40*/  F2FP.F16.F32.PACK_AB R245, R19, R211 ;  /* 0x000000d313f5723e */ /* 0x000fc600000000ff */
[----:B------:R0:W4:Y:S01]  /*da50*/  LDL.LU R211, [R1+0x300] ;  /* 0x0003000001d37983 */ /* 0x0001220000300800 */
[----:B------:R-:W-:Y:S02]  /*da60*/  F2FP.F16.F32.PACK_AB R44, R44, R47 ;  /* 0x0000002f2c2c723e */ /* 0x000fe400000000ff */
[----:B------:R-:W-:Y:S02]  /*da70*/  F2FP.F16.F32.PACK_AB R43, R43, R48 ;  /* 0x000000302b2b723e */ /* 0x000fe400000000ff */
[----:B------:R-:W-:Y:S02]  /*da80*/  F2FP.F16.F32.PACK_AB R42, R42, R49 ;  /* 0x000000312a2a723e */ /* 0x000fe400000000ff */
[----:B------:R-:W-:Y:S02]  /*da90*/  F2FP.F16.F32.PACK_AB R41, R41, R50 ;  /* 0x000000322929723e */ /* 0x000fe400000000ff */
[----:B------:R-:W-:Y:S02]  /*daa0*/  F2FP.F16.F32.PACK_AB R40, R40, R51 ;  /* 0x000000332828723e */ /* 0x000fe400000000ff */
[----:B------:R-:W-:-:S02]  /*dab0*/  F2FP.F16.F32.PACK_AB R39, R39, R52 ;  /* 0x000000342727723e */ /* 0x000fc400000000ff */
[----:B------:R-:W-:Y:S02]  /*dac0*/  F2FP.F16.F32.PACK_AB R38, R38, R53 ;  /* 0x000000352626723e */ /* 0x000fe400000000ff */
[C---:B------:R-:W-:Y:S02]  /*dad0*/  PRMT R85, R45.reuse, 0x7610, R85 ;  /* 0x000076102d557816 */ /* 0x040fe40000000055 */
[----:B------:R-:W-:Y:S02]  /*dae0*/  PRMT R86, R45, 0x7632, R86 ;  /* 0x000076322d567816 */ /* 0x000fe40000000056 */
[C---:B------:R-:W-:Y:S02]  /*daf0*/  PRMT R83, R44.reuse, 0x7610, R83 ;  /* 0x000076102c537816 */ /* 0x040fe40000000053 */
[----:B------:R-:W-:Y:S02]  /*db00*/  PRMT R84, R44, 0x7632, R84 ;  /* 0x000076322c547816 */ /* 0x000fe40000000054 */
[----:B------:R-:W-:-:S02]  /*db10*/  PRMT R81, R43, 0x7610, R81 ;  /* 0x000076102b517816 */ /* 0x000fc40000000051 */
[----:B------:R-:W-:Y:S02]  /*db20*/  PRMT R82, R43, 0x7632, R82 ;  /* 0x000076322b527816 */ /* 0x000fe40000000052 */
[C---:B------:R-:W-:Y:S02]  /*db30*/  PRMT R79, R42.reuse, 0x7610, R79 ;  /* 0x000076102a4f7816 */ /* 0x040fe4000000004f */
[----:B------:R-:W-:Y:S02]  /*db40*/  PRMT R80, R42, 0x7632, R80 ;  /* 0x000076322a507816 */ /* 0x000fe40000000050 */
[C---:B------:R-:W-:Y:S02]  /*db50*/  PRMT R77, R41.reuse, 0x7610, R77 ;  /* 0x00007610294d7816 */ /* 0x040fe4000000004d */
[----:B------:R-:W-:Y:S02]  /*db60*/  PRMT R78, R41, 0x7632, R78 ;  /* 0x00007632294e7816 */ /* 0x000fe4000000004e */
[----:B-1----:R-:W-:-:S02]  /*db70*/  PRMT R129, R40, 0x7610, R129 ;  /* 0x0000761028817816 */ /* 0x002fc40000000081 */
[----:B------:R-:W-:Y:S02]  /*db80*/  PRMT R76, R40, 0x7632, R76 ;  /* 0x00007632284c7816 */ /* 0x000fe4000000004c */
[C---:B0-----:R-:W-:Y:S02]  /*db90*/  PRMT R127, R39.reuse, 0x7610, R127 ;  /* 0x00007610277f7816 */ /* 0x041fe4000000007f */
        /* <DEDUP_REMOVED lines=33> */
[----:B------:R-:W-:-:S02]  /*ddb0*/  F2FP.F16.F32.PACK_AB R243, R18, R252 ;  /* 0x000000fc12f3723e */ /* 0x000fc400000000ff */
[----:B------:R-:W-:Y:S01]  /*ddc0*/  F2FP.F16.F32.PACK_AB R241, R17, R54 ;  /* 0x0000003611f1723e */ /* 0x000fe200000000ff */
[----:B------:R-:W4:Y:S01]  /*ddd0*/  LDL.LU R252, [R1+0x2fc] ;  /* 0x0002fc0001fc7983 */ /* 0x000f220000300800 */
        /* <DEDUP_REMOVED lines=9> */
[----:B--2---:R-:W-:Y:S02]  /*de70*/  F2FP.F16.F32.PACK_AB R221, R7, R64 ;  /* 0x0000004007dd723e */ /* 0x004fe400000000ff */
[----:B---3--:R-:W-:-:S02]  /*de80*/  F2FP.F16.F32.PACK_AB R219, R6, R65 ;  /* 0x0000004106db723e */ /* 0x008fc400000000ff */
[----:B----4-:R-:W-:Y:S02]  /*de90*/  F2FP.F16.F32.PACK_AB R217, R5, R66 ;  /* 0x0000004205d9723e */ /* 0x010fe400000000ff */
[----:B------:R-:W-:Y:S02]  /*dea0*/  F2FP.F16.F32.PACK_AB R211, R4, R67 ;  /* 0x0000004304d3723e */ /* 0x000fe400000000ff */
[----:B------:R-:W0:Y:S02]  /*deb0*/  LDTM.x64 R4, tmem[UR10+0x180] ;  /* 0x0001800a000479ee */ /* 0x000e240008340000 */
[----:B0-----:R-:W-:Y:S02]  /*dec0*/  F2FP.F16.F32.PACK_AB R195, R67, R195 ;  /* 0x000000c343c3723e */ /* 0x001fe400000000ff */
        /* <DEDUP_REMOVED lines=63> */
[----:B------:R-:W0:Y:S01]  /*e2c0*/  LDTM.x64 R4, tmem[UR10+0x1c0] ;  /* 0x0001c00a000479ee */ /* 0x000e220008340000 */
[----:B------:R-:W-:Y:S01]  /*e2d0*/  NOP ;  /* 0x0000000000007918 */ /* 0x000fe20000000000 */
[----:B------:R-:W1:Y:S01]  /*e2e0*/  LDCU.64 UR10, c[0x0][0x398] ;  /* 0x00007300ff0a77ac */ /* 0x000e620008000a00 */
[----:B0-----:R-:W-:Y:S02]  /*e2f0*/  F2FP.F16.F32.PACK_AB R67, R67, R131 ;  /* 0x000000834343723e */ /* 0x001fe400000000ff */
[----:B------:R-:W-:-:S03]  /*e300*/  F2FP.F16.F32.PACK_AB R11, R11, R75 ;  /* 0x0000004b0b0b723e */ /* 0x000fc600000000ff */
[----:B------:R0:W-:Y:S04]  /*e310*/  STL [R1+0x190], R67 ;  /* 0x0001904301007387 */ /* 0x0001e80000100800 */
[----:B0-----:R-:W2:Y:S04]  /*e320*/  LDL.LU R67, [R1+0x18c] ;  /* 0x00018c0001437983 */ /* 0x001ea80000300800 */
[----:B------:R-:W3:Y:S01]  /*e330*/  LDL R75, [R1+0x188] ;  /* 0x00018800014b7983 */ /* 0x000ee20000100800 */
[----:B------:R-:W-:Y:S02]  /*e340*/  F2FP.F16.F32.PACK_AB R10, R10, R74 ;  /* 0x0000004a0a0a723e */ /* 0x000fe400000000ff */
[----:B------:R-:W3:Y:S01]  /*e350*/  LDC R74, c[0x0][0x3b4] ;  /* 0x0000ed00ff4a7b82 */ /* 0x000ee20000000800 */
[----:B------:R-:W-:-:S02]  /*e360*/  F2FP.F16.F32.PACK_AB R71, R7, R71 ;  /* 0x000000470747723e */ /* 0x000fc400000000ff */
[----:B------:R-:W-:Y:S02]  /*e370*/  F2FP.F16.F32.PACK_AB R70, R6, R70 ;  /* 0x000000460646723e */ /* 0x000fe400000000ff */
[----:B------:R-:W-:Y:S02]  /*e380*/  F2FP.F16.F32.PACK_AB R69, R5, R69 ;  /* 0x000000450545723e */ /* 0x000fe400000000ff */
[----:B------:R-:W-:Y:S02]  /*e390*/  F2FP.F16.F32.PACK_AB R73, R9, R73 ;  /* 0x000000490949723e */ /* 0x000fe400000000ff */
[----:B------:R-:W-:Y:S02]  /*e3a0*/  F2FP.F16.F32.PACK_AB R72, R8, R72 ;  /* 0x000000480848723e */ /* 0x000fe400000000ff */
[----:B------:R-:W-:Y:S01]  /*e3b0*/  F2FP.F16.F32.PACK_AB R68, R4, R68 ;  /* 0x000000440444723e */ /* 0x000fe200000000ff */
[C---:B---3--:R-:W-:Y:S01]  /*e3c0*/  IMAD R7, R75.reuse, R74, RZ ;  /* 0x0000004a4b077224 */ /* 0x048fe200078e02ff */
[----:B------:R-:W-:-:S04]  /*e3d0*/  ISETP.GE.AND P0, PT, R75, UR14, PT ;  /* 0x0000000e4b007c0c */ /* 0x000fc8000bf06270 */
[C---:B------:R-:W-:Y:S02]  /*e3e0*/  LEA R6, P2, R7.reuse, UR12, 0x1 ;  /* 0x0000000c07067c11 */ /* 0x040fe4000f8408ff */
[----:B------:R-:W-:Y:S01]  /*e3f0*/  ISETP.LT.AND P0, PT, R252, UR33, !P0 ;  /* 0x00000021fc007c0c */ /* 0x000fe2000c701270 */
[----:B------:R-:W-:Y:S01]  /*e400*/  IMAD R5, R74, 0x80, R7 ;  /* 0x000000804a057824 */ /* 0x000fe200078e0207 */
[----:B------:R-:W-:Y:S01]  /*e410*/  LEA.HI.X.SX32 R7, R7, UR13, 0x1, P2 ;  /* 0x0000000d07077c11 */ /* 0x000fe200090f0eff */
[----:B------:R-:W-:Y:S01]  /*e420*/  IMAD R74, R252, UR30, RZ ;  /* 0x0000001efc4a7c24 */ /* 0x000fe2000f8e02ff */
[----:B------:R-:W0:Y:S03]  /*e430*/  LDCU UR33, c[0x0][0x398] ;  /* 0x00007300ff2177ac */ /* 0x000e260008000800 */
[----:B------:R-:W-:Y:S01]  /*e440*/  IMAD.WIDE R8, R74, 0x2, R6 ;  /* 0x000000024a087825 */ /* 0x000fe200078e0206 */
[----:B------:R-:W-:-:S05]  /*e450*/  LEA R4, P1, R5, UR12, 0x1 ;  /* 0x0000000c05047c11 */ /* 0x000fca000f8208ff */
[----:B------:R3:W-:Y:S01]  /*e460*/  @P0 STG.E.U16 desc[UR22][R8.64], R0 ;  /* 0x0000000008000986 */ /* 0x0007e2000c101516 */
[----:B------:R-:W-:Y:S01]  /*e470*/  ISETP.GE.AND P0, PT, R252, UR15, PT ;  /* 0x0000000ffc007c0c */ /* 0x000fe2000bf06270 */
[----:B------:R-:W4:Y:S03]  /*e480*/  LDCU.64 UR14, c[0x0][0x398] ;  /* 0x00007300ff0e77ac */ /* 0x000f260008000a00 */
[----:B--2---:R-:W-:Y:S01]  /*e490*/  ISETP.LT.AND P0, PT, R67, UR4, !P0 ;  /* 0x0000000443007c0c */ /* 0x004fe2000c701270 */
[----:B------:R-:W2:Y:S01]  /*e4a0*/  LDCU UR4, c[0x0][0x39c] ;  /* 0x00007380ff0477ac */ /* 0x000ea20008000800 */
[----:B------:R-:W-:Y:S01]  /*e4b0*/  LEA.HI.X.SX32 R5, R5, UR13, 0x1, P1 ;  /* 0x0000000d05057c11 */ /* 0x000fe200088f0eff */
[----:B------:R-:W0:Y:S01]  /*e4c0*/  LDCU.64 UR12, c[0x0][0x398] ;  /* 0x00007300ff0c77ac */ /* 0x000e220008000a00 */
[----:B---3--:R-:W-:Y:S01]  /*e4d0*/  PRMT R0, R0, 0x7632, R0 ;  /* 0x0000763200007816 */ /* 0x008fe20000000000 */
[----:B------:R-:W-:-:S08]  /*e4e0*/  IMAD.WIDE R8, R74, 0x2, R4 ;  /* 0x000000024a087825 */ /* 0x000fd000078e0204 */
[----:B------:R3:W-:Y:S02]  /*e4f0*/  @P0 STG.E.U16 desc[UR22][R8.64], R0 ;  /* 0x0000000008000986 */ /* 0x0007e4000c101516 */
[----:B---3--:R-:W-:-:S05]  /*e500*/  VIADD R0, R252, 0x1 ;  /* 0x00000001fc007836 */ /* 0x008fca0000000000 */
[----:B------:R-:W-:Y:S01]  /*e510*/  ISETP.GE.AND P0, PT, R0, UR6, PT ;  /* 0x0000000600007c0c */ /* 0x000fe2000bf06270 */
[----:B------:R-:W-:Y:S01]  /*e520*/  VIADD R74, R74, UR30 ;  /* 0x0000001e4a4a7c36 */ /* 0x000fe20008000000 */
[----:B------:R-:W-:Y:S01]  /*e530*/  PRMT R0, R2, 0x7632, R0 ;  /* 0x0000763202007816 */ /* 0x000fe20000000000 */
[----:B------:R-:W3:Y:S01]  /*e540*/  LDCU.64 UR6, c[0x0][0x398] ;  /* 0x00007300ff0677ac */ /* 0x000ee20008000a00 */
[----:B----4-:R-:W-:Y:S02]  /*e550*/  ISETP.LT.AND P1, PT, R75, UR14, !P0 ;  /* 0x0000000e4b007c0c */ /* 0x010fe4000c721270 */
[----:B------:R-:W-:Y:S01]  /*e560*/  ISETP.LT.AND P0, PT, R67, UR26, !P0 ;  /* 0x0000001a43007c0c */ /* 0x000fe2000c701270 */
[C---:B------:R-:W-:Y:S01]  /*e570*/  IMAD.WIDE R8, R74.reuse, 0x2, R6 ;  /* 0x000000024a087825 */ /* 0x040fe200078e0206 */
[----:B------:R-:W4:Y:S01]  /*e580*/  LDCU UR26, c[0x0][0x398] ;  /* 0x00007300ff1a77ac */ /* 0x000f220008000800 */
[----:B------:R-:W0:Y:S08]  /*e590*/  LDCU UR14, c[0x0][0x398] ;  /* 0x00007300ff0e77ac */ /* 0x000e300008000800 */
[----:B------:R0:W-:Y:S02]  /*e5a0*/  @P1 STG.E.U16 desc[UR22][R8.64], R2 ;  /* 0x0000000208001986 */ /* 0x0001e4000c101516 */
[----:B0-----:R-:W-:-:S05]  /*e5b0*/  IMAD.WIDE R8, R74, 0x2, R4 ;  /* 0x000000024a087825 */ /* 0x001fca00078e0204 */
[----:B------:R0:W-:Y:S02]  /*e5c0*/  @P0 STG.E.U16 desc[UR22][R8.64], R0 ;  /* 0x0000000008000986 */ /* 0x0001e4000c101516 */
[----:B0-----:R-:W-:-:S05]  /*e5d0*/  VIADD R0, R252, 0x2 ;  /* 0x00000002fc007836 */ /* 0x001fca0000000000 */
[----:B--2---:R-:W-:Y:S01]  /*e5e0*/  ISETP.GE.AND P0, PT, R0, UR4, PT ;  /* 0x0000000400007c0c */ /* 0x004fe2000bf06270 */
[----:B------:R-:W-:Y:S01]  /*e5f0*/  VIADD R74, R74, UR30 ;  /* 0x0000001e4a4a7c36 */ /* 0x000fe20008000000 */
[----:B------:R-:W0:Y:S02]  /*e600*/  LDCU UR4, c[0x0][0x39c] ;  /* 0x00007380ff0477ac */ /* 0x000e240008000800 */
[----:B------:R-:W-:Y:S02]  /*e610*/  ISETP.LT.AND P1, PT, R75, UR20, !P0 ;  /* 0x000000144b007c0c */ /* 0x000fe4000c721270 */
[----:B------:R-:W-:Y:S01]  /*e620*/  ISETP.LT.AND P0, PT, R67, UR12, !P0 ;  /* 0x0000000c43007c0c */ /* 0x000fe2000c701270 */
[C---:B------:R-:W-:Y:S01]  /*e630*/  IMAD.WIDE R8, R74.reuse, 0x2, R6 ;  /* 0x000000024a087825 */ /* 0x040fe200078e0206 */
[----:B------:R-:W-:Y:S01]  /*e640*/  PRMT R0, R3, 0x7632, R0 ;  /* 0x0000763203007816 */ /* 0x000fe20000000000 */
[----:B------:R-:W2:Y:S01]  /*e650*/  LDCU UR20, c[0x0][0x398] ;  /* 0x00007300ff1477ac */ /* 0x000ea20008000800 */
[----:B------:R-:W0:Y:S07]  /*e660*/  LDCU UR12, c[0x0][0x398] ;  /* 0x00007300ff0c77ac */ /* 0x000e2e0008000800 */
[----:B------:R0:W-:Y:S02]  /*e670*/  @P1 STG.E.U16 desc[UR22][R8.64], R3 ;  /* 0x0000000308001986 */ /* 0x0001e4000c101516 */
[----:B0-----:R-:W-:-:S05]  /*e680*/  IMAD.WIDE R2, R74, 0x2, R4 ;  /* 0x000000024a027825 */ /* 0x001fca00078e0204 */
[----:B------:R0:W-:Y:S02]  /*e690*/  @P0 STG.E.U16 desc[UR22][R2.64], R0 ;  /* 0x0000000002000986 */ /* 0x0001e4000c101516 */
[----:B0-----:R-:W-:-:S05]  /*e6a0*/  VIADD R0, R252, 0x3 ;  /* 0x00000003fc007836 */ /* 0x001fca0000000000 */
[----:B------:R-:W-:Y:S01]  /*e6b0*/  ISETP.GE.AND P0, PT, R0, UR4, PT ;  /* 0x0000000400007c0c */ /* 0x000fe2000bf06270 */
[----:B------:R-:W-:Y:S01]  /*e6c0*/  VIADD R74, R74, UR30 ;  /* 0x0000001e4a4a7c36 */ /* 0x000fe20008000000 */
[----:B------:R-:W0:Y:S02]  /*e6d0*/  LDCU UR4, c[0x0][0x39c] ;  /* 0x00007380ff0477ac */ /* 0x000e240008000800 */
[----:B---3--:R-:W-:Y:S02]  /*e6e0*/  ISETP.LT.AND P1, PT, R75, UR6, !P0 ;  /* 0x000000064b007c0c */ /* 0x008fe4000c721270 */
[----:B------:R-:W-:Y:S01]  /*e6f0*/  ISETP.LT.AND P0, PT, R67, UR24, !P0 ;  /* 0x0000001843007c0c */ /* 0x000fe2000c701270 */
[----:B------:R-:W-:Y:S01]  /*e700*/  IMAD.WIDE R2, R74, 0x2, R6 ;  /* 0x000000024a027825 */ /* 0x000fe200078e0206 */
[----:B------:R-:W-:Y:S01]  /*e710*/  PRMT R0, R196, 0x7632, R0 ;  /* 0x00007632c4007816 */ /* 0x000fe20000000000 */
[----:B------:R-:W3:Y:S01]  /*e720*/  LDCU UR6, c[0x0][0x398] ;  /* 0x00007300ff0677ac */ /* 0x000ee20008000800 */
[----:B------:R-:W-:Y:S01]  /*e730*/  PRMT R9, R215, 0x7632, R9 ;  /* 0x00007632d7097816 */ /* 0x000fe20000000009 */
[----:B------:R-:W0:Y:S06]  /*e740*/  LDCU UR24, c[0x0][0x398] ;  /* 0x00007300ff1877ac */ /* 0x000e2c0008000800 */
[----:B------:R0:W-:Y:S02]  /*e750*/  @P1 STG.E.U16 desc[UR22][R2.64], R196 ;  /* 0x000000c402001986 */ /* 0x0001e4000c101516 */
[----:B0-----:R-:W-:-:S05]  /*e760*/  IMAD.WIDE R2, R74, 0x2, R4 ;  /* 0x000000024a027825 */ /* 0x001fca00078e0204 */
[----:B------:R0:W-:Y:S02]  /*e770*/  @P0 STG.E.U16 desc[UR22][R2.64], R0 ;  /* 0x0000000002000986 */ /* 0x0001e4000c101516 */
[----:B0-----:R-:W-:-:S05]  /*e780*/  VIADD R0, R252, 0x4 ;  /* 0x00000004fc007836 */ /* 0x001fca0000000000 */
[----:B------:R-:W-:Y:S01]  /*e790*/  ISETP.GE.AND P0, PT, R0, UR4, PT ;  /* 0x0000000400007c0c */ /* 0x000fe2000bf06270 */
[----:B------:R-:W-:Y:S01]  /*e7a0*/  VIADD R74, R74, UR30 ;  /* 0x0000001e4a4a7c36 */ /* 0x000fe20008000000 */
[----:B------:R-:W0:Y:S02]  /*e7b0*/  LDCU UR4, c[0x0][0x39c] ;  /* 0x00007380ff0477ac */ /* 0x000e240008000800 */
[----:B------:R-:W-:Y:S02]  /*e7c0*/  ISETP.LT.AND P1, PT, R75, UR28, !P0 ;  /* 0x0000001c4b007c0c */ /* 0x000fe4000c721270 */
[----:B------:R-:W-:Y:S01]  /*e7d0*/  ISETP.LT.AND P0, PT, R67, UR16, !P0 ;  /* 0x0000001043007c0c */ /* 0x000fe2000c701270 */
[----:B------:R-:W-:Y:S01]  /*e7e0*/  IMAD.WIDE R2, R74, 0x2, R6 ;  /* 0x000000024a027825 */ /* 0x000fe200078e0206 */
[----:B------:R-:W-:Y:S01]  /*e7f0*/  PRMT R0, R197, 0x7632, R0 ;  /* 0x00007632c5007816 */ /* 0x000fe20000000000 */
[----:B------:R-:W0:Y:S02]  /*e800*/  LDCU UR28, c[0x0][0x39c] ;  /* 0x00007380ff1c77ac */ /* 0x000e240008000800 */
[----:B------:R-:W-:Y:S01]  /*e810*/  VIADD R8, R252, 0x17 ;  /* 0x00000017fc087836 */ /* 0x000fe20000000000 */
[----:B------:R-:W0:Y:S05]  /*e820*/  LDCU UR16, c[0x0][0x398] ;  /* 0x00007300ff1077ac */ /* 0x000e2a0008000800 */
[----:B------:R1:W-:Y:S02]  /*e830*/  @P1 STG.E.U16 desc[UR22][R2.64], R197 ;  /* 0x000000c502001986 */ /* 0x0003e4000c101516 */
[----:B-1----:R-:W-:-:S02]  /*e840*/  IMAD.WIDE R2, R74, 0x2, R4 ;  /* 0x000000024a027825 */ /* 0x002fc400078e0204 */
[----:B------:R-:W2:Y:S04]  /*e850*/  LDL.S16 R197, [R1+0x12a] ;  /* 0x00012a0001c57983 */ /* 0x000ea80000100600 */
[----:B------:R1:W-:Y:S02]  /*e860*/  @P0 STG.E.U16 desc[UR22][R2.64], R0 ;  /* 0x0000000002000986 */ /* 0x0003e4000c101516 */
[----:B-1----:R-:W-:-:S05]  /*e870*/  VIADD R0, R252, 0x5 ;  /* 0x00000005fc007836 */ /* 0x002fca0000000000 */
[----:B0-----:R-:W-:Y:S01]  /*e880*/  ISETP.GE.AND P0, PT, R0, UR4, PT ;  /* 0x0000000400007c0c */ /* 0x001fe2000bf06270 */
[----:B------:R-:W-:Y:S01]  /*e890*/  VIADD R74, R74, UR30 ;  /* 0x0000001e4a4a7c36 */ /* 0x000fe20008000000 */
[----:B------:R-:W0:Y:S02]  /*e8a0*/  LDCU UR4, c[0x0][0x39c] ;  /* 0x00007380ff0477ac */ /* 0x000e240008000800 */
[----:B------:R-:W-:Y:S02]  /*e8b0*/  ISETP.LT.AND P1, PT, R75, UR10, !P0 ;  /* 0x0000000a4b007c0c */ /* 0x000fe4000c721270 */
[----:B------:R-:W-:Y:S01]  /*e8c0*/  ISETP.LT.AND P0, PT, R67, UR18, !P0 ;  /* 0x0000001243007c0c */ /* 0x000fe2000c701270 */
[----:B------:R-:W-:Y:S01]  /*e8d0*/  IMAD.WIDE R2, R74, 0x2, R6 ;  /* 0x000000024a027825 */ /* 0x000fe200078e0206 */
[----:B------:R-:W-:Y:S01]  /*e8e0*/  PRMT R0, R198, 0x7632, R0 ;  /* 0x00007632c6007816 */ /* 0x000fe20000000000 */
[----:B------:R-:W1:Y:S01]  /*e8f0*/  LDCU UR18, c[0x0][0x39c] ;  /* 0x00007380ff1277ac */ /* 0x000e620008000800 */
[----:B------:R-:W-:Y:S01]  /*e900*/  ISETP.GE.AND P5, PT, R8, UR48, PT ;  /* 0x0000003008007c0c */ /* 0x000fe2000bfa6270 */
[----:B------:R-:W0:Y:S06]  /*e910*/  LDCU UR10, c[0x0][0x398] ;  /* 0x00007300ff0a77ac */ /* 0x000e2c0008000800 */
[----:B------:R0:W-:Y:S01]  /*e920*/  @P1 STG.E.U16 desc[UR22][R2.64], R198 ;  /* 0x000000c602001986 */ /* 0x0001e2000c101516 */
[----:B------:R-:W-:Y:S01]  /*e930*/  VIADD R8, R252, 0x18 ;  /* 0x00000018fc087836 */ /* 0x000fe20000000000 */
[----:B------:R-:W1:Y:S01]  /*e940*/  LDCU UR48, c[0x0][0x398] ;  /* 0x00007300ff3077ac */ /* 0x000e620008000800 */
[----:B0-----:R-:W-:-:S05]  /*e950*/  IMAD.WIDE R2, R74, 0x2, R4 ;  /* 0x000000024a027825 */ /* 0x001fca00078e0204 */
[----:B------:R0:W-:Y:S02]  /*e960*/  @P0 STG.E.U16 desc[UR22][R2.64], R0 ;  /* 0x0000000002000986 */ /* 0x0001e4000c101516 */
[----:B0-----:R-:W-:-:S05]  /*e970*/  VIADD R0, R252, 0x6 ;  /* 0x00000006fc007836 */ /* 0x001fca0000000000 */
[----:B------:R-:W-:Y:S01]  /*e980*/  ISETP.GE.AND P0, PT, R0, UR4, PT ;  /* 0x0000000400007c0c */ /* 0x000fe2000bf06270 */
[----:B------:R-:W-:Y:S01]  /*e990*/  VIADD R74, R74, UR30 ;  /* 0x0000001e4a4a7c36 */ /* 0x000fe20008000000 */
[----:B------:R-:W0:Y:S02]  /*e9a0*/  LDCU UR4, c[0x0][0x39c] ;  /* 0x00007380ff0477ac */ /* 0x000e240008000800 */
[----:B------:R-:W-:Y:S02]  /*e9b0*/  ISETP.LT.AND P1, PT, R75, UR32, !P0 ;  /* 0x000000204b007c0c */ /* 0x000fe4000c721270 */
[----:B---3--:R-:W-:Y:S01]  /*e9c0*/  ISETP.LT.AND P0, PT, R67, UR6, !P0 ;  /* 0x0000000643007c0c */ /* 0x008fe2000c701270 */
[----:B------:R-:W-:Y:S01]  /*e9d0*/  IMAD.WIDE R2, R74, 0x2, R6 ;  /* 0x000000024a027825 */ /* 0x000fe200078e0206 */
[----:B------:R-:W3:Y:S01]  /*e9e0*/  LDCU UR6, c[0x0][0x398] ;  /* 0x00007300ff0677ac */ /* 0x000ee20008000800 */
[----:B------:R-:W-:Y:S02]  /*e9f0*/  PRMT R0, R199, 0x7632, R0 ;  /* 0x00007632c7007816 */ /* 0x000fe40000000000 */
[----:B------:R-:W-:Y:S01]  /*ea00*/  ISETP.GE.AND P4, PT, R8, UR52, PT ;  /* 0x0000003408007c0c */ /* 0x000fe2000bf86270 */
[----:B------:R-:W0:Y:S05]  /*ea10*/  LDCU UR32, c[0x0][0x398] ;  /* 0x00007300ff2077ac */ /* 0x000e2a0008000800 */
[----:B------:R1:W-:Y:S01]  /*ea20*/  @P1 STG.E.U16 desc[UR22][R2.64], R199 ;  /* 0x000000c702001986 */ /* 0x0003e2000c101516 */
[----:B------:R-:W-:Y:S01]  /*ea30*/  VIADD R8, R252, 0x19 ;  /* 0x00000019fc087836 */ /* 0x000fe20000000000 */
[----:B------:R-:W0:Y:S01]  /*ea40*/  LDCU UR52, c[0x0][0x398] ;  /* 0x00007300ff3477ac */ /* 0x000e220008000800 */
[----:B-1----:R-:W-:-:S05]  /*ea50*/  IMAD.WIDE R2, R74, 0x2, R4 ;  /* 0x000000024a027825 */ /* 0x002fca00078e0204 */
[----:B------:R1:W-:Y:S02]  /*ea60*/  @P0 STG.E.U16 desc[UR22][R2.64], R0 ;  /* 0x0000000002000986 */ /* 0x0003e4000c101516 */
[----:B-1----:R-:W-:-:S05]  /*ea70*/  VIADD R0, R252, 0x7 ;  /* 0x00000007fc007836 */ /* 0x002fca0000000000 */
[----:B0-----:R-:W-:Y:S01]  /*ea80*/  ISETP.GE.AND P0, PT, R0, UR4, PT ;  /* 0x0000000400007c0c */ /* 0x001fe2000bf06270 */
[----:B------:R-:W-:Y:S01]  /*ea90*/  VIADD R74, R74, UR30 ;  /* 0x0000001e4a4a7c36 */ /* 0x000fe20008000000 */
[----:B------:R-:W-:Y:S01]  /*eaa0*/  PRMT R0, R200, 0x7632, R0 ;  /* 0x00007632c8007816 */ /* 0x000fe20000000000 */
[----:B------:R-:W0:Y:S01]  /*eab0*/  LDCU UR4, c[0x0][0x39c] ;  /* 0x00007380ff0477ac */ /* 0x000e220008000800 */
[----:B---3--:R-:W-:Y:S01]  /*eac0*/  ISETP.LT.AND P1, PT, R75, UR6, !P0 ;  /* 0x000000064b007c0c */ /* 0x008fe2000c721270 */
[C---:B------:R-:W-:Y:S01]  /*ead0*/  IMAD.WIDE R2, R74.reuse, 0x2, R6 ;  /* 0x000000024a027825 */ /* 0x040fe200078e0206 */
[----:B------:R-:W1:Y:S11]  /*eae0*/  LDCU UR6, c[0x0][0x398] ;  /* 0x00007300ff0677ac */ /* 0x000e760008000800 */
[----:B------:R3:W-:Y:S04]  /*eaf0*/  @P1 STG.E.U16 desc[UR22][R2.64], R200 ;  /* 0x000000c802001986 */ /* 0x0007e8000c101516 */
[----:B---3--:R-:W1:Y:S01]  /*eb00*/  LDL.LU R200, [R1+0x188] ;  /* 0x0001880001c87983 */ /* 0x008e620000300800 */
[----:B------:R-:W-:Y:S01]  /*eb10*/  ISETP.LT.AND P0, PT, R67, UR9, !P0 ;  /* 0x0000000943007c0c */ /* 0x000fe2000c701270 */
[----:B------:R-:W-:Y:S01]  /*eb20*/  IMAD.WIDE R2, R74, 0x2, R4 ;  /* 0x000000024a027825 */ /* 0x000fe200078e0204 */
[----:B------:R-:W3:Y:S11]  /*eb30*/  LDCU UR9, c[0x0][0x398] ;  /* 0x00007300ff0977ac */ /* 0x000ef60008000800 */
[----:B------:R0:W-:Y:S02]  /*eb40*/  @P0 STG.E.U16 desc[UR22][R2.64], R0 ;  /* 0x0000000002000986 */ /* 0x0001e4000c101516 */
[----:B0-----:R-:W-:-:S05]  /*eb50*/  VIADD R0, R252, 0x8 ;  /* 0x00000008fc007836 */ /* 0x001fca0000000000 */
[----:B------:R-:W-:Y:S01]  /*eb60*/  ISETP.GE.AND P0, PT, R0, UR4, PT ;  /* 0x0000000400007c0c */ /* 0x000fe2000bf06270 */
[----:B------:R-:W-:Y:S01]  /*eb70*/  VIADD R74, R74, UR30 ;  /* 0x0000001e4a4a7c36 */ /* 0x000fe20008000000 */
[----:B------:R-:W0:Y:S03]  /*eb80*/  LDCU UR4, c[0x0][0x39c] ;  /* 0x00007380ff0477ac */ /* 0x000e260008000800 */
[----:B------:R-:W-:Y:S01]  /*eb90*/  IMAD.WIDE R2, R74, 0x2, R6 ;  /* 0x000000024a027825 */ /* 0x000fe200078e0206 */
[----:B------:R-:W-:Y:S02]  /*eba0*/  PRMT R0, R201, 0x7632, R0 ;  /* 0x00007632c9007816 */ /* 0x000fe40000000000 */
[----:B-1----:R-:W-:Y:S01]  /*ebb0*/  ISETP.LT.AND P1, PT, R200, UR6, !P0 ;  /* 0x00000006c8007c0c */ /* 0x002fe2000c721270 */
[----:B------:R-:W1:Y:S01]  /*ebc0*/  LDCU UR6, c[0x0][0x398] ;  /* 0x00007300ff0677ac */ /* 0x000e620008000800 */
[----:B---3--:R-:W-:Y:S01]  /*ebd0*/  ISETP.LT.AND P0, PT, R67, UR9, !P0 ;  /* 0x0000000943007c0c */ /* 0x008fe2000c701270 */
[----:B------:R-:W3:Y:S10]  /*ebe0*/  LDCU UR9, c[0x0][0x398] ;  /* 0x00007300ff0977ac */ /* 0x000ef40008000800 */
[----:B------:R0:W-:Y:S02]  /*ebf0*/  @P1 STG.E.U16 desc[UR22][R2.64], R201 ;  /* 0x000000c902001986 */ /* 0x0001e4000c101516 */
[----:B0-----:R-:W-:-:S02]  /*ec00*/  IMAD.WIDE R2, R74, 0x2, R4 ;  /* 0x000000024a027825 */ /* 0x001fc400078e0204 */
[----:B------:R-:W2:Y:S04]  /*ec10*/  LDL.S16 R201, [R1+0x12e] ;  /* 0x00012e0001c97983 */ /* 0x000ea80000100600 */
[----:B------:R0:W-:Y:S02]  /*ec20*/  @P0 STG.E.U16 desc[UR22][R2.64], R0 ;  /* 0x0000000002000986 */ /* 0x0001e4000c101516 */
[----:B0-----:R-:W-:-:S05]  /*ec30*/  VIADD R0, R252, 0x9 ;  /* 0x00000009fc007836 */ /* 0x001fca0000000000 */
[----:B------:R-:W-:Y:S01]  /*ec40*/  ISETP.GE.AND P0, PT, R0, UR4, PT ;  /* 0x0000000400007c0c */ /* 0x000fe2000bf06270 */
[----:B------:R-:W-:Y:S01]  /*ec50*/  VIADD R74, R74, UR30 ;  /* 0x0000001e4a4a7c36 */ /* 0x000fe20008000000 */
[----:B------:R-:W0:Y:S02]  /*ec60*/  LDCU UR4, c[0x0][0x39c] ;  /* 0x00007380ff0477ac */ /* 0x000e240008000800 */
[----:B-1----:R-:W-:Y:S02]  /*ec70*/  ISETP.LT.AND P1, PT, R200, UR6, !P0 ;  /* 0x00000006c8007c0c */ /* 0x002fe4000c721270 */
[----:B---3--:R-:W-:Y:S01]  /*ec80*/  ISETP.LT.AND P0, PT, R67, UR9, !P0 ;  /* 0x0000000943007c0c */ /* 0x008fe2000c701270 */
[----:B------:R-:W-:Y:S01]  /*ec90*/  IMAD.WIDE R2, R74, 0x2, R6 ;  /* 0x000000024a027825 */ /* 0x000fe200078e0206 */
[----:B------:R-:W1:Y:S01]  /*eca0*/  LDCU UR6, c[0x0][0x398] ;  /* 0x00007300ff0677ac */ /* 0x000e620008000800 */
[----:B------:R-:W-:Y:S01]  /*ecb0*/  PRMT R0, R202, 0x7632, R0 ;  /* 0x00007632ca007816 */ /* 0x000fe20000000000 */
[----:B------:R-:W3:Y:S07]  /*ecc0*/  LDCU UR9, c[0x0][0x398] ;  /* 0x00007300ff0977ac */ /* 0x000eee0008000800 */
        /* <DEDUP_REMOVED lines=10> */
[C---:B------:R-:W-:Y:S01]  /*ed70*/  IMAD.WIDE R2, R74.reuse, 0x2, R6 ;  /* 0x000000024a027825 */ /* 0x040fe200078e0206 */
[----:B------:R-:W1:Y:S01]  /*ed80*/  LDCU UR6, c[0x0][0x398] ;  /* 0x00007300ff0677ac */ /* 0x000e620008000800 */
[----:B------:R-:W-:Y:S01]  /*ed90*/  PRMT R0, R203, 0x7632, R0 ;  /* 0x00007632cb007816 */ /* 0x000fe20000000000 */
[----:B------:R-:W3:Y:S07]  /*eda0*/  LDCU UR9, c[0x0][0x398] ;  /* 0x00007300ff0977ac */ /* 0x000eee0008000800 */
[----:B------:R0:W-:Y:S02]  /*edb0*/  @P1 STG.E.U16 desc[UR22][R2.64], R203 ;  /* 0x000000cb02001986 */ /* 0x0001e4000c101516 */
[----:B0-----:R-:W-:-:S02]  /*edc0*/  IMAD.WIDE R2, R74, 0x2, R4 ;  /* 0x000000024a027825 */ /* 0x001fc400078e0204 */
[----:B------:R-:W2:Y:S04]  /*edd0*/  LDL.LU.S16 R203, [R1+0x12c] ;  /* 0x00012c0001cb7983 */ /* 0x000ea80000300600 */
        /* <DEDUP_REMOVED lines=26> */
[----:B0-----:R-:W-:-:S05]  /*ef80*/  IMAD.WIDE R2, R74, 0x2, R4 ;  /* 0x000000024a027825 */ /* 0x001fca00078e0204 */
        /* <DEDUP_REMOVED lines=82> */
[----:B------:R-:W-:Y:S01]  /*f4b0*/  PRMT R0, R213, 0x7632, R0 ;  /* 0x00007632d5007816 */ /* 0x000fe20000000000 */
[----:B------:R-:W-:Y:S01]  /*f4c0*/  VIADD R75, R252, 0x1c ;  /* 0x0000001cfc4b7836 */ /* 0x000fe20000000000 */
[----:B-1----:R-:W-:Y:S01]  /*f4d0*/  ISETP.LT.AND P1, PT, R200, UR6, !P0 ;  /* 0x00000006c8007c0c */ /* 0x002fe2000c721270 */
[C---:B------:R-:W-:Y:S01]  /*f4e0*/  IMAD.WIDE R2, R74.reuse, 0x2, R6 ;  /* 0x000000024a027825 */ /* 0x040fe200078e0206 */
[----:B---3--:R-:W-:Y:S01]  /*f4f0*/  ISETP.LT.AND P0, PT, R67, UR9, !P0 ;  /* 0x0000000943007c0c */ /* 0x008fe2000c701270 */
[----:B------:R-:W0:Y:S01]  /*f500*/  LDCU UR9, c[0x0][0x39c] ;  /* 0x00007380ff0977ac */ /* 0x000e220008000800 */
[----:B------:R-:W1:Y:S01]  /*f510*/  LDCU UR4, c[0x0][0x398] ;  /* 0x00007300ff0477ac */ /* 0x000e620008000800 */
[----:B------:R-:W3:Y:S08]  /*f520*/  LDCU UR6, c[0x0][0x398] ;  /* 0x00007300ff0677ac */ /* 0x000ef00008000800 */
[----:B------:R0:W-:Y:S02]  /*f530*/  @P1 STG.E.U16 desc[UR22][R2.64], R213 ;  /* 0x000000d502001986 */ /* 0x0001e4000c101516 */
[----:B0-----:R-:W-:-:S05]  /*f540*/  IMAD.WIDE R2, R74, 0x2, R4 ;  /* 0x000000024a027825 */ /* 0x001fca00078e0204 */
[----:B------:R0:W-:Y:S02]  /*f550*/  @P0 STG.E.U16 desc[UR22][R2.64], R0 ;  /* 0x0000000002000986 */ /* 0x0001e4000c101516 */
[----:B0-----:R-:W-:-:S05]  /*f560*/  VIADD R0, R252, 0x14 ;  /* 0x00000014fc007836 */ /* 0x001fca0000000000 */
[----:B------:R-:W-:Y:S01]  /*f570*/  ISETP.GE.AND P0, PT, R0, UR28, PT ;  /* 0x0000001c00007c0c */ /* 0x000fe2000bf06270 */
[----:B------:R-:W-:Y:S01]  /*f580*/  VIADD R0, R252, 0x15 ;  /* 0x00000015fc007836 */ /* 0x000fe20000000000 */
[----:B------:R-:W0:Y:S02]  /*f590*/  LDCU UR28, c[0x0][0x398] ;  /* 0x00007300ff1c77ac */ /* 0x000e240008000800 */
[----:B------:R-:W-:Y:S01]  /*f5a0*/  ISETP.LT.AND P1, PT, R200, UR44, !P0 ;  /* 0x0000002cc8007c0c */ /* 0x000fe2000c721270 */
[----:B------:R-:W-:Y:S01]  /*f5b0*/  VIADD R74, R74, UR30 ;  /* 0x0000001e4a4a7c36 */ /* 0x000fe20008000000 */
[----:B------:R-:W-:Y:S01]  /*f5c0*/  ISETP.LT.AND P3, PT, R67, UR38, !P0 ;  /* 0x0000002643007c0c */ /* 0x000fe2000c761270 */
[----:B------:R-:W0:Y:S01]  /*f5d0*/  LDCU UR44, c[0x0][0x39c] ;  /* 0x00007380ff2c77ac */ /* 0x000e220008000800 */
[----:B------:R-:W-:Y:S01]  /*f5e0*/  ISETP.GE.AND P2, PT, R0, UR18, PT ;  /* 0x0000001200007c0c */ /* 0x000fe2000bf46270 */
[----:B------:R-:W-:Y:S01]  /*f5f0*/  IMAD.WIDE R2, R74, 0x2, R6 ;  /* 0x000000024a027825 */ /* 0x000fe200078e0206 */
[----:B------:R-:W0:Y:S03]  /*f600*/  LDCU UR38, c[0x0][0x398] ;  /* 0x00007300ff2677ac */ /* 0x000e260008000800 */
[----:B------:R-:W-:Y:S01]  /*f610*/  VIADD R0, R252, 0x16 ;  /* 0x00000016fc007836 */ /* 0x000fe20000000000 */
[----:B------:R-:W0:Y:S03]  /*f620*/  LDCU UR18, c[0x0][0x398] ;  /* 0x00007300ff1277ac */ /* 0x000e260008000800 */
[----:B------:R1:W-:Y:S01]  /*f630*/  @P1 STG.E.U16 desc[UR22][R2.64], R214 ;  /* 0x000000d602001986 */ /* 0x0003e2000c101516 */
[----:B------:R-:W-:Y:S01]  /*f640*/  ISETP.GE.AND P1, PT, R0, UR75, PT ;  /* 0x0000004b00007c0c */ /* 0x000fe2000bf26270 */
[----:B------:R-:W0:Y:S01]  /*f650*/  LDCU UR75, c[0x0][0x398] ;  /* 0x00007300ff4b77ac */ /* 0x000e220008000800 */
[----:B------:R-:W-:-:S02]  /*f660*/  PRMT R0, R214, 0x7632, R0 ;  /* 0x00007632d6007816 */ /* 0x000fc40000000000 */
[----:B------:R-:W-:Y:S01]  /*f670*/  ISETP.LT.AND P0, PT, R200, UR68, !P2 ;  /* 0x00000044c8007c0c */ /* 0x000fe2000d701270 */
[----:B------:R-:W0:Y:S01]  /*f680*/  LDCU UR68, c[0x0][0x39c] ;  /* 0x00007380ff4477ac */ /* 0x000e220008000800 */
[----:B-1----:R-:W-:Y:S01]  /*f690*/  IMAD.WIDE R2, R74, 0x2, R4 ;  /* 0x000000024a027825 */ /* 0x002fe200078e0204 */
[----:B------:R-:W-:Y:S01]  /*f6a0*/  ISETP.LT.AND P2, PT, R67, UR34, !P2 ;  /* 0x0000002243007c0c */ /* 0x000fe2000d741270 */
[----:B------:R-:W1:Y:S03]  /*f6b0*/  LDCU UR34, c[0x0][0x398] ;  /* 0x00007300ff2277ac */ /* 0x000e660008000800 */
[----:B------:R0:W-:Y:S01]  /*f6c0*/  @P3 STG.E.U16 desc[UR22][R2.64], R0 ;  /* 0x0000000002003986 */ /* 0x0001e2000c101516 */
[----:B------:R-:W-:Y:S01]  /*f6d0*/  ISETP.LT.AND P3, PT, R200, UR67, !P1 ;  /* 0x00000043c8007c0c */ /* 0x000fe2000cf61270 */
[----:B------:R-:W1:Y:S01]  /*f6e0*/  LDCU UR67, c[0x0][0x39c] ;  /* 0x00007380ff4377ac */ /* 0x000e620008000800 */
[----:B0-----:R-:W-:-:S04]  /*f6f0*/  VIADD R0, R74, UR30 ;  /* 0x0000001e4a007c36 */ /* 0x001fc80008000000 */
[----:B------:R-:W-:-:S05]  /*f700*/  IMAD.WIDE R2, R0, 0x2, R6 ;  /* 0x0000000200027825 */ /* 0x000fca00078e0206 */
[----:B------:R0:W-:Y:S01]  /*f710*/  @P0 STG.E.U16 desc[UR22][R2.64], R215 ;  /* 0x000000d702000986 */ /* 0x0001e2000c101516 */
[----:B------:R-:W-:Y:S01]  /*f720*/  ISETP.LT.AND P1, PT, R67, UR43, !P1 ;  /* 0x0000002b43007c0c */ /* 0x000fe2000cf21270 */
[----:B------:R-:W1:Y:S01]  /*f730*/  LDCU UR43, c[0x0][0x398] ;  /* 0x00007300ff2b77ac */ /* 0x000e620008000800 */
[----:B0-----:R-:W-:-:S04]  /*f740*/  IMAD.WIDE R2, R0, 0x2, R4 ;  /* 0x0000000200027825 */ /* 0x001fc800078e0204 */
[----:B------:R-:W-:Y:S01]  /*f750*/  VIADD R0, R0, UR30 ;  /* 0x0000001e00007c36 */ /* 0x000fe20008000000 */
[----:B------:R0:W-:Y:S01]  /*f760*/  @P2 STG.E.U16 desc[UR22][R2.64], R9 ;  /* 0x0000000902002986 */ /* 0x0001e2000c101516 */
[----:B------:R-:W-:Y:S01]  /*f770*/  ISETP.LT.AND P0, PT, R200, UR24, !P5 ;  /* 0x00000018c8007c0c */ /* 0x000fe2000ef01270 */
[----:B------:R-:W1:Y:S01]  /*f780*/  LDCU UR24, c[0x0][0x39c] ;  /* 0x00007380ff1877ac */ /* 0x000e620008000800 */
[----:B0-----:R-:W-:Y:S01]  /*f790*/  IMAD.WIDE R2, R0, 0x2, R6 ;  /* 0x0000000200027825 */ /* 0x001fe200078e0206 */
[----:B------:R-:W-:-:S04]  /*f7a0*/  PRMT R9, R216, 0x7632, R9 ;  /* 0x00007632d8097816 */ /* 0x000fc80000000009 */
[----:B------:R0:W-:Y:S01]  /*f7b0*/  @P3 STG.E.U16 desc[UR22][R2.64], R216 ;  /* 0x000000d802003986 */ /* 0x0001e2000c101516 */
[----:B------:R-:W-:Y:S01]  /*f7c0*/  ISETP.LT.AND P5, PT, R67, UR33, !P5 ;  /* 0x0000002143007c0c */ /* 0x000fe2000efa1270 */
[----:B------:R-:W1:Y:S01]  /*f7d0*/  LDCU UR33, c[0x0][0x398] ;  /* 0x00007300ff2177ac */ /* 0x000e620008000800 */
[----:B0-----:R-:W-:-:S05]  /*f7e0*/  IMAD.WIDE R2, R0, 0x2, R4 ;  /* 0x0000000200027825 */ /* 0x001fca00078e0204 */
[----:B------:R0:W-:Y:S01]  /*f7f0*/  @P1 STG.E.U16 desc[UR22][R2.64], R9 ;  /* 0x0000000902001986 */ /* 0x0001e2000c101516 */
[----:B------:R-:W-:Y:S01]  /*f800*/  VIADD R0, R0, UR30 ;  /* 0x0000001e00007c36 */ /* 0x000fe20008000000 */
[----:B------:R-:W-:Y:S01]  /*f810*/  ISETP.GE.AND P3, PT, R8, UR76, PT ;  /* 0x0000004c08007c0c */ /* 0x000fe2000bf66270 */
[----:B------:R-:W1:Y:S01]  /*f820*/  LDCU UR76, c[0x0][0x398] ;  /* 0x00007300ff4c77ac */ /* 0x000e620008000800 */
[----:B------:R-:W-:Y:S01]  /*f830*/  PRMT R74, R218, 0x7632, R74 ;  /* 0x00007632da4a7816 */ /* 0x000fe2000000004a */
[----:B0-----:R-:W-:Y:S02]  /*f840*/  VIADD R2, R252, 0x1a ;  /* 0x0000001afc027836 */ /* 0x001fe40000000000 */
[----:B------:R-:W-:-:S03]  /*f850*/  IMAD.WIDE R8, R0, 0x2, R4 ;  /* 0x0000000200087825 */ /* 0x000fc600078e0204 */
[----:B------:R-:W-:Y:S01]  /*f860*/  ISETP.GE.AND P6, PT, R2, UR35, PT ;  /* 0x0000002302007c0c */ /* 0x000fe2000bfc6270 */
[----:B------:R-:W-:Y:S01]  /*f870*/  IMAD.WIDE R2, R0, 0x2, R6 ;  /* 0x0000000200027825 */ /* 0x000fe200078e0206 */
[C---:B------:R-:W-:Y:S01]  /*f880*/  ISETP.LT.AND P2, PT, R200.reuse, UR66, !P4 ;  /* 0x00000042c8007c0c */ /* 0x040fe2000e741270 */
[----:B------:R-:W0:Y:S03]  /*f890*/  LDCU UR66, c[0x0][0x39c] ;  /* 0x00007380ff4277ac */ /* 0x000e260008000800 */
[----:B------:R-:W-:Y:S01]  /*f8a0*/  @P0 STG.E.U16 desc[UR22][R2.64], R218 ;  /* 0x000000da02000986 */ /* 0x000fe2000c101516 */
[C---:B------:R-:W-:Y:S01]  /*f8b0*/  ISETP.LT.AND P4, PT, R67.reuse, UR77, !P4 ;  /* 0x0000004d43007c0c */ /* 0x040fe2000e781270 */
[----:B------:R-:W0:Y:S02]  /*f8c0*/  LDCU UR77, c[0x0][0x398] ;  /* 0x00007300ff4d77ac */ /* 0x000e240008000800 */
[----:B------:R1:W-:Y:S01]  /*f8d0*/  @P5 STG.E.U16 desc[UR22][R8.64], R74 ;  /* 0x0000004a08005986 */ /* 0x0003e2000c101516 */
[----:B------:R-:W-:Y:S01]  /*f8e0*/  ISETP.LT.AND P1, PT, R200, UR53, !P3 ;  /* 0x00000035c8007c0c */ /* 0x000fe2000df21270 */
[----:B------:R-:W0:Y:S01]  /*f8f0*/  LDCU UR53, c[0x0][0x39c] ;  /* 0x00007380ff3577ac */ /* 0x000e220008000800 */
[----:B------:R-:W-:-:S02]  /*f900*/  ISETP.LT.AND P3, PT, R67, UR32, !P3 ;  /* 0x0000002043007c0c */ /* 0x000fc4000df61270 */
[----:B--2---:R-:W-:Y:S01]  /*f910*/  ISETP.LT.AND P0, PT, R200, UR20, !P6 ;  /* 0x00000014c8007c0c */ /* 0x004fe2000f701270 */
[----:B------:R-:W2:Y:S01]  /*f920*/  LDCU UR20, c[0x0][0x39c] ;  /* 0x00007380ff1477ac */ /* 0x000ea20008000800 */
[----:B------:R-:W-:Y:S01]  /*f930*/  PRMT R131, R204, 0x7610, R131 ;  /* 0x00007610cc837816 */ /* 0x000fe20000000083 */
[----:B------:R-:W0:Y:S01]  /*f940*/  LDCU UR35, c[0x0][0x398] ;  /* 0x00007300ff2377ac */ /* 0x000e220008000800 */
[----:B-1----:R-:W-:Y:S02]  /*f950*/  VIADD R8, R0, UR30 ;  /* 0x0000001e00087c36 */ /* 0x002fe40008000000 */
[----:B------:R-:W-:Y:S01]  /*f960*/  VIADD R0, R252, 0x1b ;  /* 0x0000001bfc007836 */ /* 0x000fe20000000000 */
[----:B------:R-:W1:Y:S01]  /*f970*/  LDCU UR32, c[0x0][0x398] ;  /* 0x00007300ff2077ac */ /* 0x000e620008000800 */
[----:B------:R-:W-:-:S03]  /*f980*/  IMAD.WIDE R2, R8, 0x2, R6 ;  /* 0x0000000208027825 */ /* 0x000fc600078e0206 */
[----:B------:R-:W-:Y:S01]  /*f990*/  ISETP.GE.AND P5, PT, R0, UR59, PT ;  /* 0x0000003b00007c0c */ /* 0x000fe2000bfa6270 */
[----:B------:R-:W-:Y:S01]  /*f9a0*/  VIADD R74, R8, UR30 ;  /* 0x0000001e084a7c36 */ /* 0x000fe20008000000 */
[----:B------:R0:W-:Y:S01]  /*f9b0*/  @P2 STG.E.U16 desc[UR22][R2.64], R220 ;  /* 0x000000dc02002986 */ /* 0x0001e2000c101516 */
[----:B------:R-:W-:Y:S01]  /*f9c0*/  PRMT R0, R220, 0x7632, R0 ;  /* 0x00007632dc007816 */ /* 0x000fe20000000000 */
[----:B------:R-:W1:Y:S01]  /*f9d0*/  LDCU UR59, c[0x0][0x398] ;  /* 0x00007300ff3b77ac */ /* 0x000e620008000800 */
[----:B------:R-:W-:Y:S01]  /*f9e0*/  ISETP.LT.AND P6, PT, R67, UR51, !P6 ;  /* 0x0000003343007c0c */ /* 0x000fe2000f7c1270 */
[----:B0-----:R-:W-:Y:S01]  /*f9f0*/  IMAD.WIDE R2, R8, 0x2, R4 ;  /* 0x0000000208027825 */ /* 0x001fe200078e0204 */
[----:B------:R-:W-:Y:S01]  /*fa00*/  ISETP.LT.AND P2, PT, R200, UR65, !P5 ;  /* 0x00000041c8007c0c */ /* 0x000fe2000ef41270 */
[----:B------:R-:W0:Y:S02]  /*fa10*/  LDCU UR65, c[0x0][0x39c] ;  /* 0x00007380ff4177ac */ /* 0x000e240008000800 */
[C---:B------:R-:W-:Y:S01]  /*fa20*/  IMAD.WIDE R8, R74.reuse, 0x2, R6 ;  /* 0x000000024a087825 */ /* 0x040fe200078e0206 */
[----:B------:R1:W-:Y:S01]  /*fa30*/  @P4 STG.E.U16 desc[UR22][R2.64], R0 ;  /* 0x0000000002004986 */ /* 0x0003e2000c101516 */
[----:B------:R-:W-:Y:S01]  /*fa40*/  ISETP.GE.AND P4, PT, R75, UR42, PT ;  /* 0x0000002a4b007c0c */ /* 0x000fe2000bf86270 */
[----:B------:R-:W0:Y:S01]  /*fa50*/  LDCU UR51, c[0x0][0x398] ;  /* 0x00007300ff3377ac */ /* 0x000e220008000800 */
[----:B------:R-:W-:Y:S01]  /*fa60*/  VIADD R75, R74, UR30 ;  /* 0x0000001e4a4b7c36 */ /* 0x000fe20008000000 */
[----:B------:R2:W-:Y:S01]  /*fa70*/  @P1 STG.E.U16 desc[UR22][R8.64], R222 ;  /* 0x000000de08001986 */ /* 0x0005e2000c101516 */
[----:B------:R-:W-:Y:S01]  /*fa80*/  ISETP.LT.AND P5, PT, R67, UR12, !P5 ;  /* 0x0000000c43007c0c */ /* 0x000fe2000efa1270 */
[----:B------:R-:W0:Y:S01]  /*fa90*/  LDCU UR12, c[0x0][0x398] ;  /* 0x00007300ff0c77ac */ /* 0x000e220008000800 */
[----:B-1----:R-:W-:Y:S01]  /*faa0*/  PRMT R0, R222, 0x7632, R0 ;  /* 0x00007632de007816 */ /* 0x002fe20000000000 */
[----:B------:R-:W-:Y:S01]  /*fab0*/  IMAD.WIDE R2, R74, 0x2, R4 ;  /* 0x000000024a027825 */ /* 0x000fe200078e0204 */
[----:B------:R-:W1:Y:S03]  /*fac0*/  LDCU UR42, c[0x0][0x398] ;  /* 0x00007300ff2a77ac */ /* 0x000e660008000800 */
[----:B------:R-:W-:Y:S01]  /*fad0*/  VIADD R74, R252, 0x1d ;  /* 0x0000001dfc4a7836 */ /* 0x000fe20000000000 */
[----:B------:R0:W-:Y:S01]  /*fae0*/  @P3 STG.E.U16 desc[UR22][R2.64], R0 ;  /* 0x0000000002003986 */ /* 0x0001e2000c101516 */
[----:B--2---:R-:W-:-:S03]  /*faf0*/  IMAD.WIDE R8, R75, 0x2, R6 ;  /* 0x000000024b087825 */ /* 0x004fc600078e0206 */
[----:B------:R-:W-:Y:S01]  /*fb00*/  ISETP.GE.AND P3, PT, R74, UR74, PT ;  /* 0x0000004a4a007c0c */ /* 0x000fe2000bf66270 */
[C---:B------:R-:W-:Y:S01]  /*fb10*/  VIADD R74, R75.reuse, UR30 ;  /* 0x0000001e4b4a7c36 */ /* 0x040fe20008000000 */
[----:B------:R2:W-:Y:S01]  /*fb20*/  @P0 STG.E.U16 desc[UR22][R8.64], R224 ;  /* 0x000000e008000986 */ /* 0x0005e2000c101516 */
[----:B------:R-:W-:Y:S01]  /*fb30*/  ISETP.LT.AND P1, PT, R200, UR10, !P4 ;  /* 0x0000000ac8007c0c */ /* 0x000fe2000e721270 */
[----:B------:R-:W1:Y:S01]  /*fb40*/  LDCU UR10, c[0x0][0x39c] ;  /* 0x00007380ff0a77ac */ /* 0x000e620008000800 */
[----:B0-----:R-:W-:Y:S01]  /*fb50*/  PRMT R0, R224, 0x7632, R0 ;  /* 0x00007632e0007816 */ /* 0x001fe20000000000 */
[----:B------:R-:W-:Y:S01]  /*fb60*/  IMAD.WIDE R2, R75, 0x2, R4 ;  /* 0x000000024b027825 */ /* 0x000fe200078e0204 */
[----:B------:R-:W0:Y:S03]  /*fb70*/  LDCU UR74, c[0x0][0x398] ;  /* 0x00007300ff4a77ac */ /* 0x000e260008000800 */
[----:B------:R-:W-:Y:S01]  /*fb80*/  VIADD R75, R252, 0x1e ;  /* 0x0000001efc4b7836 */ /* 0x000fe20000000000 */
[----:B------:R1:W-:Y:S01]  /*fb90*/  @P6 STG.E.U16 desc[UR22][R2.64], R0 ;  /* 0x0000000002006986 */ /* 0x0003e2000c101516 */
[----:B------:R-:W-:Y:S01]  /*fba0*/  ISETP.LT.AND P4, PT, R67, UR37, !P4 ;  /* 0x0000002543007c0c */ /* 0x000fe2000e781270 */
[----:B--2---:R-:W-:Y:S01]  /*fbb0*/  IMAD.WIDE R8, R74, 0x2, R6 ;  /* 0x000000024a087825 */ /* 0x004fe200078e0206 */
[----:B------:R-:W-:Y:S01]  /*fbc0*/  ISETP.LT.AND P0, PT, R200, UR57, !P3 ;  /* 0x00000039c8007c0c */ /* 0x000fe2000df01270 */
[----:B------:R-:W2:Y:S01]  /*fbd0*/  LDCU UR57, c[0x0][0x39c] ;  /* 0x00007380ff3977ac */ /* 0x000ea20008000800 */
[----:B------:R-:W-:Y:S01]  /*fbe0*/  ISETP.GE.AND P6, PT, R75, UR9, PT ;  /* 0x000000094b007c0c */ /* 0x000fe2000bfc6270 */
[----:B------:R-:W-:Y:S01]  /*fbf0*/  VIADD R75, R74, UR30 ;  /* 0x0000001e4a4b7c36 */ /* 0x000fe20008000000 */
[----:B------:R0:W-:Y:S01]  /*fc00*/  @P2 STG.E.U16 desc[UR22][R8.64], R226 ;  /* 0x000000e208002986 */ /* 0x0001e2000c101516 */
[----:B-1----:R-:W-:Y:S01]  /*fc10*/  PRMT R0, R226, 0x7632, R0 ;  /* 0x00007632e2007816 */ /* 0x002fe20000000000 */
[----:B------:R-:W-:Y:S01]  /*fc20*/  IMAD.WIDE R2, R74, 0x2, R4 ;  /* 0x000000024a027825 */ /* 0x000fe200078e0204 */
[----:B------:R-:W-:Y:S01]  /*fc30*/  ISETP.LT.AND P3, PT, R67, UR31, !P3 ;  /* 0x0000001f43007c0c */ /* 0x000fe2000df61270 */
[----:B------:R-:W1:Y:S02]  /*fc40*/  LDCU UR37, c[0x0][0x398] ;  /* 0x00007300ff2577ac */ /* 0x000e640008000800 */
[----:B------:R-:W-:Y:S01]  /*fc50*/  VIADD R74, R252, 0x1f ;  /* 0x0000001ffc4a7836 */ /* 0x000fe20000000000 */
[----:B------:R2:W-:Y:S01]  /*fc60*/  @P5 STG.E.U16 desc[UR22][R2.64], R0 ;  /* 0x0000000002005986 */ /* 0x0005e2000c101516 */
[C---:B0-----:R-:W-:Y:S01]  /*fc70*/  IMAD.WIDE R8, R75.reuse, 0x2, R6 ;  /* 0x000000024b087825 */ /* 0x041fe200078e0206 */
[----:B------:R-:W-:Y:S01]  /*fc80*/  ISETP.LT.AND P2, PT, R200, UR64, !P6 ;  /* 0x00000040c8007c0c */ /* 0x000fe2000f741270 */
[----:B------:R-:W0:Y:S01]  /*fc90*/  LDCU UR64, c[0x0][0x39c] ;  /* 0x00007380ff4077ac */ /* 0x000e220008000800 */
[----:B------:R-:W-:Y:S01]  /*fca0*/  ISETP.GE.AND P5, PT, R74, UR73, PT ;  /* 0x000000494a007c0c */ /* 0x000fe2000bfa6270 */
[C---:B------:R-:W-:Y:S01]  /*fcb0*/  VIADD R74, R75.reuse, UR30 ;  /* 0x0000001e4b4a7c36 */ /* 0x040fe20008000000 */
[----:B------:R1:W-:Y:S01]  /*fcc0*/  @P1 STG.E.U16 desc[UR22][R8.64], R228 ;  /* 0x000000e408001986 */ /* 0x0003e2000c101516 */
[----:B------:R-:W0:Y:S01]  /*fcd0*/  LDCU UR31, c[0x0][0x398] ;  /* 0x00007300ff1f77ac */ /* 0x000e220008000800 */
[----:B------:R-:W0:Y:S01]  /*fce0*/  LDCU UR9, c[0x0][0x398] ;  /* 0x00007300ff0977ac */ /* 0x000e220008000800 */
[----:B--2---:R-:W-:Y:S01]  /*fcf0*/  PRMT R0, R228, 0x7632, R0 ;  /* 0x00007632e4007816 */ /* 0x004fe20000000000 */
[----:B------:R-:W-:Y:S01]  /*fd00*/  IMAD.WIDE R2, R75, 0x2, R4 ;  /* 0x000000024b027825 */ /* 0x000fe200078e0204 */
[----:B------:R-:W-:Y:S01]  /*fd10*/  ISETP.LT.AND P6, PT, R67, UR58, !P6 ;  /* 0x0000003a43007c0c */ /* 0x000fe2000f7c1270 */
[----:B------:R-:W2:Y:S02]  /*fd20*/  LDCU UR58, c[0x0][0x398] ;  /* 0x00007300ff3a77ac */ /* 0x000ea40008000800 */
[----:B------:R-:W-:Y:S01]  /*fd30*/  VIADD R75, R252, 0x20 ;  /* 0x00000020fc4b7836 */ /* 0x000fe20000000000 */
[----:B------:R0:W-:Y:S01]  /*fd40*/  @P4 STG.E.U16 desc[UR22][R2.64], R0 ;  /* 0x0000000002004986 */ /* 0x0001e2000c101516 */
[C---:B-1----:R-:W-:Y:S01]  /*fd50*/  IMAD.WIDE R8, R74.reuse, 0x2, R6 ;  /* 0x000000024a087825 */ /* 0x042fe200078e0206 */
[----:B------:R-:W1:Y:S02]  /*fd60*/  LDCU UR73, c[0x0][0x398] ;  /* 0x00007300ff4977ac */ /* 0x000e640008000800 */
[----:B------:R-:W-:Y:S01]  /*fd70*/  ISETP.GE.AND P4, PT, R75, UR46, PT ;  /* 0x0000002e4b007c0c */ /* 0x000fe2000bf86270 */
[----:B------:R-:W-:Y:S01]  /*fd80*/  VIADD R75, R74, UR30 ;  /* 0x0000001e4a4b7c36 */ /* 0x000fe20008000000 */
[----:B------:R1:W-:Y:S01]  /*fd90*/  @P0 STG.E.U16 desc[UR22][R8.64], R230 ;  /* 0x000000e608000986 */ /* 0x0003e2000c101516 */
[----:B------:R-:W-:Y:S01]  /*fda0*/  ISETP.LT.AND P1, PT, R200, UR40, !P5 ;  /* 0x00000028c8007c0c */ /* 0x000fe2000ef21270 */
[----:B------:R-:W2:Y:S01]  /*fdb0*/  LDCU UR40, c[0x0][0x39c] ;  /* 0x00007380ff2877ac */ /* 0x000ea20008000800 */
[----:B0-----:R-:W-:Y:S01]  /*fdc0*/  PRMT R0, R230, 0x7632, R0 ;  /* 0x00007632e6007816 */ /* 0x001fe20000000000 */
[----:B------:R-:W-:Y:S01]  /*fdd0*/  IMAD.WIDE R2, R74, 0x2, R4 ;  /* 0x000000024a027825 */ /* 0x000fe200078e0204 */
[----:B------:R-:W0:Y:S03]  /*fde0*/  LDCU UR46, c[0x0][0x398] ;  /* 0x00007300ff2e77ac */ /* 0x000e260008000800 */
[----:B------:R-:W-:Y:S01]  /*fdf0*/  VIADD R74, R252, 0x21 ;  /* 0x00000021fc4a7836 */ /* 0x000fe20000000000 */
[----:B------:R2:W-:Y:S01]  /*fe00*/  @P3 STG.E.U16 desc[UR22][R2.64], R0 ;  /* 0x0000000002003986 */ /* 0x0005e2000c101516 */
[----:B------:R-:W-:Y:S01]  /*fe10*/  ISETP.LT.AND P5, PT, R67, UR63, !P5 ;  /* 0x0000003f43007c0c */ /* 0x000fe2000efa1270 */
[C---:B-1----:R-:W-:Y:S01]  /*fe20*/  IMAD.WIDE R8, R75.reuse, 0x2, R6 ;  /* 0x000000024b087825 */ /* 0x042fe200078e0206 */
[----:B----4-:R-:W-:Y:S01]  /*fe30*/  ISETP.LT.AND P0, PT, R200, UR26, !P4 ;  /* 0x0000001ac8007c0c */ /* 0x010fe2000e701270 */
[----:B------:R-:W1:Y:S01]  /*fe40*/  LDCU UR26, c[0x0][0x39c] ;  /* 0x00007380ff1a77ac */ /* 0x000e620008000800 */
[----:B------:R-:W-:Y:S01]  /*fe50*/  ISETP.GE.AND P3, PT, R74, UR72, PT ;  /* 0x000000484a007c0c */ /* 0x000fe2000bf66270 */
[C---:B------:R-:W-:Y:S01]  /*fe60*/  VIADD R74, R75.reuse, UR30 ;  /* 0x0000001e4b4a7c36 */ /* 0x040fe20008000000 */
[----:B------:R4:W-:Y:S01]  /*fe70*/  @P2 STG.E.U16 desc[UR22][R8.64], R232 ;  /* 0x000000e808002986 */ /* 0x0009e2000c101516 */
[----:B--2---:R-:W-:Y:S01]  /*fe80*/  PRMT R0, R232, 0x7632, R0 ;  /* 0x00007632e8007816 */ /* 0x004fe20000000000 */
[----:B------:R-:W-:Y:S01]  /*fe90*/  IMAD.WIDE R2, R75, 0x2, R4 ;  /* 0x000000024b027825 */ /* 0x000fe200078e0204 */
[----:B------:R-:W-:Y:S01]  /*fea0*/  ISETP.LT.AND P4, PT, R67, UR49, !P4 ;  /* 0x0000003143007c0c */ /* 0x000fe2000e781270 */
[----:B------:R-:W2:Y:S02]  /*feb0*/  LDCU UR63, c[0x0][0x398] ;  /* 0x00007300ff3f77ac */ /* 0x000ea40008000800 */
[----:B------:R-:W-:Y:S01]  /*fec0*/  VIADD R75, R252, 0x22 ;  /* 0x00000022fc4b7836 */ /* 0x000fe20000000000 */
[----:B------:R0:W-:Y:S01]  /*fed0*/  @P6 STG.E.U16 desc[UR22][R2.64], R0 ;  /* 0x0000000002006986 */ /* 0x0001e2000c101516 */
[----:B----4-:R-:W-:Y:S01]  /*fee0*/  IMAD.WIDE R8, R74, 0x2, R6 ;  /* 0x000000024a087825 */ /* 0x010fe200078e0206 */
[----:B------:R-:W-:Y:S01]  /*fef0*/  ISETP.LT.AND P2, PT, R200, UR45, !P3 ;  /* 0x0000002dc8007c0c */ /* 0x000fe2000df41270 */
[----:B------:R-:W4:Y:S01]  /*ff00*/  LDCU UR45, c[0x0][0x39c] ;  /* 0x00007380ff2d77ac */ /* 0x000f220008000800 */
[----:B------:R-:W-:Y:S01]  /*ff10*/  ISETP.GE.AND P6, PT, R75, UR41, PT ;  /* 0x000000294b007c0c */ /* 0x000fe2000bfc6270 */
[----:B------:R-:W-:Y:S01]  /*ff20*/  VIADD R75, R74, UR30 ;  /* 0x0000001e4a4b7c36 */ /* 0x000fe20008000000 */
[----:B------:R1:W-:Y:S01]  /*ff30*/  @P1 STG.E.U16 desc[UR22][R8.64], R234 ;  /* 0x000000ea08001986 */ /* 0x0003e2000c101516 */
[----:B------:R-:W2:Y:S01]  /*ff40*/  LDCU UR49, c[0x0][0x398] ;  /* 0x00007300ff3177ac */ /* 0x000ea20008000800 */
[----:B------:R-:W2:Y:S01]  /*ff50*/  LDCU UR72, c[0x0][0x398] ;  /* 0x00007300ff4877ac */ /* 0x000ea20008000800 */
[----:B0-----:R-:W-:Y:S01]  /*ff60*/  PRMT R0, R234, 0x7632, R0 ;  /* 0x00007632ea007816 */ /* 0x001fe20000000000 */
[----:B------:R-:W-:Y:S01]  /*ff70*/  IMAD.WIDE R2, R74, 0x2, R4 ;  /* 0x000000024a027825 */ /* 0x000fe200078e0204 */
[----:B------:R-:W-:Y:S01]  /*ff80*/  ISETP.LT.AND P3, PT, R67, UR39, !P3 ;  /* 0x0000002743007c0c */ /* 0x000fe2000df61270 */
[----:B------:R-:W0:Y:S02]  /*ff90*/  LDCU UR39, c[0x0][0x398] ;  /* 0x00007300ff2777ac */ /* 0x000e240008000800 */
[----:B------:R-:W-:Y:S01]  /*ffa0*/  VIADD R74, R252, 0x23 ;  /* 0x00000023fc4a7836 */ /* 0x000fe20000000000 */
[----:B------:R2:W-:Y:S01]  /*ffb0*/  @P5 STG.E.U16 desc[UR22][R2.64], R0 ;  /* 0x0000000002005986 */ /* 0x0005e2000c101516 */
[C---:B-1----:R-:W-:Y:S01]  /*ffc0*/  IMAD.WIDE R8, R75.reuse, 0x2, R6 ;  /* 0x000000024b087825 */ /* 0x042fe200078e0206 */
[----:B------:R-:W1:Y:S02]  /*ffd0*/  LDCU UR41, c[0x0][0x398] ;  /* 0x00007300ff2977ac */ /* 0x000e640008000800 */
[----:B------:R-:W-:Y:S01]  /*ffe0*/  ISETP.GE.AND P5, PT, R74, UR71, PT ;  /* 0x000000474a007c0c */ /* 0x000fe2000bfa6270 */
[C---:B------:R-:W-:Y:S01]  /*fff0*/  VIADD R74, R75.reuse, UR30 ;  /* 0x0000001e4b4a7c36 */ /* 0x040fe20008000000 */
[----:B------:R0:W-:Y:S01]  /*10000*/  @P0 STG.E.U16 desc[UR22][R8.64], R236 ;  /* 0x000000ec08000986 */ /* 0x0001e2000c101516 */
[----:B------:R-:W-:Y:S01]  /*10010*/  ISETP.LT.AND P1, PT, R200, UR16, !P6 ;  /* 0x00000010c8007c0c */ /* 0x000fe2000f721270 */
[----:B------:R-:W1:Y:S01]  /*10020*/  LDCU UR16, c[0x0][0x39c] ;  /* 0x00007380ff1077ac */ /* 0x000e620008000800 */
[----:B--2---:R-:W-:Y:S01]  /*10030*/  PRMT R0, R236, 0x7632, R0 ;  /* 0x00007632ec007816 */ /* 0x004fe20000000000 */
[----:B------:R-:W-:Y:S01]  /*10040*/  IMAD.WIDE R2, R75, 0x2, R4 ;  /* 0x000000024b027825 */ /* 0x000fe200078e0204 */
[----:B------:R-:W2:Y:S03]  /*10050*/  LDCU UR71, c[0x0][0x398] ;  /* 0x00007300ff4777ac */ /* 0x000ea60008000800 */
[----:B------:R-:W-:Y:S01]  /*10060*/  VIADD R75, R252, 0x24 ;  /* 0x00000024fc4b7836 */ /* 0x000fe20000000000 */
[----:B------:R1:W-:Y:S01]  /*10070*/  @P4 STG.E.U16 desc[UR22][R2.64], R0 ;  /* 0x0000000002004986 */ /* 0x0003e2000c101516 */
[----:B------:R-:W-:Y:S01]  /*10080*/  ISETP.LT.AND P6, PT, R67, UR4, !P6 ;  /* 0x0000000443007c0c */ /* 0x000fe2000f7c1270 */
[----:B0-----:R-:W-:Y:S01]  /*10090*/  IMAD.WIDE R8, R74, 0x2, R6 ;  /* 0x000000024a087825 */ /* 0x001fe200078e0206 */
[----:B------:R-:W-:Y:S01]  /*100a0*/  ISETP.LT.AND P0, PT, R200, UR36, !P5 ;  /* 0x00000024c8007c0c */ /* 0x000fe2000ef01270 */
[----:B------:R-:W0:Y:S01]  /*100b0*/  LDCU UR36, c[0x0][0x39c] ;  /* 0x00007380ff2477ac */ /* 0x000e220008000800 */
        /* <DEDUP_REMOVED lines=9> */
[C---:B--2---:R-:W-:Y:S01]  /*10150*/  IMAD.WIDE R8, R75.reuse, 0x2, R6 ;  /* 0x000000024b087825 */ /* 0x044fe200078e0206 */
[----:B------:R-:W-:Y:S01]  /*10160*/  ISETP.LT.AND P2, PT, R200, UR50, !P4 ;  /* 0x00000032c8007c0c */ /* 0x000fe2000e741270 */
[----:B------:R-:W2:Y:S01]  /*10170*/  LDCU UR50, c[0x0][0x39c] ;  /* 0x00007380ff3277ac */ /* 0x000ea20008000800 */
[----:B------:R-:W-:Y:S01]  /*10180*/  ISETP.GE.AND P3, PT, R74, UR70, PT ;  /* 0x000000464a007c0c */ /* 0x000fe2000bf66270 */
[C---:B------:R-:W-:Y:S01]  /*10190*/  VIADD R74, R75.reuse, UR30 ;  /* 0x0000001e4b4a7c36 */ /* 0x040fe20008000000 */
        /* <DEDUP_REMOVED lines=21> */
[----:B---3--:R-:W-:Y:S01]  /*102f0*/  ISETP.LT.AND P3, PT, R67, UR6, !P3 ;  /* 0x0000000643007c0c */ /* 0x008fe2000df61270 */
[C---:B0-----:R-:W-:Y:S01]  /*10300*/  IMAD.WIDE R8, R75.reuse, 0x2, R6 ;  /* 0x000000024b087825 */ /* 0x041fe200078e0206 */
[----:B------:R-:W-:Y:S01]  /*10310*/  ISETP.LT.AND P0, PT, R200, UR54, !P6 ;  /* 0x00000036c8007c0c */ /* 0x000fe2000f701270 */
[----:B------:R-:W0:Y:S01]  /*10320*/  LDCU UR54, c[0x0][0x39c] ;  /* 0x00007380ff3677ac */ /* 0x000e220008000800 */
[----:B------:R-:W-:Y:S01]  /*10330*/  ISETP.GE.AND P5, PT, R74, UR69, PT ;  /* 0x000000454a007c0c */ /* 0x000fe2000bfa6270 */
[C---:B------:R-:W-:Y:S01]  /*10340*/  VIADD R74, R75.reuse, UR30 ;  /* 0x0000001e4b4a7c36 */ /* 0x040fe20008000000 */
[----:B------:R3:W-:Y:S01]  /*10350*/  @P2 STG.E.U16 desc[UR22][R8.64], R244 ;  /* 0x000000f408002986 */ /* 0x0007e2000c101516 */
[----:B-1----:R-:W-:Y:S01]  /*10360*/  PRMT R0, R244, 0x7632, R0 ;  /* 0x00007632f4007816 */ /* 0x002fe20000000000 */
[----:B------:R-:W-:Y:S01]  /*10370*/  IMAD.WIDE R2, R75, 0x2, R4 ;  /* 0x000000024b027825 */ /* 0x000fe200078e0204 */
[----:B------:R-:W-:Y:S01]  /*10380*/  ISETP.LT.AND P6, PT, R67, UR28, !P6 ;  /* 0x0000001c43007c0c */ /* 0x000fe2000f7c1270 */
[----:B------:R-:W1:Y:S02]  /*10390*/  LDCU UR6, c[0x0][0x398] ;  /* 0x00007300ff0677ac */ /* 0x000e640008000800 */
[----:B------:R-:W-:Y:S01]  /*103a0*/  VIADD R75, R252, 0x28 ;  /* 0x00000028fc4b7836 */ /* 0x000fe20000000000 */
[----:B------:R0:W-:Y:S01]  /*103b0*/  @P4 STG.E.U16 desc[UR22][R2.64], R0 ;  /* 0x0000000002004986 */ /* 0x0001e2000c101516 */
[----:B---3--:R-:W-:Y:S01]  /*103c0*/  IMAD.WIDE R8, R74, 0x2, R6 ;  /* 0x000000024a087825 */ /* 0x008fe200078e0206 */
[----:B------:R-:W-:Y:S01]  /*103d0*/  ISETP.LT.AND P2, PT, R200, UR60, !P5 ;  /* 0x0000003cc8007c0c */ /* 0x000fe2000ef41270 */
[----:B------:R-:W3:Y:S01]  /*103e0*/  LDCU UR60, c[0x0][0x39c] ;  /* 0x00007380ff3c77ac */ /* 0x000ee20008000800 */
[----:B------:R-:W-:Y:S01]  /*103f0*/  ISETP.GE.AND P4, PT, R75, UR44, PT ;  /* 0x0000002c4b007c0c */ /* 0x000fe2000bf86270 */
[----:B------:R-:W-:Y:S01]  /*10400*/  VIADD R75, R74, UR30 ;  /* 0x0000001e4a4b7c36 */ /* 0x000fe20008000000 */
[----:B------:R-:W-:Y:S01]  /*10410*/  ISETP.LT.AND P5, PT, R67, UR47, !P5 ;  /* 0x0000002f43007c0c */ /* 0x000fe2000efa1270 */
[----:B------:R1:W-:Y:S01]  /*10420*/  @P1 STG.E.U16 desc[UR22][R8.64], R246 ;  /* 0x000000f608001986 */ /* 0x0003e2000c101516 */
[----:B------:R-:W2:Y:S01]  /*10430*/  LDCU UR28, c[0x0][0x398] ;  /* 0x00007300ff1c77ac */ /* 0x000ea20008000800 */
[----:B0-----:R-:W-:Y:S01]  /*10440*/  PRMT R0, R246, 0x7632, R0 ;  /* 0x00007632f6007816 */ /* 0x001fe20000000000 */
[----:B------:R-:W-:Y:S01]  /*10450*/  IMAD.WIDE R2, R74, 0x2, R4 ;  /* 0x000000024a027825 */ /* 0x000fe200078e0204 */
[----:B------:R-:W0:Y:S03]  /*10460*/  LDCU UR69, c[0x0][0x398] ;  /* 0x00007300ff4577ac */ /* 0x000e260008000800 */
        /* <DEDUP_REMOVED lines=12> */
[----:B0-----:R-:W-:Y:S01]  /*10530*/  IMAD.WIDE R8, R74, 0x2, R6 ;  /* 0x000000024a087825 */ /* 0x001fe200078e0206 */
[----:B------:R0:W-:Y:S01]  /*10540*/  @P6 STG.E.U16 desc[UR22][R2.64], R0 ;  /* 0x0000000002006986 */ /* 0x0001e2000c101516 */
[----:B------:R-:W1:Y:S03]  /*10550*/  LDCU UR68, c[0x0][0x398] ;  /* 0x00007300ff4477ac */ /* 0x000e660008000800 */
[----:B------:R-:W-:Y:S01]  /*10560*/  @P2 STG.E.U16 desc[UR22][R8.64], R250 ;  /* 0x000000fa08002986 */ /* 0x000fe2000c101516 */
[----:B0-----:R-:W-:Y:S01]  /*10570*/  PRMT R0, R250, 0x7632, R0 ;  /* 0x00007632fa007816 */ /* 0x001fe20000000000 */
[----:B------:R-:W-:-:S05]  /*10580*/  IMAD.WIDE R2, R74, 0x2, R4 ;  /* 0x000000024a027825 */ /* 0x000fca00078e0204 */
[----:B------:R0:W-:Y:S02]  /*10590*/  @P5 STG.E.U16 desc[UR22][R2.64], R0 ;  /* 0x0000000002005986 */ /* 0x0001e4000c101516 */
[----:B0-----:R-:W-:Y:S02]  /*105a0*/  PRMT R0, R197, 0x7610, R0 ;  /* 0x00007610c5007816 */ /* 0x001fe40000000000 */
[----:B------:R-:W2:Y:S01]  /*105b0*/  LDL.LU.S16 R197, [R1+0x132] ;  /* 0x0001320001c57983 */ /* 0x000ea20000300600 */
[----:B------:R-:W-:Y:S01]  /*105c0*/  VIADD R75, R252, 0x2a ;  /* 0x0000002afc4b7836 */ /* 0x000fe20000000000 */
[----:B------:R-:W-:Y:S01]  /*105d0*/  ISETP.LT.AND P4, PT, R67, UR18, !P4 ;  /* 0x0000001243007c0c */ /* 0x000fe2000e781270 */
[----:B------:R-:W0:Y:S01]  /*105e0*/  LDCU UR18, c[0x0][0x398] ;  /* 0x00007300ff1277ac */ /* 0x000e220008000800 */
[----:B------:R-:W-:Y:S01]  /*105f0*/  ISETP.LT.AND P0, PT, R200, UR34, !P3 ;  /* 0x00000022c8007c0c */ /* 0x000fe2000df01270 */
[----:B------:R-:W3:Y:S01]  /*10600*/  LDL.S16 R204, [R1+0x134] ;  /* 0x0001340001cc7983 */ /* 0x000ee20000100600 */
[----:B------:R-:W-:Y:S01]  /*10610*/  ISETP.GE.AND P6, PT, R75, UR67, PT ;  /* 0x000000434b007c0c */ /* 0x000fe2000bfc6270 */
[----:B------:R-:W-:Y:S01]  /*10620*/  VIADD R75, R74, UR30 ;  /* 0x0000001e4a4b7c36 */ /* 0x000fe20008000000 */
[----:B------:R-:W-:Y:S01]  /*10630*/  ISETP.LT.AND P3, PT, R67, UR75, !P3 ;  /* 0x0000004b43007c0c */ /* 0x000fe2000df61270 */
[----:B------:R-:W-:Y:S01]  /*10640*/  VIADD R74, R252, 0x2b ;  /* 0x0000002bfc4a7836 */ /* 0x000fe20000000000 */
[----:B------:R-:W-:Y:S01]  /*10650*/  ISETP.LT.AND P2, PT, R200, UR43, !P6 ;  /* 0x0000002bc8007c0c */ /* 0x000fe2000f741270 */
[C---:B------:R-:W-:Y:S01]  /*10660*/  IMAD.WIDE R8, R75.reuse, 0x2, R6 ;  /* 0x000000024b087825 */ /* 0x040fe200078e0206 */
[----:B------:R-:W0:Y:S02]  /*10670*/  LDCU UR34, c[0x0][0x39c] ;  /* 0x00007380ff2277ac */ /* 0x000e240008000800 */
[----:B------:R-:W-:Y:S01]  /*10680*/  ISETP.GE.AND P5, PT, R74, UR24, PT ;  /* 0x000000184a007c0c */ /* 0x000fe2000bfa6270 */
[----:B------:R-:W-:Y:S01]  /*10690*/  IMAD.WIDE R2, R75, 0x2, R4 ;  /* 0x000000024b027825 */ /* 0x000fe200078e0204 */
[----:B------:R1:W-:Y:S01]  /*106a0*/  @P1 STG.E.U16 desc[UR22][R8.64], R131 ;  /* 0x0000008308001986 */ /* 0x0003e2000c101516 */
[----:B------:R-:W-:Y:S01]  /*106b0*/  ISETP.LT.AND P6, PT, R67, UR48, !P6 ;  /* 0x0000003043007c0c */ /* 0x000fe2000f7c1270 */
[----:B------:R-:W0:Y:S01]  /*106c0*/  LDCU UR43, c[0x0][0x39c] ;  /* 0x00007380ff2b77ac */ /* 0x000e220008000800 */
[----:B------:R-:W-:Y:S01]  /*106d0*/  VIADD R74, R75, UR30 ;  /* 0x0000001e4b4a7c36 */ /* 0x000fe20008000000 */
[----:B------:R4:W-:Y:S01]  /*106e0*/  @P4 STG.E.U16 desc[UR22][R2.64], R0 ;  /* 0x0000000002004986 */ /* 0x0009e2000c101516 */
[----:B------:R-:W0:Y:S01]  /*106f0*/  LDCU UR75, c[0x0][0x398] ;  /* 0x00007300ff4b77ac */ /* 0x000e220008000800 */
[----:B------:R-:W0:Y:S01]  /*10700*/  LDCU UR67, c[0x0][0x398] ;  /* 0x00007300ff4377ac */ /* 0x000e220008000800 */
[----:B-1----:R-:W-:Y:S01]  /*10710*/  PRMT R131, R203, 0x7610, R131 ;  /* 0x00007610cb837816 */ /* 0x002fe20000000083 */
[----:B------:R-:W-:Y:S01]  /*10720*/  IMAD.WIDE R8, R74, 0x2, R6 ;  /* 0x000000024a087825 */ /* 0x000fe200078e0206 */
[----:B------:R-:W-:Y:S01]  /*10730*/  ISETP.LT.AND P1, PT, R200, UR33, !P5 ;  /* 0x00000021c8007c0c */ /* 0x000fe2000ef21270 */
[----:B------:R-:W1:Y:S01]  /*10740*/  LDCU UR33, c[0x0][0x39c] ;  /* 0x00007380ff2177ac */ /* 0x000e620008000800 */
[----:B----4-:R-:W-:Y:S01]  /*10750*/  PRMT R0, R201, 0x7610, R0 ;  /* 0x00007610c9007816 */ /* 0x010fe20000000000 */
[----:B------:R-:W-:Y:S01]  /*10760*/  IMAD.WIDE R2, R74, 0x2, R4 ;  /* 0x000000024a027825 */ /* 0x000fe200078e0204 */
[----:B------:R-:W4:Y:S01]  /*10770*/  LDL.LU.S16 R201, [R1+0x136] ;  /* 0x0001360001c97983 */ /* 0x000f220000300600 */
[----:B------:R-:W0:Y:S03]  /*10780*/  LDCU UR48, c[0x0][0x398] ;  /* 0x00007300ff3077ac */ /* 0x000e260008000800 */
[----:B------:R-:W-:Y:S01]  /*10790*/  @P0 STG.E.U16 desc[UR22][R8.64], R131 ;  /* 0x0000008308000986 */ /* 0x000fe2000c101516 */
[----:B------:R-:W0:Y:S03]  /*107a0*/  LDCU UR24, c[0x0][0x398] ;  /* 0x00007300ff1877ac */ /* 0x000e260008000800 */
[----:B------:R2:W-:Y:S04]  /*107b0*/  @P3 STG.E.U16 desc[UR22][R2.64], R0 ;  /* 0x0000000002003986 */ /* 0x0005e8000c101516 */
[----:B------:R-:W4:Y:S01]  /*107c0*/  LDL.S16 R203, [R1+0x138] ;  /* 0x0001380001cb7983 */ /* 0x000f220000100600 */
[----:B--2---:R-:W-:-:S03]  /*107d0*/  PRMT R0, R197, 0x7610, R0 ;  /* 0x00007610c5007816 */ /* 0x004fc60000000000 */
[----:B------:R-:W2:Y:S01]  /*107e0*/  LDL.LU.S16 R197, [R1+0x13a] ;  /* 0x00013a0001c57983 */ /* 0x000ea20000300600 */
[----:B------:R-:W-:-:S05]  /*107f0*/  VIADD R75, R252, 0x2c ;  /* 0x0000002cfc4b7836 */ /* 0x000fca0000000000 */
[----:B------:R-:W-:Y:S01]  /*10800*/  ISETP.GE.AND P4, PT, R75, UR66, PT ;  /* 0x000000424b007c0c */ /* 0x000fe2000bf86270 */
[----:B------:R-:W-:Y:S01]  /*10810*/  VIADD R75, R74, UR30 ;  /* 0x0000001e4a4b7c36 */ /* 0x000fe20008000000 */
[----:B------:R-:W-:Y:S01]  /*10820*/  ISETP.LT.AND P5, PT, R67, UR52, !P5 ;  /* 0x0000003443007c0c */ /* 0x000fe2000efa1270 */
[----:B------:R-:W-:Y:S01]  /*10830*/  VIADD R74, R252, 0x2d ;  /* 0x0000002dfc4a7836 */ /* 0x000fe20000000000 */
[----:B------:R-:W-:Y:S01]  /*10840*/  PRMT R131, R202, 0x7610, R131 ;  /* 0x00007610ca837816 */ /* 0x000fe20000000083 */
[C---:B------:R-:W-:Y:S01]  /*10850*/  IMAD.WIDE R8, R75.reuse, 0x2, R6 ;  /* 0x000000024b087825 */ /* 0x040fe200078e0206 */
[----:B------:R-:W2:Y:S01]  /*10860*/  LDL.S16 R202, [R1+0x13c] ;  /* 0x00013c0001ca7983 */ /* 0x000ea20000100600 */
[----:B------:R-:W-:Y:S01]  /*10870*/  ISETP.LT.AND P0, PT, R200, UR77, !P4 ;  /* 0x0000004dc8007c0c */ /* 0x000fe2000e701270 */
[----:B------:R-:W0:Y:S01]  /*10880*/  LDCU UR77, c[0x0][0x39c] ;  /* 0x00007380ff4d77ac */ /* 0x000e220008000800 */
        /* <DEDUP_REMOVED lines=9> */
[----:B---3--:R-:W-:Y:S01]  /*10920*/  PRMT R131, R204, 0x7610, R131 ;  /* 0x00007610cc837816 */ /* 0x008fe20000000083 */
[----:B------:R-:W-:Y:S01]  /*10930*/  IMAD.WIDE R8, R74, 0x2, R6 ;  /* 0x000000024a087825 */ /* 0x000fe200078e0206 */
[----:B------:R-:W-:Y:S01]  /*10940*/  ISETP.LT.AND P2, PT, R200, UR32, !P3 ;  /* 0x00000020c8007c0c */ /* 0x000fe2000df41270 */
[----:B------:R-:W3:Y:S01]  /*10950*/  LDCU UR32, c[0x0][0x39c] ;  /* 0x00007380ff2077ac */ /* 0x000ee20008000800 */
[----:B----4-:R-:W-:Y:S01]  /*10960*/  PRMT R0, R201, 0x7610, R0 ;  /* 0x00007610c9007816 */ /* 0x010fe20000000000 */
[----:B------:R-:W-:Y:S01]  /*10970*/  IMAD.WIDE R2, R74, 0x2, R4 ;  /* 0x000000024a027825 */ /* 0x000fe200078e0204 */
[----:B------:R-:W4:Y:S01]  /*10980*/  LDL.LU.S16 R201, [R1+0x13e] ;  /* 0x00013e0001c97983 */ /* 0x000f220000300600 */
[----:B------:R-:W0:Y:S03]  /*10990*/  LDCU UR76, c[0x0][0x398] ;  /* 0x00007300ff4c77ac */ /* 0x000e260008000800 */
[----:B------:R-:W-:Y:S04]  /*109a0*/  @P1 STG.E.U16 desc[UR22][R8.64], R131 ;  /* 0x0000008308001986 */ /* 0x000fe8000c101516 */
[----:B------:R2:W-:Y:S04]  /*109b0*/  @P5 STG.E.U16 desc[UR22][R2.64], R0 ;  /* 0x0000000002005986 */ /* 0x0005e8000c101516 */
[----:B------:R-:W3:Y:S01]  /*109c0*/  LDL.S16 R204, [R1+0x140] ;  /* 0x0001400001cc7983 */ /* 0x000ee20000100600 */
        /* <DEDUP_REMOVED lines=9> */
[----:B------:R-:W3:Y:S01]  /*10a60*/  LDL.S16 R203, [R1+0x144] ;  /* 0x0001440001cb7983 */ /* 0x000ee20000100600 */
        /* <DEDUP_REMOVED lines=19> */
[----:B------:R-:W-:Y:S04]  /*10ba0*/  @P2 STG.E.U16 desc[UR22][R8.64], R131 ;  /* 0x0000008308002986 */ /* 0x000fe8000c101516 */
        /* <DEDUP_REMOVED lines=9> */
[----:B---3--:R-:W-:Y:S01]  /*10c40*/  PRMT R131, R204, 0x7610, R131 ;  /* 0x00007610cc837816 */ /* 0x008fe20000000083 */
        /* <DEDUP_REMOVED lines=175> */
[----:B------:R-:W3:Y:S01]  /*11740*/  LDL.LU.S16 R202, [R1+0x176] ;  /* 0x0001760001ca7983 */ /* 0x000ee20000300600 */
[----:B------:R-:W-:Y:S01]  /*11750*/  ISETP.LT.AND P0, PT, R200, UR47, !P5 ;  /* 0x0000002fc8007c0c */ /* 0x000fe2000ef01270 */
[----:B------:R-:W1:Y:S01]  /*11760*/  LDCU UR69, c[0x0][0x398] ;  /* 0x00007300ff4577ac */ /* 0x000e620008000800 */
[----:B----4-:R-:W-:Y:S01]  /*11770*/  PRMT R0, R201, 0x7610, R0 ;  /* 0x00007610c9007816 */ /* 0x010fe20000000000 */
[----:B------:R-:W-:Y:S01]  /*11780*/  IMAD.WIDE R2, R74, 0x2, R4 ;  /* 0x000000024a027825 */ /* 0x000fe200078e0204 */
[----:B------:R-:W4:Y:S04]  /*11790*/  LDL.S16 R201, [R1+0x178] ;  /* 0x0001780001c97983 */ /* 0x000f280000100600 */
[----:B------:R-:W-:Y:S01]  /*117a0*/  @P2 STG.E.U16 desc[UR22][R8.64], R131 ;  /* 0x0000008308002986 */ /* 0x000fe2000c101516 */
[----:B------:R-:W-:Y:S01]  /*117b0*/  VIADD R75, R252, 0x3c ;  /* 0x0000003cfc4b7836 */ /* 0x000fe20000000000 */
[----:B------:R-:W0:Y:S02]  /*117c0*/  LDCU UR47, c[0x0][0x39c] ;  /* 0x00007380ff2f77ac */ /* 0x000e240008000800 */
[----:B------:R2:W-:Y:S02]  /*117d0*/  @P3 STG.E.U16 desc[UR22][R2.64], R0 ;  /* 0x0000000002003986 */ /* 0x0005e4000c101516 */
[----:B--2---:R-:W-:-:S02]  /*117e0*/  PRMT R0, R197, 0x7610, R0 ;  /* 0x00007610c5007816 */ /* 0x004fc40000000000 */
[----:B------:R-:W2:Y:S01]  /*117f0*/  LDL.LU.S16 R197, [R1+0x17a] ;  /* 0x00017a0001c57983 */ /* 0x000ea20000300600 */
[----:B------:R-:W-:Y:S01]  /*11800*/  ISETP.GE.AND P4, PT, R75, UR38, PT ;  /* 0x000000264b007c0c */ /* 0x000fe2000bf86270 */
[----:B------:R-:W-:Y:S01]  /*11810*/  VIADD R75, R74, UR30 ;  /* 0x0000001e4a4b7c36 */ /* 0x000fe20008000000 */
[----:B---3--:R-:W-:Y:S01]  /*11820*/  PRMT R131, R204, 0x7610, R131 ;  /* 0x00007610cc837816 */ /* 0x008fe20000000083 */
[----:B------:R-:W-:Y:S01]  /*11830*/  VIADD R74, R252, 0x3d ;  /* 0x0000003dfc4a7836 */ /* 0x000fe20000000000 */
[----:B------:R-:W3:Y:S01]  /*11840*/  LDL.S16 R205, [R1+0x17c] ;  /* 0x00017c0001cd7983 */ /* 0x000ee20000100600 */
[----:B------:R-:W-:Y:S01]  /*11850*/  IMAD.WIDE R8, R75, 0x2, R6 ;  /* 0x000000024b087825 */ /* 0x000fe200078e0206 */
[----:B------:R-:W-:Y:S01]  /*11860*/  ISETP.LT.AND P5, PT, R67, UR44, !P5 ;  /* 0x0000002c43007c0c */ /* 0x000fe2000efa1270 */
[----:B------:R-:W1:Y:S01]  /*11870*/  LDCU UR44, c[0x0][0x398] ;  /* 0x00007300ff2c77ac */ /* 0x000e620008000800 */
[----:B0-----:R-:W-:Y:S01]  /*11880*/  ISETP.GE.AND P3, PT, R74, UR34, PT ;  /* 0x000000224a007c0c */ /* 0x001fe2000bf66270 */
[C---:B------:R-:W-:Y:S01]  /*11890*/  VIADD R74, R75.reuse, UR30 ;  /* 0x0000001e4b4a7c36 */ /* 0x040fe20008000000 */
[----:B------:R-:W3:Y:S01]  /*118a0*/  LDL.LU.S16 R204, [R1+0x17e] ;  /* 0x00017e0001cc7983 */ /* 0x000ee20000300600 */
[----:B------:R-:W-:Y:S01]  /*118b0*/  IMAD.WIDE R2, R75, 0x2, R4 ;  /* 0x000000024b027825 */ /* 0x000fe200078e0204 */
[----:B------:R-:W-:Y:S01]  /*118c0*/  ISETP.LT.AND P2, PT, R200, UR18, !P4 ;  /* 0x00000012c8007c0c */ /* 0x000fe2000e741270 */
[----:B------:R-:W0:Y:S01]  /*118d0*/  LDCU UR38, c[0x0][0x398] ;  /* 0x00007300ff2677ac */ /* 0x000e220008000800 */
[----:B------:R1:W-:Y:S01]  /*118e0*/  @P1 STG.E.U16 desc[UR22][R8.64], R131 ;  /* 0x0000008308001986 */ /* 0x0003e2000c101516 */
[----:B------:R-:W-:Y:S01]  /*118f0*/  VIADD R75, R252, 0x3e ;  /* 0x0000003efc4b7836 */ /* 0x000fe20000000000 */
[----:B------:R-:W0:Y:S02]  /*11900*/  LDCU UR18, c[0x0][0x39c] ;  /* 0x00007380ff1277ac */ /* 0x000e240008000800 */
[----:B------:R4:W-:Y:S01]  /*11910*/  @P6 STG.E.U16 desc[UR22][R2.64], R0 ;  /* 0x0000000002006986 */ /* 0x0009e2000c101516 */
[----:B------:R-:W-:Y:S01]  /*11920*/  PRMT R196, R239, 0x7632, R196 ;  /* 0x00007632efc47816 */ /* 0x000fe200000000c4 */
[----:B------:R-:W0:Y:S01]  /*11930*/  LDCU UR34, c[0x0][0x398] ;  /* 0x00007300ff2277ac */ /* 0x000e220008000800 */
[----:B-1----:R-:W-:Y:S01]  /*11940*/  PRMT R131, R203, 0x7610, R131 ;  /* 0x00007610cb837816 */ /* 0x002fe20000000083 */
[----:B------:R-:W-:Y:S01]  /*11950*/  IMAD.WIDE R8, R74, 0x2, R6 ;  /* 0x000000024a087825 */ /* 0x000fe200078e0206 */
[----:B------:R-:W3:Y:S01]  /*11960*/  LDL.S16 R203, [R1+0x180] ;  /* 0x0001800001cb7983 */ /* 0x000ee20000100600 */
[----:B----4-:R-:W-:-:S02]  /*11970*/  PRMT R0, R202, 0x7610, R0 ;  /* 0x00007610ca007816 */ /* 0x010fc40000000000 */
[----:B------:R-:W-:Y:S01]  /*11980*/  IMAD.WIDE R2, R74, 0x2, R4 ;  /* 0x000000024a027825 */ /* 0x000fe200078e0204 */
[----:B------:R1:W-:Y:S04]  /*11990*/  @P0 STG.E.U16 desc[UR22][R8.64], R131 ;  /* 0x0000008308000986 */ /* 0x0003e8000c101516 */
[----:B------:R-:W4:Y:S01]  /*119a0*/  LDL.LU.S16 R202, [R1+0x182] ;  /* 0x0001820001ca7983 */ /* 0x000f220000300600 */
[----:B-1----:R-:W-:-:S03]  /*119b0*/  PRMT R131, R201, 0x7610, R131 ;  /* 0x00007610c9837816 */ /* 0x002fc60000000083 */
[----:B------:R-:W4:Y:S04]  /*119c0*/  LDL.S16 R201, [R1+0x184] ;  /* 0x0001840001c97983 */ /* 0x000f280000100600 */
[----:B------:R2:W-:Y:S02]  /*119d0*/  @P5 STG.E.U16 desc[UR22][R2.64], R0 ;  /* 0x0000000002005986 */ /* 0x0005e4000c101516 */
[----:B--2---:R-:W-:Y:S02]  /*119e0*/  PRMT R0, R197, 0x7610, R0 ;  /* 0x00007610c5007816 */ /* 0x004fe40000000000 */
[----:B------:R-:W2:Y:S01]  /*119f0*/  LDL.LU.S16 R197, [R1+0x186] ;  /* 0x0001860001c57983 */ /* 0x000ea20000300600 */
[----:B------:R-:W-:Y:S01]  /*11a00*/  ISETP.LT.AND P4, PT, R67, UR68, !P4 ;  /* 0x0000004443007c0c */ /* 0x000fe2000e781270 */
[----:B------:R-:W1:Y:S01]  /*11a10*/  LDCU UR68, c[0x0][0x398] ;  /* 0x00007300ff4477ac */ /* 0x000e620008000800 */
[----:B------:R-:W-:Y:S01]  /*11a20*/  ISETP.GE.AND P6, PT, R75, UR43, PT ;  /* 0x0000002b4b007c0c */ /* 0x000fe2000bfc6270 */
[----:B------:R-:W-:-:S02]  /*11a30*/  VIADD R75, R74, UR30 ;  /* 0x0000001e4a4b7c36 */ /* 0x000fc40008000000 */
[----:B------:R-:W-:Y:S01]  /*11a40*/  VIADD R74, R252, 0x3f ;  /* 0x0000003ffc4a7836 */ /* 0x000fe20000000000 */
[----:B------:R-:W-:Y:S01]  /*11a50*/  ISETP.LT.AND P1, PT, R200, UR75, !P3 ;  /* 0x0000004bc8007c0c */ /* 0x000fe2000df21270 */
[----:B------:R-:W-:Y:S01]  /*11a60*/  IMAD.WIDE R8, R75, 0x2, R6 ;  /* 0x000000024b087825 */ /* 0x000fe200078e0206 */
[----:B------:R-:W-:Y:S01]  /*11a70*/  ISETP.LT.AND P3, PT, R67, UR67, !P3 ;  /* 0x0000004343007c0c */ /* 0x000fe2000df61270 */
[----:B------:R-:W0:Y:S01]  /*11a80*/  LDCU UR75, c[0x0][0x39c] ;  /* 0x00007380ff4b77ac */ /* 0x000e220008000800 */
[----:B------:R-:W-:Y:S01]  /*11a90*/  ISETP.GE.AND P5, PT, R74, UR33, PT ;  /* 0x000000214a007c0c */ /* 0x000fe2000bfa6270 */
[C---:B------:R-:W-:Y:S02]  /*11aa0*/  VIADD R74, R75.reuse, UR30 ;  /* 0x0000001e4b4a7c36 */ /* 0x040fe40008000000 */
[----:B------:R-:W-:Y:S01]  /*11ab0*/  IMAD.WIDE R2, R75, 0x2, R4 ;  /* 0x000000024b027825 */ /* 0x000fe200078e0204 */
[----:B------:R-:W-:Y:S01]  /*11ac0*/  ISETP.LT.AND P0, PT, R200, UR48, !P6 ;  /* 0x00000030c8007c0c */ /* 0x000fe2000f701270 */
[----:B------:R3:W-:Y:S01]  /*11ad0*/  @P2 STG.E.U16 desc[UR22][R8.64], R131 ;  /* 0x0000008308002986 */ /* 0x0007e2000c101516 */
[----:B------:R-:W0:Y:S01]  /*11ae0*/  LDCU UR67, c[0x0][0x398] ;  /* 0x00007300ff4377ac */ /* 0x000e220008000800 */
[----:B------:R-:W-:-:S02]  /*11af0*/  VIADD R75, R252, 0x40 ;  /* 0x00000040fc4b7836 */ /* 0x000fc40000000000 */
[----:B------:R1:W-:Y:S01]  /*11b00*/  @P4 STG.E.U16 desc[UR22][R2.64], R0 ;  /* 0x0000000002004986 */ /* 0x0003e2000c101516 */
[----:B------:R-:W0:Y:S02]  /*11b10*/  LDCU UR43, c[0x0][0x398] ;  /* 0x00007300ff2b77ac */ /* 0x000e240008000800 */
[----:B------:R-:W-:Y:S01]  /*11b20*/  ISETP.GE.AND P4, PT, R75, UR77, PT ;  /* 0x0000004d4b007c0c */ /* 0x000fe2000bf86270 */
[C---:B------:R-:W-:Y:S01]  /*11b30*/  VIADD R75, R74.reuse, UR30 ;  /* 0x0000001e4a4b7c36 */ /* 0x040fe20008000000 */
[----:B------:R-:W-:Y:S01]  /*11b40*/  ISETP.LT.AND P6, PT, R67, UR24, !P6 ;  /* 0x0000001843007c0c */ /* 0x000fe2000f7c1270 */
[----:B------:R-:W0:Y:S01]  /*11b50*/  LDCU UR48, c[0x0][0x39c] ;  /* 0x00007380ff3077ac */ /* 0x000e220008000800 */
[----:B---3--:R-:W-:Y:S01]  /*11b60*/  PRMT R131, R205, 0x7610, R131 ;  /* 0x00007610cd837816 */ /* 0x008fe20000000083 */
[----:B------:R-:W-:Y:S01]  /*11b70*/  IMAD.WIDE R8, R74, 0x2, R6 ;  /* 0x000000024a087825 */ /* 0x000fe200078e0206 */
[----:B------:R-:W-:Y:S01]  /*11b80*/  ISETP.LT.AND P2, PT, R200, UR52, !P5 ;  /* 0x00000034c8007c0c */ /* 0x000fe2000ef41270 */
[----:B------:R-:W3:Y:S01]  /*11b90*/  LDCU UR24, c[0x0][0x398] ;  /* 0x00007300ff1877ac */ /* 0x000ee20008000800 */
[----:B-1----:R-:W-:Y:S01]  /*11ba0*/  PRMT R0, R204, 0x7610, R0 ;  /* 0x00007610cc007816 */ /* 0x002fe20000000000 */
[----:B------:R-:W-:Y:S01]  /*11bb0*/  IMAD.WIDE R2, R74, 0x2, R4 ;  /* 0x000000024a027825 */ /* 0x000fe200078e0204 */
[----:B------:R1:W-:Y:S01]  /*11bc0*/  @P1 STG.E.U16 desc[UR22][R8.64], R131 ;  /* 0x0000008308001986 */ /* 0x0003e2000c101516 */
[----:B------:R-:W0:Y:S02]  /*11bd0*/  LDCU UR33, c[0x0][0x398] ;  /* 0x00007300ff2177ac */ /* 0x000e240008000800 */
[----:B------:R-:W-:Y:S01]  /*11be0*/  VIADD R74, R252, 0x41 ;  /* 0x00000041fc4a7836 */ /* 0x000fe20000000000 */
[----:B------:R4:W-:Y:S01]  /*11bf0*/  @P3 STG.E.U16 desc[UR22][R2.64], R0 ;  /* 0x0000000002003986 */ /* 0x0009e2000c101516 */
[----:B------:R-:W-:Y:S01]  /*11c00*/  ISETP.LT.AND P5, PT, R67, UR66, !P5 ;  /* 0x0000004243007c0c */ /* 0x000fe2000efa1270 */
[----:B------:R-:W0:Y:S02]  /*11c10*/  LDCU UR52, c[0x0][0x39c] ;  /* 0x00007380ff3477ac */ /* 0x000e240008000800 */
[----:B------:R-:W-:Y:S01]  /*11c20*/  ISETP.GE.AND P3, PT, R74, UR32, PT ;  /* 0x000000204a007c0c */ /* 0x000fe2000bf66270 */
[----:B------:R-:W-:Y:S01]  /*11c30*/  VIADD R74, R75, UR30 ;  /* 0x0000001e4b4a7c36 */ /* 0x000fe20008000000 */
[----:B------:R-:W0:Y:S01]  /*11c40*/  LDCU UR77, c[0x0][0x398] ;  /* 0x00007300ff4d77ac */ /* 0x000e220008000800 */
[----:B-1----:R-:W-:Y:S01]  /*11c50*/  PRMT R131, R203, 0x7610, R131 ;  /* 0x00007610cb837816 */ /* 0x002fe20000000083 */
[C---:B------:R-:W-:Y:S01]  /*11c60*/  IMAD.WIDE R8, R75.reuse, 0x2, R6 ;  /* 0x000000024b087825 */ /* 0x040fe200078e0206 */
[----:B------:R-:W-:Y:S01]  /*11c70*/  ISETP.LT.AND P1, PT, R200, UR76, !P4 ;  /* 0x0000004cc8007c0c */ /* 0x000fe2000e721270 */
[----:B------:R-:W1:Y:S01]  /*11c80*/  LDCU UR66, c[0x0][0x398] ;  /* 0x00007300ff4277ac */ /* 0x000e620008000800 */
[----:B----4-:R-:W-:Y:S01]  /*11c90*/  PRMT R0, R202, 0x7610, R0 ;  /* 0x00007610ca007816 */ /* 0x010fe20000000000 */
[----:B------:R-:W-:Y:S01]  /*11ca0*/  IMAD.WIDE R2, R75, 0x2, R4 ;  /* 0x000000024b027825 */ /* 0x000fe200078e0204 */
[----:B------:R4:W-:Y:S01]  /*11cb0*/  @P0 STG.E.U16 desc[UR22][R8.64], R131 ;  /* 0x0000008308000986 */ /* 0x0009e2000c101516 */
[----:B------:R-:W0:Y:S02]  /*11cc0*/  LDCU UR76, c[0x0][0x39c] ;  /* 0x00007380ff4c77ac */ /* 0x000e240008000800 */
[----:B------:R-:W-:Y:S01]  /*11cd0*/  VIADD R75, R252, 0x42 ;  /* 0x00000042fc4b7836 */ /* 0x000fe20000000000 */
[----:B------:R0:W-:Y:S01]  /*11ce0*/  @P6 STG.E.U16 desc[UR22][R2.64], R0 ;  /* 0x0000000002006986 */ /* 0x0001e2000c101516 */
[----:B------:R-:W-:Y:S01]  /*11cf0*/  ISETP.LT.AND P4, PT, R67, UR53, !P4 ;  /* 0x0000003543007c0c */ /* 0x000fe2000e781270 */
[----:B------:R-:W1:Y:S01]  /*11d00*/  LDCU UR53, c[0x0][0x398] ;  /* 0x00007300ff3577ac */ /* 0x000e620008000800 */
[----:B------:R-:W1:Y:S01]  /*11d10*/  LDCU UR32, c[0x0][0x398] ;  /* 0x00007300ff2077ac */ /* 0x000e620008000800 */
[----:B----4-:R-:W-:Y:S01]  /*11d20*/  PRMT R131, R201, 0x7610, R131 ;  /* 0x00007610c9837816 */ /* 0x010fe20000000083 */
[C-C-:B------:R-:W-:Y:S01]  /*11d30*/  IMAD.WIDE R8, R74.reuse, 0x2, R6.reuse ;  /* 0x000000024a087825 */ /* 0x140fe200078e0206 */
[----:B------:R-:W-:Y:S01]  /*11d40*/  ISETP.GE.AND P6, PT, R75, UR51, PT ;  /* 0x000000334b007c0c */ /* 0x000fe2000bfc6270 */
[----:B------:R-:W4:Y:S02]  /*11d50*/  LDCU UR51, c[0x0][0x398] ;  /* 0x00007300ff3377ac */ /* 0x000f240008000800 */
[----:B------:R-:W-:Y:S01]  /*11d60*/  VIADD R75, R74, UR30 ;  /* 0x0000001e4a4b7c36 */ /* 0x000fe20008000000 */
[----:B------:R1:W-:Y:S01]  /*11d70*/  @P2 STG.E.U16 desc[UR22][R8.64], R131 ;  /* 0x0000008308002986 */ /* 0x0003e2000c101516 */
[----:B------:R-:W-:Y:S01]  /*11d80*/  ISETP.LT.AND P0, PT, R200, UR35, !P3 ;  /* 0x00000023c8007c0c */ /* 0x000fe2000df01270 */
[----:B------:R-:W2:Y:S01]  /*11d90*/  LDCU UR35, c[0x0][0x39c] ;  /* 0x00007380ff2377ac */ /* 0x000ea20008000800 */
[----:B------:R-:W-:Y:S01]  /*11da0*/  ISETP.LT.AND P3, PT, R67, UR20, !P3 ;  /* 0x0000001443007c0c */ /* 0x000fe2000df61270 */
[----:B0-----:R-:W-:-:S04]  /*11db0*/  IMAD.WIDE R2, R75, 0x2, R6 ;  /* 0x000000024b027825 */ /* 0x001fc800078e0206 */
[----:B-1----:R-:W-:Y:S01]  /*11dc0*/  IMAD.WIDE R8, R74, 0x2, R4 ;  /* 0x000000024a087825 */ /* 0x002fe200078e0204 */
[----:B------:R-:W-:Y:S01]  /*11dd0*/  ISETP.LT.AND P2, PT, R200, UR59, !P6 ;  /* 0x0000003bc8007c0c */ /* 0x000fe2000f741270 */
[----:B------:R-:W0:Y:S02]  /*11de0*/  LDCU UR20, c[0x0][0x398] ;  /* 0x00007300ff1477ac */ /* 0x000e240008000800 */
[----:B------:R-:W-:Y:S01]  /*11df0*/  VIADD R74, R252, 0x43 ;  /* 0x00000043fc4a7836 */ /* 0x000fe20000000000 */
[----:B------:R-:W-:Y:S01]  /*11e00*/  ISETP.LT.AND P6, PT, R67, UR65, !P6 ;  /* 0x0000004143007c0c */ /* 0x000fe2000f7c1270 */
[----:B------:R-:W1:Y:S01]  /*11e10*/  LDCU UR59, c[0x0][0x39c] ;  /* 0x00007380ff3b77ac */ /* 0x000e620008000800 */
[----:B------:R-:W-:Y:S01]  /*11e20*/  PRMT R131, R233, 0x7632, R131 ;  /* 0x00007632e9837816 */ /* 0x000fe20000000083 */
[----:B------:R-:W0:Y:S01]  /*11e30*/  LDCU UR65, c[0x0][0x398] ;  /* 0x00007300ff4177ac */ /* 0x000e220008000800 */
[----:B--2---:R-:W-:-:S05]  /*11e40*/  PRMT R0, R197, 0x7610, R0 ;  /* 0x00007610c5007816 */ /* 0x004fca0000000000 */
[----:B------:R2:W-:Y:S01]  /*11e50*/  @P5 STG.E.U16 desc[UR22][R8.64], R0 ;  /* 0x0000000008005986 */ /* 0x0005e2000c101516 */
[----:B------:R-:W-:Y:S01]  /*11e60*/  ISETP.GE.AND P5, PT, R74, UR12, PT ;  /* 0x0000000c4a007c0c */ /* 0x000fe2000bfa6270 */
[----:B------:R-:W-:Y:S01]  /*11e70*/  VIADD R74, R75, UR30 ;  /* 0x0000001e4b4a7c36 */ /* 0x000fe20008000000 */
[----:B------:R-:W0:Y:S01]  /*11e80*/  LDCU UR12, c[0x0][0x398] ;  /* 0x00007300ff0c77ac */ /* 0x000e220008000800 */
[----:B------:R1:W-:Y:S01]  /*11e90*/  @P1 STG.E.U16 desc[UR22][R2.64], R211 ;  /* 0x000000d302001986 */ /* 0x0003e2000c101516 */
[----:B--2---:R-:W-:Y:S01]  /*11ea0*/  PRMT R0, R211, 0x7632, R0 ;  /* 0x00007632d3007816 */ /* 0x004fe20000000000 */
[----:B------:R-:W-:-:S04]  /*11eb0*/  IMAD.WIDE R8, R75, 0x2, R4 ;  /* 0x000000024b087825 */ /* 0x000fc800078e0204 */
[----:B------:R-:W-:Y:S01]  /*11ec0*/  VIADD R75, R252, 0x44 ;  /* 0x00000044fc4b7836 */ /* 0x000fe20000000000 */
[----:B------:R2:W-:Y:S01]  /*11ed0*/  @P4 STG.E.U16 desc[UR22][R8.64], R0 ;  /* 0x0000000008004986 */ /* 0x0005e2000c101516 */
[----:B-1----:R-:W-:-:S03]  /*11ee0*/  IMAD.WIDE R2, R74, 0x2, R6 ;  /* 0x000000024a027825 */ /* 0x002fc600078e0206 */
[----:B------:R-:W-:Y:S01]  /*11ef0*/  ISETP.GE.AND P4, PT, R75, UR37, PT ;  /* 0x000000254b007c0c */ /* 0x000fe2000bf86270 */
[----:B------:R-:W-:Y:S01]  /*11f00*/  VIADD R75, R74, UR30 ;  /* 0x0000001e4a4b7c36 */ /* 0x000fe20008000000 */
[----:B------:R1:W-:Y:S01]  /*11f10*/  @P0 STG.E.U16 desc[UR22][R2.64], R217 ;  /* 0x000000d902000986 */ /* 0x0003e2000c101516 */
[----:B------:R-:W-:Y:S01]  /*11f20*/  ISETP.LT.AND P1, PT, R200, UR42, !P5 ;  /* 0x0000002ac8007c0c */ /* 0x000fe2000ef21270 */
[----:B------:R-:W0:Y:S01]  /*11f30*/  LDCU UR42, c[0x0][0x39c] ;  /* 0x00007380ff2a77ac */ /* 0x000e220008000800 */
[----:B--2---:R-:W-:Y:S01]  /*11f40*/  PRMT R0, R217, 0x7632, R0 ;  /* 0x00007632d9007816 */ /* 0x004fe20000000000 */
[----:B------:R-:W-:Y:S01]  /*11f50*/  IMAD.WIDE R8, R74, 0x2, R4 ;  /* 0x000000024a087825 */ /* 0x000fe200078e0204 */
[----:B------:R-:W2:Y:S03]  /*11f60*/  LDCU UR37, c[0x0][0x398] ;  /* 0x00007300ff2577ac */ /* 0x000ea60008000800 */
[----:B------:R-:W-:Y:S01]  /*11f70*/  VIADD R74, R252, 0x45 ;  /* 0x00000045fc4a7836 */ /* 0x000fe20000000000 */
[----:B------:R0:W-:Y:S01]  /*11f80*/  @P3 STG.E.U16 desc[UR22][R8.64], R0 ;  /* 0x0000000008003986 */ /* 0x0001e2000c101516 */
[----:B------:R-:W-:Y:S01]  /*11f90*/  ISETP.LT.AND P5, PT, R67, UR10, !P5 ;  /* 0x0000000a43007c0c */ /* 0x000fe2000efa1270 */
[C---:B-1----:R-:W-:Y:S01]  /*11fa0*/  IMAD.WIDE R2, R75.reuse, 0x2, R6 ;  /* 0x000000024b027825 */ /* 0x042fe200078e0206 */
[----:B------:R-:W-:Y:S01]  /*11fb0*/  ISETP.LT.AND P0, PT, R200, UR74, !P4 ;  /* 0x0000004ac8007c0c */ /* 0x000fe2000e701270 */
[----:B------:R-:W1:Y:S01]  /*11fc0*/  LDCU UR10, c[0x0][0x398] ;  /* 0x00007300ff0a77ac */ /* 0x000e620008000800 */
[----:B------:R-:W-:Y:S01]  /*11fd0*/  ISETP.GE.AND P3, PT, R74, UR31, PT ;  /* 0x0000001f4a007c0c */ /* 0x000fe2000bf66270 */
[----:B------:R-:W-:Y:S01]  /*11fe0*/  VIADD R74, R75, UR30 ;  /* 0x0000001e4b4a7c36 */ /* 0x000fe20008000000 */
[----:B------:R2:W-:Y:S01]  /*11ff0*/  @P2 STG.E.U16 desc[UR22][R2.64], R219 ;  /* 0x000000db02002986 */ /* 0x0005e2000c101516 */
[----:B0-----:R-:W-:Y:S01]  /*12000*/  PRMT R0, R219, 0x7632, R0 ;  /* 0x00007632db007816 */ /* 0x001fe20000000000 */
[----:B------:R-:W-:Y:S01]  /*12010*/  IMAD.WIDE R8, R75, 0x2, R4 ;  /* 0x000000024b087825 */ /* 0x000fe200078e0204 */
[----:B------:R-:W-:Y:S01]  /*12020*/  ISETP.LT.AND P4, PT, R67, UR57, !P4 ;  /* 0x0000003943007c0c */ /* 0x000fe2000e781270 */
[----:B------:R-:W0:Y:S02]  /*12030*/  LDCU UR74, c[0x0][0x39c] ;  /* 0x00007380ff4a77ac */ /* 0x000e240008000800 */
[----:B------:R-:W-:Y:S01]  /*12040*/  VIADD R75, R252, 0x46 ;  /* 0x00000046fc4b7836 */ /* 0x000fe20000000000 */
[----:B------:R1:W-:Y:S01]  /*12050*/  @P6 STG.E.U16 desc[UR22][R8.64], R0 ;  /* 0x0000000008006986 */ /* 0x0003e2000c101516 */
[----:B--2---:R-:W-:Y:S01]  /*12060*/  IMAD.WIDE R2, R74, 0x2, R6 ;  /* 0x000000024a027825 */ /* 0x004fe200078e0206 */
[----:B------:R-:W-:Y:S01]  /*12070*/  ISETP.LT.AND P2, PT, R200, UR9, !P3 ;  /* 0x00000009c8007c0c */ /* 0x000fe2000df41270 */
[----:B------:R-:W2:Y:S01]  /*12080*/  LDCU UR57, c[0x0][0x398] ;  /* 0x00007300ff3977ac */ /* 0x000ea20008000800 */
[----:B------:R-:W-:Y:S01]  /*12090*/  ISETP.GE.AND P6, PT, R75, UR58, PT ;  /* 0x0000003a4b007c0c */ /* 0x000fe2000bfc6270 */
[C---:B------:R-:W-:Y:S01]  /*120a0*/  VIADD R75, R74.reuse, UR30 ;  /* 0x0000001e4a4b7c36 */ /* 0x040fe20008000000 */
[----:B------:R0:W-:Y:S01]  /*120b0*/  @P1 STG.E.U16 desc[UR22][R2.64], R221 ;  /* 0x000000dd02001986 */ /* 0x0001e2000c101516 */
[----:B------:R-:W2:Y:S01]  /*120c0*/  LDCU UR31, c[0x0][0x398] ;  /* 0x00007300ff1f77ac */ /* 0x000ea20008000800 */
        /* <DEDUP_REMOVED lines=10> */
[----:B------:R-:W-:Y:S01]  /*12170*/  VIADD R74, R75, UR30 ;  /* 0x0000001e4b4a7c36 */ /* 0x000fe20008000000 */
[----:B------:R1:W-:Y:S01]  /*12180*/  @P0 STG.E.U16 desc[UR22][R2.64], R223 ;  /* 0x000000df02000986 */ /* 0x0003e2000c101516 */
[----:B------:R-:W0:Y:S01]  /*12190*/  LDCU UR58, c[0x0][0x398] ;  /* 0x00007300ff3a77ac */ /* 0x000e220008000800 */
[----:B--2---:R-:W-:Y:S01]  /*121a0*/  PRMT R0, R223, 0x7632, R0 ;  /* 0x00007632df007816 */ /* 0x004fe20000000000 */
[----:B------:R-:W-:Y:S01]  /*121b0*/  IMAD.WIDE R8, R75, 0x2, R4 ;  /* 0x000000024b087825 */ /* 0x000fe200078e0204 */
[----:B------:R-:W-:Y:S01]  /*121c0*/  ISETP.LT.AND P6, PT, R67, UR40, !P6 ;  /* 0x0000002843007c0c */ /* 0x000fe2000f7c1270 */
[----:B------:R-:W2:Y:S02]  /*121d0*/  LDCU UR73, c[0x0][0x39c] ;  /* 0x00007380ff4977ac */ /* 0x000ea40008000800 */
[----:B------:R-:W-:Y:S01]  /*121e0*/  VIADD R75, R252, 0x48 ;  /* 0x00000048fc4b7836 */ /* 0x000fe20000000000 */
[----:B------:R0:W-:Y:S01]  /*121f0*/  @P4 STG.E.U16 desc[UR22][R8.64], R0 ;  /* 0x0000000008004986 */ /* 0x0001e2000c101516 */
[----:B-1----:R-:W-:Y:S01]  /*12200*/  IMAD.WIDE R2, R74, 0x2, R6 ;  /* 0x000000024a027825 */ /* 0x002fe200078e0206 */
[----:B------:R-:W-:Y:S01]  /*12210*/  ISETP.LT.AND P0, PT, R200, UR46, !P5 ;  /* 0x0000002ec8007c0c */ /* 0x000fe2000ef01270 */
[----:B------:R-:W1:Y:S01]  /*12220*/  LDCU UR40, c[0x0][0x398] ;  /* 0x00007300ff2877ac */ /* 0x000e620008000800 */
[----:B------:R-:W-:Y:S01]  /*12230*/  ISETP.GE.AND P4, PT, R75, UR49, PT ;  /* 0x000000314b007c0c */ /* 0x000fe2000bf86270 */
[C---:B------:R-:W-:Y:S01]  /*12240*/  VIADD R75, R74.reuse, UR30 ;  /* 0x0000001e4a4b7c36 */ /* 0x040fe20008000000 */
[----:B------:R2:W-:Y:S01]  /*12250*/  @P2 STG.E.U16 desc[UR22][R2.64], R225 ;  /* 0x000000e102002986 */ /* 0x0005e2000c101516 */
[----:B------:R-:W1:Y:S01]  /*12260*/  LDCU UR63, c[0x0][0x398] ;  /* 0x00007300ff3f77ac */ /* 0x000e620008000800 */
[----:B0-----:R-:W-:Y:S01]  /*12270*/  PRMT R0, R225, 0x7632, R0 ;  /* 0x00007632e1007816 */ /* 0x001fe20000000000 */
[----:B------:R-:W-:Y:S01]  /*12280*/  IMAD.WIDE R8, R74, 0x2, R4 ;  /* 0x000000024a087825 */ /* 0x000fe200078e0204 */
[----:B------:R-:W-:Y:S01]  /*12290*/  ISETP.LT.AND P5, PT, R67, UR26, !P5 ;  /* 0x0000001a43007c0c */ /* 0x000fe2000efa1270 */
[----:B------:R-:W0:Y:S02]  /*122a0*/  LDCU UR46, c[0x0][0x39c] ;  /* 0x00007380ff2e77ac */ /* 0x000e240008000800 */
[----:B------:R-:W-:Y:S01]  /*122b0*/  VIADD R74, R252, 0x49 ;  /* 0x00000049fc4a7836 */ /* 0x000fe20000000000 */
[----:B------:R1:W-:Y:S01]  /*122c0*/  @P3 STG.E.U16 desc[UR22][R8.64], R0 ;  /* 0x0000000008003986 */ /* 0x0003e2000c101516 */
[C---:B--2---:R-:W-:Y:S01]  /*122d0*/  IMAD.WIDE R2, R75.reuse, 0x2, R6 ;  /* 0x000000024b027825 */ /* 0x044fe200078e0206 */
[----:B------:R-:W-:Y:S01]  /*122e0*/  ISETP.LT.AND P2, PT, R200, UR72, !P4 ;  /* 0x00000048c8007c0c */ /* 0x000fe2000e741270 */
[----:B------:R-:W2:Y:S01]  /*122f0*/  LDCU UR26, c[0x0][0x398] ;  /* 0x00007300ff1a77ac */ /* 0x000ea20008000800 */
[----:B------:R-:W-:Y:S01]  /*12300*/  ISETP.GE.AND P3, PT, R74, UR39, PT ;  /* 0x000000274a007c0c */ /* 0x000fe2000bf66270 */
[----:B------:R-:W-:Y:S01]  /*12310*/  VIADD R74, R75, UR30 ;  /* 0x0000001e4b4a7c36 */ /* 0x000fe20008000000 */
[----:B------:R0:W-:Y:S01]  /*12320*/  @P1 STG.E.U16 desc[UR22][R2.64], R227 ;  /* 0x000000e302001986 */ /* 0x0001e2000c101516 */
[----:B------:R-:W-:Y:S01]  /*12330*/  ISETP.LT.AND P4, PT, R67, UR45, !P4 ;  /* 0x0000002d43007c0c */ /* 0x000fe2000e781270 */
        /* <DEDUP_REMOVED lines=8> */
[----:B------:R-:W0:Y:S02]  /*123c0*/  LDCU UR45, c[0x0][0x398] ;  /* 0x00007300ff2d77ac */ /* 0x000e240008000800 */
[----:B------:R-:W-:Y:S01]  /*123d0*/  ISETP.GE.AND P6, PT, R75, UR4, PT ;  /* 0x000000044b007c0c */ /* 0x000fe2000bfc6270 */
[C---:B------:R-:W-:Y:S01]  /*123e0*/  VIADD R75, R74.reuse, UR30 ;  /* 0x0000001e4a4b7c36 */ /* 0x040fe20008000000 */
[----:B------:R-:W-:Y:S01]  /*123f0*/  ISETP.LT.AND P3, PT, R67, UR16, !P3 ;  /* 0x0000001043007c0c */ /* 0x000fe2000df61270 */
[----:B------:R1:W-:Y:S01]  /*12400*/  @P0 STG.E.U16 desc[UR22][R2.64], R229 ;  /* 0x000000e502000986 */ /* 0x0003e2000c101516 */
[----:B------:R-:W0:Y:S01]  /*12410*/  LDCU UR39, c[0x0][0x398] ;  /* 0x00007300ff2777ac */ /* 0x000e220008000800 */
[----:B--2---:R-:W-:Y:S01]  /*12420*/  PRMT R0, R229, 0x7632, R0 ;  /* 0x00007632e5007816 */ /* 0x004fe20000000000 */
[----:B------:R-:W-:Y:S01]  /*12430*/  IMAD.WIDE R8, R74, 0x2, R4 ;  /* 0x000000024a087825 */ /* 0x000fe200078e0204 */
[----:B------:R-:W2:Y:S03]  /*12440*/  LDCU UR41, c[0x0][0x39c] ;  /* 0x00007380ff2977ac */ /* 0x000ea60008000800 */
[----:B------:R-:W-:Y:S01]  /*12450*/  VIADD R74, R252, 0x4b ;  /* 0x0000004bfc4a7836 */ /* 0x000fe20000000000 */
[----:B------:R0:W-:Y:S01]  /*12460*/  @P5 STG.E.U16 desc[UR22][R8.64], R0 ;  /* 0x0000000008005986 */ /* 0x0001e2000c101516 */
[C---:B-1----:R-:W-:Y:S01]  /*12470*/  IMAD.WIDE R2, R75.reuse, 0x2, R6 ;  /* 0x000000024b027825 */ /* 0x042fe200078e0206 */
[----:B------:R-:W1:Y:S02]  /*12480*/  LDCU UR16, c[0x0][0x398] ;  /* 0x00007300ff1077ac */ /* 0x000e640008000800 */
[----:B------:R-:W-:Y:S01]  /*12490*/  ISETP.GE.AND P5, PT, R74, UR55, PT ;  /* 0x000000374a007c0c */ /* 0x000fe2000bfa6270 */
[----:B------:R-:W-:Y:S01]  /*124a0*/  VIADD R74, R75, UR30 ;  /* 0x0000001e4b4a7c36 */ /* 0x000fe20008000000 */
[----:B------:R-:W-:Y:S01]  /*124b0*/  ISETP.LT.AND P0, PT, R200, UR71, !P6 ;  /* 0x00000047c8007c0c */ /* 0x000fe2000f701270 */
        /* <DEDUP_REMOVED lines=15> */
[----:B-1----:R-:W-:-:S04]  /*125b0*/  IMAD.WIDE R8, R74, 0x2, R4 ;  /* 0x000000024a087825 */ /* 0x002fc800078e0204 */
[----:B------:R-:W-:Y:S01]  /*125c0*/  VIADD R0, R252, 0x4d ;  /* 0x0000004dfc007836 */ /* 0x000fe20000000000 */
[----:B------:R1:W-:Y:S01]  /*125d0*/  @P3 STG.E.U16 desc[UR22][R8.64], R131 ;  /* 0x0000008308003986 */ /* 0x0003e2000c101516 */
[----:B------:R-:W-:Y:S01]  /*125e0*/  ISETP.LT.AND P5, PT, R67, UR50, !P5 ;  /* 0x0000003243007c0c */ /* 0x000fe2000efa1270 */
[----:B0-----:R-:W-:Y:S01]  /*125f0*/  IMAD.WIDE R2, R75, 0x2, R6 ;  /* 0x000000024b027825 */ /* 0x001fe200078e0206 */
[----:B------:R-:W-:Y:S01]  /*12600*/  ISETP.LT.AND P1, PT, R200, UR70, !P4 ;  /* 0x00000046c8007c0c */ /* 0x000fe2000e721270 */
[----:B------:R-:W0:Y:S01]  /*12610*/  LDCU UR56, c[0x0][0x39c] ;  /* 0x00007380ff3877ac */ /* 0x000e220008000800 */
[----:B------:R-:W-:Y:S01]  /*12620*/  ISETP.GE.AND P3, PT, R0, UR6, PT ;  /* 0x0000000600007c0c */ /* 0x000fe2000bf66270 */
[----:B------:R-:W-:Y:S01]  /*12630*/  VIADD R74, R252, 0x4e ;  /* 0x0000004efc4a7836 */ /* 0x000fe20000000000 */
[----:B------:R-:W-:Y:S01]  /*12640*/  PRMT R0, R235, 0x7632, R0 ;  /* 0x00007632eb007816 */ /* 0x000fe20000000000 */
[C---:B------:R-:W-:Y:S01]  /*12650*/  VIADD R197, R75.reuse, UR30 ;  /* 0x0000001e4bc57c36 */ /* 0x040fe20008000000 */
[----:B------:R-:W0:Y:S01]  /*12660*/  LDCU UR61, c[0x0][0x398] ;  /* 0x00007300ff3d77ac */ /* 0x000e220008000800 */
[----:B-1----:R-:W-:Y:S01]  /*12670*/  IMAD.WIDE R8, R75, 0x2, R4 ;  /* 0x000000024b087825 */ /* 0x002fe200078e0204 */
[----:B------:R1:W-:Y:S01]  /*12680*/  @P0 STG.E.U16 desc[UR22][R2.64], R235 ;  /* 0x000000eb02000986 */ /* 0x0003e2000c101516 */
[----:B------:R-:W-:Y:S01]  /*12690*/  ISETP.LT.AND P4, PT, R67, UR14, !P4 ;  /* 0x0000000e43007c0c */ /* 0x000fe2000e781270 */
[----:B------:R-:W0:Y:S02]  /*126a0*/  LDCU UR50, c[0x0][0x398] ;  /* 0x00007300ff3277ac */ /* 0x000e240008000800 */
[----:B------:R2:W-:Y:S01]  /*126b0*/  @P6 STG.E.U16 desc[UR22][R8.64], R0 ;  /* 0x0000000008006986 */ /* 0x0005e2000c101516 */
[----:B------:R-:W-:Y:S01]  /*126c0*/  ISETP.GE.AND P6, PT, R74, UR28, PT ;  /* 0x0000001c4a007c0c */ /* 0x000fe2000bfc6270 */
[----:B------:R-:W-:Y:S01]  /*126d0*/  VIADD R75, R197, UR30 ;  /* 0x0000001ec54b7c36 */ /* 0x000fe20008000000 */
[----:B------:R-:W-:Y:S01]  /*126e0*/  PRMT R74, R237, 0x7632, R74 ;  /* 0x00007632ed4a7816 */ /* 0x000fe2000000004a */
[----:B------:R-:W0:Y:S01]  /*126f0*/  LDCU UR70, c[0x0][0x39c] ;  /* 0x00007380ff4677ac */ /* 0x000e220008000800 */
[C---:B-1----:R-:W-:Y:S01]  /*12700*/  IMAD.WIDE R2, R197.reuse, 0x2, R6 ;  /* 0x00000002c5027825 */ /* 0x042fe200078e0206 */
[----:B------:R-:W-:Y:S01]  /*12710*/  ISETP.LT.AND P0, PT, R200, UR62, !P3 ;  /* 0x0000003ec8007c0c */ /* 0x000fe2000df01270 */
[----:B------:R-:W1:Y:S02]  /*12720*/  LDCU UR14, c[0x0][0x398] ;  /* 0x00007300ff0e77ac */ /* 0x000e640008000800 */
[----:B--2---:R-:W-:Y:S01]  /*12730*/  IMAD.WIDE R8, R197, 0x2, R4 ;  /* 0x00000002c5087825 */ /* 0x004fe200078e0204 */
[----:B------:R-:W-:Y:S01]  /*12740*/  ISETP.LT.AND P3, PT, R67, UR54, !P3 ;  /* 0x0000003643007c0c */ /* 0x000fe2000df61270 */
[----:B------:R2:W-:Y:S01]  /*12750*/  @P2 STG.E.U16 desc[UR22][R2.64], R237 ;  /* 0x000000ed02002986 */ /* 0x0005e2000c101516 */
[----:B------:R-:W0:Y:S01]  /*12760*/  LDCU UR6, c[0x0][0x398] ;  /* 0x00007300ff0677ac */ /* 0x000e220008000800 */
[----:B------:R-:W-:-:S02]  /*12770*/  VIADD R0, R252, 0x4f ;  /* 0x0000004ffc007836 */ /* 0x000fc40000000000 */
[----:B------:R1:W-:Y:S01]  /*12780*/  @P5 STG.E.U16 desc[UR22][R8.64], R74 ;  /* 0x0000004a08005986 */ /* 0x0003e2000c101516 */
[C---:B------:R-:W-:Y:S01]  /*12790*/  VIADD R131, R75.reuse, UR30 ;  /* 0x0000001e4b837c36 */ /* 0x040fe20008000000 */
[----:B------:R-:W-:Y:S01]  /*127a0*/  ISETP.LT.AND P2, PT, R200, UR69, !P6 ;  /* 0x00000045c8007c0c */ /* 0x000fe2000f741270 */
[----:B------:R-:W0:Y:S01]  /*127b0*/  LDCU UR62, c[0x0][0x39c] ;  /* 0x00007380ff3e77ac */ /* 0x000e220008000800 */
[----:B------:R-:W-:Y:S01]  /*127c0*/  PRMT R197, R98, 0x7610, R197 ;  /* 0x0000761062c57816 */ /* 0x000fe200000000c5 */
[----:B------:R-:W0:Y:S01]  /*127d0*/  LDCU UR54, c[0x0][0x398] ;  /* 0x00007300ff3677ac */ /* 0x000e220008000800 */
[C---:B--2---:R-:W-:Y:S01]  /*127e0*/  IMAD.WIDE R2, R75.reuse, 0x2, R6 ;  /* 0x000000024b027825 */ /* 0x044fe200078e0206 */
[----:B------:R-:W2:Y:S03]  /*127f0*/  LDCU UR28, c[0x0][0x398] ;  /* 0x00007300ff1c77ac */ /* 0x000ea60008000800 */
[----:B-1----:R-:W-:Y:S01]  /*12800*/  IMAD.WIDE R8, R75, 0x2, R4 ;  /* 0x000000024b087825 */ /* 0x002fe200078e0204 */
[----:B------:R-:W-:Y:S01]  /*12810*/  ISETP.LT.AND P6, PT, R67, UR60, !P6 ;  /* 0x0000003c43007c0c */ /* 0x000fe2000f7c1270 */
[----:B------:R1:W-:Y:S01]  /*12820*/  @P1 STG.E.U16 desc[UR22][R2.64], R239 ;  /* 0x000000ef02001986 */ /* 0x0003e2000c101516 */
[----:B------:R-:W-:Y:S01]  /*12830*/  ISETP.GE.AND P5, PT, R0, UR47, PT ;  /* 0x0000002f00007c0c */ /* 0x000fe2000bfa6270 */
[----:B------:R-:W-:Y:S01]  /*12840*/  VIADD R0, R252, 0x50 ;  /* 0x00000050fc007836 */ /* 0x000fe20000000000 */
[----:B------:R-:W-:Y:S01]  /*12850*/  PRMT R74, R241, 0x7632, R74 ;  /* 0x00007632f14a7816 */ /* 0x000fe2000000004a */
[----:B------:R0:W-:Y:S01]  /*12860*/  @P4 STG.E.U16 desc[UR22][R8.64], R196 ;  /* 0x000000c408004986 */ /* 0x0001e2000c101516 */
[C---:B------:R-:W-:Y:S01]  /*12870*/  VIADD R75, R131.reuse, UR30 ;  /* 0x0000001e834b7c36 */ /* 0x040fe20008000000 */
[----:B------:R-:W-:Y:S01]  /*12880*/  ISETP.LT.AND P1, PT, R200, UR44, !P5 ;  /* 0x0000002cc8007c0c */ /* 0x000fe2000ef21270 */
[----:B------:R-:W2:Y:S01]  /*12890*/  LDCU UR69, c[0x0][0x39c] ;  /* 0x00007380ff4577ac */ /* 0x000ea20008000800 */
[----:B------:R-:W2:Y:S01]  /*128a0*/  LDCU UR60, c[0x0][0x398] ;  /* 0x00007300ff3c77ac */ /* 0x000ea20008000800 */
[----:B-1----:R-:W-:Y:S01]  /*128b0*/  IMAD.WIDE R2, R131, 0x2, R6 ;  /* 0x0000000283027825 */ /* 0x002fe200078e0206 */
[----:B------:R-:W-:-:S02]  /*128c0*/  PRMT R198, R124, 0x7610, R198 ;  /* 0x000076107cc67816 */ /* 0x000fc400000000c6 */
[----:B------:R-:W-:Y:S01]  /*128d0*/  PRMT R199, R123, 0x7610, R199 ;  /* 0x000076107bc77816 */ /* 0x000fe200000000c7 */
[----:B0-----:R-:W-:Y:S01]  /*128e0*/  IMAD.WIDE R8, R131, 0x2, R4 ;  /* 0x0000000283087825 */ /* 0x001fe200078e0204 */
        /* <DEDUP_REMOVED lines=10> */
[C---:B0-----:R-:W-:Y:S01]  /*12990*/  IMAD.WIDE R2, R75.reuse, 0x2, R6 ;  /* 0x000000024b027825 */ /* 0x041fe200078e0206 */
[----:B------:R-:W0:Y:S03]  /*129a0*/  LDCU UR38, c[0x0][0x398] ;  /* 0x00007300ff2677ac */ /* 0x000e260008000800 */
[----:B-1----:R-:W-:Y:S01]  /*129b0*/  IMAD.WIDE R8, R75, 0x2, R4 ;  /* 0x000000024b087825 */ /* 0x002fe200078e0204 */
[----:B------:R-:W-:Y:S01]  /*129c0*/  ISETP.LT.AND P4, PT, R67, UR34, !P4 ;  /* 0x0000002243007c0c */ /* 0x000fe2000e781270 */
[----:B------:R1:W-:Y:S01]  /*129d0*/  @P2 STG.E.U16 desc[UR22][R2.64], R243 ;  /* 0x000000f302002986 */ /* 0x0003e2000c101516 */
[----:B------:R-:W-:Y:S01]  /*129e0*/  ISETP.GE.AND P3, PT, R0, UR75, PT ;  /* 0x0000004b00007c0c */ /* 0x000fe2000bf66270 */
[----:B------:R-:W-:Y:S01]  /*129f0*/  VIADD R75, R131, UR30 ;  /* 0x0000001e834b7c36 */ /* 0x000fe20008000000 */
[----:B------:R-:W-:Y:S01]  /*12a00*/  PRMT R74, R245, 0x7632, R74 ;  /* 0x00007632f54a7816 */ /* 0x000fe2000000004a */
[----:B------:R0:W-:Y:S01]  /*12a10*/  @P6 STG.E.U16 desc[UR22][R8.64], R196 ;  /* 0x000000c408006986 */ /* 0x0001e2000c101516 */
[----:B------:R-:W-:Y:S01]  /*12a20*/  ISETP.LT.AND P2, PT, R200, UR67, !P3 ;  /* 0x00000043c8007c0c */ /* 0x000fe2000df41270 */
[----:B------:R-:W2:Y:S01]  /*12a30*/  LDCU UR18, c[0x0][0x398] ;  /* 0x00007300ff1277ac */ /* 0x000ea20008000800 */
[----:B------:R-:W-:Y:S01]  /*12a40*/  ISETP.LT.AND P3, PT, R67, UR43, !P3 ;  /* 0x0000002b43007c0c */ /* 0x000fe2000df61270 */
[----:B------:R-:W2:Y:S01]  /*12a50*/  LDCU UR68, c[0x0][0x39c] ;  /* 0x00007380ff4477ac */ /* 0x000ea20008000800 */
[C---:B-1----:R-:W-:Y:S01]  /*12a60*/  IMAD.WIDE R2, R131.reuse, 0x2, R6 ;  /* 0x0000000283027825 */ /* 0x042fe200078e0206 */
[----:B------:R-:W1:Y:S03]  /*12a70*/  LDCU UR67, c[0x0][0x39c] ;  /* 0x00007380ff4377ac */ /* 0x000e660008000800 */
[----:B0-----:R-:W-:Y:S01]  /*12a80*/  IMAD.WIDE R8, R131, 0x2, R4 ;  /* 0x0000000283087825 */ /* 0x001fe200078e0204 */
[----:B------:R0:W-:Y:S01]  /*12a90*/  @P1 STG.E.U16 desc[UR22][R2.64], R245 ;  /* 0x000000f502001986 */ /* 0x0001e2000c101516 */
[----:B------:R-:W-:Y:S01]  /*12aa0*/  PRMT R196, R247, 0x7632, R196 ;  /* 0x00007632f7c47816 */ /* 0x000fe200000000c4 */
[----:B------:R-:W1:Y:S02]  /*12ab0*/  LDCU UR34, c[0x0][0x398] ;  /* 0x00007300ff2277ac */ /* 0x000e640008000800 */
[----:B------:R2:W-:Y:S01]  /*12ac0*/  @P5 STG.E.U16 desc[UR22][R8.64], R74 ;  /* 0x0000004a08005986 */ /* 0x0005e2000c101516 */
[C---:B------:R-:W-:Y:S01]  /*12ad0*/  VIADD R131, R75.reuse, UR30 ;  /* 0x0000001e4b837c36 */ /* 0x040fe20008000000 */
[----:B------:R-:W1:Y:S01]  /*12ae0*/  LDCU UR75, c[0x0][0x398] ;  /* 0x00007300ff4b77ac */ /* 0x000e620008000800 */
[----:B------:R-:W-:Y:S01]  /*12af0*/  VIADD R0, R252, 0x52 ;  /* 0x00000052fc007836 */ /* 0x000fe20000000000 */
[----:B------:R-:W1:Y:S01]  /*12b00*/  LDCU UR43, c[0x0][0x398] ;  /* 0x00007300ff2b77ac */ /* 0x000e620008000800 */
[----:B0-----:R-:W-:-:S04]  /*12b10*/  IMAD.WIDE R2, R75, 0x2, R6 ;  /* 0x000000024b027825 */ /* 0x001fc800078e0206 */
[----:B--2---:R-:W-:Y:S01]  /*12b20*/  IMAD.WIDE R8, R75, 0x2, R4 ;  /* 0x000000024b087825 */ /* 0x004fe200078e0204 */
[----:B------:R0:W-:Y:S01]  /*12b30*/  @P0 STG.E.U16 desc[UR22][R2.64], R247 ;  /* 0x000000f702000986 */ /* 0x0001e2000c101516 */
[----:B------:R-:W-:-:S03]  /*12b40*/  PRMT R74, R249, 0x7632, R74 ;  /* 0x00007632f94a7816 */ /* 0x000fc6000000004a */
[----:B------:R2:W-:Y:S01]  /*12b50*/  @P4 STG.E.U16 desc[UR22][R8.64], R196 ;  /* 0x000000c408004986 */ /* 0x0005e2000c101516 */
[----:B------:R-:W-:Y:S01]  /*12b60*/  ISETP.GE.AND P6, PT, R0, UR48, PT ;  /* 0x0000003000007c0c */ /* 0x000fe2000bfc6270 */
[----:B------:R-:W-:Y:S01]  /*12b70*/  VIADD R0, R252, 0x53 ;  /* 0x00000053fc007836 */ /* 0x000fe20000000000 */
[----:B------:R-:W1:Y:S01]  /*12b80*/  LDCU UR48, c[0x0][0x398] ;  /* 0x00007300ff3077ac */ /* 0x000e620008000800 */
[----:B0-----:R-:W-:-:S04]  /*12b90*/  IMAD.WIDE R2, R131, 0x2, R6 ;  /* 0x0000000283027825 */ /* 0x001fc800078e0206 */
[----:B--2---:R-:W-:Y:S01]  /*12ba0*/  IMAD.WIDE R8, R131, 0x2, R4 ;  /* 0x0000000283087825 */ /* 0x004fe200078e0204 */
[----:B------:R-:W-:Y:S01]  /*12bb0*/  @P2 STG.E.U16 desc[UR22][R2.64], R249 ;  /* 0x000000f902002986 */ /* 0x000fe2000c101516 */
[----:B---3--:R-:W-:Y:S01]  /*12bc0*/  ISETP.LT.AND P1, PT, R200, UR24, !P6 ;  /* 0x00000018c8007c0c */ /* 0x008fe2000f721270 */
[----:B------:R-:W0:Y:S01]  /*12bd0*/  LDCU UR24, c[0x0][0x39c] ;  /* 0x00007380ff1877ac */ /* 0x000e220008000800 */
[----:B------:R-:W-:Y:S01]  /*12be0*/  ISETP.LT.AND P6, PT, R67, UR33, !P6 ;  /* 0x0000002143007c0c */ /* 0x000fe2000f7c1270 */
[----:B------:R2:W-:Y:S01]  /*12bf0*/  @P3 STG.E.U16 desc[UR22][R8.64], R74 ;  /* 0x0000004a08003986 */ /* 0x0005e2000c101516 */
[----:B------:R-:W-:Y:S01]  /*12c00*/  ISETP.GE.AND P5, PT, R0, UR52, PT ;  /* 0x0000003400007c0c */ /* 0x000fe2000bfa6270 */
[----:B------:R-:W-:Y:S01]  /*12c10*/  VIADD R75, R131, UR30 ;  /* 0x0000001e834b7c36 */ /* 0x000fe20008000000 */
[----:B------:R-:W-:Y:S01]  /*12c20*/  PRMT R196, R251, 0x7632, R196 ;  /* 0x00007632fbc47816 */ /* 0x000fe200000000c4 */
[----:B------:R-:W3:Y:S01]  /*12c30*/  LDCU UR33, c[0x0][0x398] ;  /* 0x00007300ff2177ac */ /* 0x000ee20008000800 */
[----:B------:R-:W-:-:S02]  /*12c40*/  ISETP.LT.AND P0, PT, R200, UR66, !P5 ;  /* 0x00000042c8007c0c */ /* 0x000fc4000ef01270 */
[----:B--2---:R-:W-:Y:S01]  /*12c50*/  PRMT R74, R95, 0x7610, R74 ;  /* 0x000076105f4a7816 */ /* 0x004fe2000000004a */
[----:B------:R-:W-:Y:S01]  /*12c60*/  IMAD.WIDE R2, R75, 0x2, R6 ;  /* 0x000000024b027825 */ /* 0x000fe200078e0206 */
[----:B------:R-:W2:Y:S01]  /*12c70*/  LDL.LU R95, [R1+0x2f8] ;  /* 0x0002f800015f7983 */ /* 0x000ea20000300800 */
[----:B------:R-:W-:Y:S01]  /*12c80*/  ISETP.LT.AND P5, PT, R67, UR77, !P5 ;  /* 0x0000004d43007c0c */ /* 0x000fe2000efa1270 */
[----:B------:R-:W0:Y:S01]  /*12c90*/  LDCU UR66, c[0x0][0x39c] ;  /* 0x00007380ff4277ac */ /* 0x000e220008000800 */
[C---:B------:R-:W-:Y:S01]  /*12ca0*/  IMAD.WIDE R8, R75.reuse, 0x2, R4 ;  /* 0x000000024b087825 */ /* 0x040fe200078e0204 */
[----:B------:R1:W-:Y:S01]  /*12cb0*/  @P1 STG.E.U16 desc[UR22][R2.64], R251 ;  /* 0x000000fb02001986 */ /* 0x0003e2000c101516 */
[----:B------:R-:W0:Y:S02]  /*12cc0*/  LDCU UR52, c[0x0][0x398] ;  /* 0x00007300ff3477ac */ /* 0x000e240008000800 */
[----:B------:R-:W-:Y:S02]  /*12cd0*/  VIADD R131, R75, UR30 ;  /* 0x0000001e4b837c36 */ /* 0x000fe40008000000 */
[----:B------:R-:W-:Y:S01]  /*12ce0*/  VIADD R0, R252, 0x54 ;  /* 0x00000054fc007836 */ /* 0x000fe20000000000 */
[----:B------:R3:W-:Y:S01]  /*12cf0*/  @P6 STG.E.U16 desc[UR22][R8.64], R196 ;  /* 0x000000c408006986 */ /* 0x0007e2000c101516 */
[----:B------:R-:W0:Y:S03]  /*12d00*/  LDCU UR77, c[0x0][0x398] ;  /* 0x00007300ff4d77ac */ /* 0x000e260008000800 */
[----:B------:R-:W2:Y:S01]  /*12d10*/  LDL.LU R98, [R1+0x2f4] ;  /* 0x0002f40001627983 */ /* 0x000ea20000300800 */
[----:B-1----:R-:W-:Y:S01]  /*12d20*/  IMAD.WIDE R2, R131, 0x2, R6 ;  /* 0x0000000283027825 */ /* 0x002fe200078e0206 */
[----:B------:R-:W-:Y:S01]  /*12d30*/  ISETP.GE.AND P4, PT, R0, UR76, PT ;  /* 0x0000004c00007c0c */ /* 0x000fe2000bf86270 */
[----:B------:R-:W1:Y:S02]  /*12d40*/  LDCU UR76, c[0x0][0x398] ;  /* 0x00007300ff4c77ac */ /* 0x000e640008000800 */
[----:B------:R-:W-:-:S02]  /*12d50*/  VIADD R0, R252, 0x55 ;  /* 0x00000055fc007836 */ /* 0x000fc40000000000 */
[----:B---3--:R-:W-:Y:S01]  /*12d60*/  IMAD.WIDE R8, R131, 0x2, R4 ;  /* 0x0000000283087825 */ /* 0x008fe200078e0204 */
[----:B------:R-:W-:Y:S02]  /*12d70*/  PRMT R196, R97, 0x7610, R196 ;  /* 0x0000761061c47816 */ /* 0x000fe400000000c4 */
[----:B------:R-:W3:Y:S01]  /*12d80*/  LDL.LU R97, [R1+0x2f0] ;  /* 0x0002f00001617983 */ /* 0x000ee20000300800 */
[----:B------:R-:W-:Y:S01]  /*12d90*/  ISETP.LT.AND P2, PT, R200, UR53, !P4 ;  /* 0x00000035c8007c0c */ /* 0x000fe2000e741270 */
[----:B------:R-:W-:Y:S02]  /*12da0*/  VIADD R75, R131, UR30 ;  /* 0x0000001e834b7c36 */ /* 0x000fe40008000000 */
[----:B------:R0:W-:Y:S01]  /*12db0*/  @P0 STG.E.U16 desc[UR22][R2.64], R74 ;  /* 0x0000004a02000986 */ /* 0x0001e2000c101516 */
[----:B------:R-:W-:Y:S02]  /*12dc0*/  ISETP.LT.AND P4, PT, R67, UR32, !P4 ;  /* 0x0000002043007c0c */ /* 0x000fe4000e781270 */
[----:B------:R-:W-:Y:S01]  /*12dd0*/  ISETP.GE.AND P3, PT, R0, UR35, PT ;  /* 0x0000002300007c0c */ /* 0x000fe2000bf66270 */
[----:B------:R1:W-:Y:S01]  /*12de0*/  @P5 STG.E.U16 desc[UR22][R8.64], R197 ;  /* 0x000000c508005986 */ /* 0x0003e2000c101516 */
[----:B------:R-:W2:Y:S01]  /*12df0*/  LDCU UR53, c[0x0][0x39c] ;  /* 0x00007380ff3577ac */ /* 0x000ea20008000800 */
[----:B0-----:R-:W-:Y:S01]  /*12e00*/  PRMT R74, R100, 0x7610, R74 ;  /* 0x00007610644a7816 */ /* 0x001fe2000000004a */
[----:B------:R-:W-:Y:S01]  /*12e10*/  IMAD.WIDE R2, R75, 0x2, R6 ;  /* 0x000000024b027825 */ /* 0x000fe200078e0206 */
[----:B------:R-:W2:Y:S01]  /*12e20*/  LDL.LU R100, [R1+0x2ec] ;  /* 0x0002ec0001647983 */ /* 0x000ea20000300800 */
[----:B------:R-:W0:Y:S01]  /*12e30*/  LDCU UR32, c[0x0][0x398] ;  /* 0x00007300ff2077ac */ /* 0x000e220008000800 */
[----:B-1----:R-:W-:-:S02]  /*12e40*/  PRMT R197, R99, 0x7610, R197 ;  /* 0x0000761063c57816 */ /* 0x002fc400000000c5 */
[----:B------:R-:W2:Y:S01]  /*12e50*/  LDL.LU R99, [R1+0x2e8] ;  /* 0x0002e80001637983 */ /* 0x000ea20000300800 */
[----:B------:R-:W-:Y:S01]  /*12e60*/  ISETP.LT.AND P1, PT, R200, UR20, !P3 ;  /* 0x00000014c8007c0c */ /* 0x000fe2000df21270 */
[----:B------:R-:W-:Y:S01]  /*12e70*/  IMAD.WIDE R8, R75, 0x2, R4 ;  /* 0x000000024b087825 */ /* 0x000fe200078e0204 */
[----:B----4-:R-:W-:-:S03]  /*12e80*/  ISETP.LT.AND P3, PT, R67, UR51, !P3 ;  /* 0x0000003343007c0c */ /* 0x010fc6000df61270 */
[----:B------:R-:W-:Y:S02]  /*12e90*/  VIADD R131, R75, UR30 ;  /* 0x0000001e4b837c36 */ /* 0x000fe40008000000 */
[----:B------:R-:W-:Y:S01]  /*12ea0*/  VIADD R0, R252, 0x56 ;  /* 0x00000056fc007836 */ /* 0x000fe20000000000 */
[----:B------:R1:W-:Y:S01]  /*12eb0*/  @P2 STG.E.U16 desc[UR22][R2.64], R196 ;  /* 0x000000c402002986 */ /* 0x0003e2000c101516 */
[----:B------:R-:W4:Y:S03]  /*12ec0*/  LDCU UR35, c[0x0][0x398] ;  /* 0x00007300ff2377ac */ /* 0x000f260008000800 */
[----:B------:R0:W-:Y:S01]  /*12ed0*/  @P4 STG.E.U16 desc[UR22][R8.64], R74 ;  /* 0x0000004a08004986 */ /* 0x0001e2000c101516 */
[----:B------:R-:W-:Y:S01]  /*12ee0*/  ISETP.GE.AND P6, PT, R0, UR59, PT ;  /* 0x0000003b00007c0c */ /* 0x000fe2000bfc6270 */
[----:B------:R-:W-:Y:S01]  /*12ef0*/  VIADD R0, R252, 0x57 ;  /* 0x00000057fc007836 */ /* 0x000fe20000000000 */
[----:B------:R-:W2:Y:S01]  /*12f00*/  LDCU UR20, c[0x0][0x39c] ;  /* 0x00007380ff1477ac */ /* 0x000ea20008000800 */
[----:B------:R-:W2:Y:S01]  /*12f10*/  LDCU UR51, c[0x0][0x398] ;  /* 0x00007300ff3377ac */ /* 0x000ea20008000800 */
[----:B-1----:R-:W-:Y:S01]  /*12f20*/  IMAD.WIDE R2, R131, 0x2, R6 ;  /* 0x0000000283027825 */ /* 0x002fe200078e0206 */
[----:B------:R-:W-:-:S02]  /*12f30*/  PRMT R196, R102, 0x7610, R196 ;  /* 0x0000761066c47816 */ /* 0x000fc400000000c4 */
[----:B------:R-:W2:Y:S01]  /*12f40*/  LDL.LU R102, [R1+0x2e4] ;  /* 0x0002e40001667983 */ /* 0x000ea20000300800 */
[----:B0-----:R-:W-:Y:S01]  /*12f50*/  IMAD.WIDE R8, R131, 0x2, R4 ;  /* 0x0000000283087825 */ /* 0x001fe200078e0204 */
[----:B------:R-:W-:Y:S01]  /*12f60*/  PRMT R74, R101, 0x7610, R74 ;  /* 0x00007610654a7816 */ /* 0x000fe2000000004a */
[----:B------:R-:W0:Y:S01]  /*12f70*/  LDCU UR59, c[0x0][0x398] ;  /* 0x00007300ff3b77ac */ /* 0x000e220008000800 */
[----:B------:R-:W2:Y:S01]  /*12f80*/  LDL.LU R101, [R1+0x2e0] ;  /* 0x0002e00001657983 */ /* 0x000ea20000300800 */
[----:B------:R-:W-:-:S03]  /*12f90*/  ISETP.LT.AND P0, PT, R200, UR65, !P6 ;  /* 0x00000041c8007c0c */ /* 0x000fc6000f701270 */
[----:B------:R1:W-:Y:S01]  /*12fa0*/  @P1 STG.E.U16 desc[UR22][R2.64], R197 ;  /* 0x000000c502001986 */ /* 0x0003e2000c101516 */
[----:B------:R-:W-:Y:S01]  /*12fb0*/  ISETP.LT.AND P6, PT, R67, UR12, !P6 ;  /* 0x0000000c43007c0c */ /* 0x000fe2000f7c1270 */
[----:B------:R-:W-:Y:S01]  /*12fc0*/  VIADD R75, R131, UR30 ;  /* 0x0000001e834b7c36 */ /* 0x000fe20008000000 */
[----:B------:R-:W-:Y:S01]  /*12fd0*/  ISETP.GE.AND P5, PT, R0, UR42, PT ;  /* 0x0000002a00007c0c */ /* 0x000fe2000bfa6270 */
[----:B------:R0:W-:Y:S01]  /*12fe0*/  @P3 STG.E.U16 desc[UR22][R8.64], R196 ;  /* 0x000000c408003986 */ /* 0x0001e2000c101516 */
[----:B------:R-:W2:Y:S01]  /*12ff0*/  LDCU UR65, c[0x0][0x39c] ;  /* 0x00007380ff4177ac */ /* 0x000ea20008000800 */
[----:B-1----:R-:W-:Y:S01]  /*13000*/  PRMT R197, R104, 0x7610, R197 ;  /* 0x0000761068c57816 */ /* 0x002fe200000000c5 */
[----:B------:R-:W-:Y:S01]  /*13010*/  IMAD.WIDE R2, R75, 0x2, R6 ;  /* 0x000000024b027825 */ /* 0x000fe200078e0206 */
[----:B------:R-:W2:Y:S01]  /*13020*/  LDL.LU R104, [R1+0x2dc] ;  /* 0x0002dc0001687983 */ /* 0x000ea20000300800 */
[----:B------:R-:W1:Y:S01]  /*13030*/  LDCU UR12, c[0x0][0x398] ;  /* 0x00007300ff0c77ac */ /* 0x000e620008000800 */
[----:B0-----:R-:W-:-:S02]  /*13040*/  PRMT R196, R103, 0x7610, R196 ;  /* 0x0000761067c47816 */ /* 0x001fc400000000c4 */
[----:B------:R-:W2:Y:S01]  /*13050*/  LDL.LU R103, [R1+0x2d8] ;  /* 0x0002d80001677983 */ /* 0x000ea20000300800 */
[----:B------:R-:W-:Y:S01]  /*13060*/  ISETP.LT.AND P2, PT, R200, UR10, !P5 ;  /* 0x0000000ac8007c0c */ /* 0x000fe2000ef41270 */
[----:B------:R-:W-:Y:S01]  /*13070*/  IMAD.WIDE R8, R75, 0x2, R4 ;  /* 0x000000024b087825 */ /* 0x000fe200078e0204 */
[----:B------:R-:W-:-:S03]  /*13080*/  ISETP.LT.AND P5, PT, R67, UR37, !P5 ;  /* 0x0000002543007c0c */ /* 0x000fc6000efa1270 */
[----:B------:R-:W-:Y:S02]  /*13090*/  VIADD R131, R75, UR30 ;  /* 0x0000001e4b837c36 */ /* 0x000fe40008000000 */
[----:B------:R-:W-:Y:S01]  /*130a0*/  VIADD R0, R252, 0x58 ;  /* 0x00000058fc007836 */ /* 0x000fe20000000000 */
[----:B------:R0:W-:Y:S01]  /*130b0*/  @P0 STG.E.U16 desc[UR22][R2.64], R74 ;  /* 0x0000004a02000986 */ /* 0x0001e2000c101516 */
[----:B------:R-:W1:Y:S03]  /*130c0*/  LDCU UR42, c[0x0][0x398] ;  /* 0x00007300ff2a77ac */ /* 0x000e660008000800 */
[----:B------:R4:W-:Y:S01]  /*130d0*/  @P6 STG.E.U16 desc[UR22][R8.64], R197 ;  /* 0x000000c508006986 */ /* 0x0009e2000c101516 */
[----:B------:R-:W-:Y:S01]  /*130e0*/  ISETP.GE.AND P4, PT, R0, UR74, PT ;  /* 0x0000004a00007c0c */ /* 0x000fe2000bf86270 */
[----:B------:R-:W-:Y:S01]  /*130f0*/  VIADD R0, R252, 0x59 ;  /* 0x00000059fc007836 */ /* 0x000fe20000000000 */
[----:B------:R-:W1:Y:S01]  /*13100*/  LDCU UR10, c[0x0][0x39c] ;  /* 0x00007380ff0a77ac */ /* 0x000e620008000800 */
[----:B------:R-:W1:Y:S01]  /*13110*/  LDCU UR37, c[0x0][0x398] ;  /* 0x00007300ff2577ac */ /* 0x000e620008000800 */
[----:B0-----:R-:W-:Y:S01]  /*13120*/  IMAD.WIDE R2, R131, 0x2, R6 ;  /* 0x0000000283027825 */ /* 0x001fe200078e0206 */
[----:B------:R-:W-:-:S02]  /*13130*/  PRMT R74, R106, 0x7610, R74 ;  /* 0x000076106a4a7816 */ /* 0x000fc4000000004a */
[----:B------:R-:W2:Y:S01]  /*13140*/  LDL.LU R106, [R1+0x2d4] ;  /* 0x0002d400016a7983 */ /* 0x000ea20000300800 */
[----:B----4-:R-:W-:Y:S01]  /*13150*/  IMAD.WIDE R8, R131, 0x2, R4 ;  /* 0x0000000283087825 */ /* 0x010fe200078e0204 */
[----:B------:R-:W-:Y:S01]  /*13160*/  PRMT R197, R105, 0x7610, R197 ;  /* 0x0000761069c57816 */ /* 0x000fe200000000c5 */
[----:B------:R-:W0:Y:S01]  /*13170*/  LDCU UR74, c[0x0][0x398] ;  /* 0x00007300ff4a77ac */ /* 0x000e220008000800 */
[----:B------:R-:W4:Y:S01]  /*13180*/  LDL.LU R105, [R1+0x2d0] ;  /* 0x0002d00001697983 */ /* 0x000f220000300800 */
        /* <DEDUP_REMOVED lines=23> */
[----:B------:R-:W2:Y:S01]  /*13300*/  LDCU UR64, c[0x0][0x39c] ;  /* 0x00007380ff4077ac */ /* 0x000ea20008000800 */
[----:B------:R-:W2:Y:S01]  /*13310*/  LDCU UR58, c[0x0][0x398] ;  /* 0x00007300ff3a77ac */ /* 0x000ea20008000800 */
[----:B0-----:R-:W-:Y:S01]  /*13320*/  IMAD.WIDE R2, R131, 0x2, R6 ;  /* 0x0000000283027825 */ /* 0x001fe200078e0206 */
[----:B------:R-:W-:-:S02]  /*13330*/  PRMT R197, R110, 0x7610, R197 ;  /* 0x000076106ec57816 */ /* 0x000fc400000000c5 */
[----:B------:R-:W3:Y:S01]  /*13340*/  LDL.LU R110, [R1+0x2c4] ;  /* 0x0002c400016e7983 */ /* 0x000ee20000300800 */
[----:B-1----:R-:W-:Y:S01]  /*13350*/  IMAD.WIDE R8, R131, 0x2, R4 ;  /* 0x0000000283087825 */ /* 0x002fe200078e0204 */
[----:B------:R-:W-:Y:S01]  /*13360*/  PRMT R196, R109, 0x7610, R196 ;  /* 0x000076106dc47816 */ /* 0x000fe200000000c4 */
[----:B------:R-:W0:Y:S01]  /*13370*/  LDCU UR73, c[0x0][0x398] ;  /* 0x00007300ff4977ac */ /* 0x000e220008000800 */
[----:B------:R-:W3:Y:S01]  /*13380*/  LDL.LU R109, [R1+0x2c0] ;  /* 0x0002c000016d7983 */ /* 0x000ee20000300800 */
[----:B------:R-:W-:-:S03]  /*13390*/  ISETP.LT.AND P2, PT, R200, UR40, !P6 ;  /* 0x00000028c8007c0c */ /* 0x000fc6000f741270 */
[----:B------:R1:W-:Y:S01]  /*133a0*/  @P0 STG.E.U16 desc[UR22][R2.64], R74 ;  /* 0x0000004a02000986 */ /* 0x0003e2000c101516 */
[----:B------:R-:W-:Y:S01]  /*133b0*/  ISETP.LT.AND P6, PT, R67, UR63, !P6 ;  /* 0x0000003f43007c0c */ /* 0x000fe2000f7c1270 */
[----:B------:R-:W-:Y:S01]  /*133c0*/  VIADD R75, R131, UR30 ;  /* 0x0000001e834b7c36 */ /* 0x000fe20008000000 */
[----:B------:R-:W-:Y:S01]  /*133d0*/  ISETP.GE.AND P5, PT, R0, UR46, PT ;  /* 0x0000002e00007c0c */ /* 0x000fe2000bfa6270 */
[----:B------:R0:W-:Y:S01]  /*133e0*/  @P3 STG.E.U16 desc[UR22][R8.64], R197 ;  /* 0x000000c508003986 */ /* 0x0001e2000c101516 */
[----:B------:R-:W-:Y:S01]  /*133f0*/  VIADD R0, R252, 0x5c ;  /* 0x0000005cfc007836 */ /* 0x000fe20000000000 */
[----:B------:R-:W2:Y:S01]  /*13400*/  LDCU UR40, c[0x0][0x39c] ;  /* 0x00007380ff2877ac */ /* 0x000ea20008000800 */
[----:B-1----:R-:W-:Y:S01]  /*13410*/  PRMT R74, R112, 0x7610, R74 ;  /* 0x00007610704a7816 */ /* 0x002fe2000000004a */
[----:B------:R-:W-:Y:S01]  /*13420*/  IMAD.WIDE R2, R75, 0x2, R6 ;  /* 0x000000024b027825 */ /* 0x000fe200078e0206 */
[----:B------:R-:W3:Y:S01]  /*13430*/  LDL.LU R112, [R1+0x2bc] ;  /* 0x0002bc0001707983 */ /* 0x000ee20000300800 */
[----:B------:R-:W1:Y:S01]  /*13440*/  LDCU UR63, c[0x0][0x398] ;  /* 0x00007300ff3f77ac */ /* 0x000e620008000800 */
[----:B0-----:R-:W-:-:S02]  /*13450*/  PRMT R197, R111, 0x7610, R197 ;  /* 0x000076106fc57816 */ /* 0x001fc400000000c5 */
[----:B------:R-:W3:Y:S01]  /*13460*/  LDL.LU R111, [R1+0x2b8] ;  /* 0x0002b800016f7983 */ /* 0x000ee20000300800 */
[----:B------:R-:W-:Y:S01]  /*13470*/  ISETP.LT.AND P1, PT, R200, UR26, !P5 ;  /* 0x0000001ac8007c0c */ /* 0x000fe2000ef21270 */
[----:B------:R-:W-:Y:S01]  /*13480*/  IMAD.WIDE R8, R75, 0x2, R4 ;  /* 0x000000024b087825 */ /* 0x000fe200078e0204 */
[----:B------:R-:W-:Y:S01]  /*13490*/  ISETP.LT.AND P5, PT, R67, UR49, !P5 ;  /* 0x0000003143007c0c */ /* 0x000fe2000efa1270 */
[----:B------:R-:W0:Y:S01]  /*134a0*/  LDCU UR46, c[0x0][0x398] ;  /* 0x00007300ff2e77ac */ /* 0x000e220008000800 */
[----:B------:R-:W-:Y:S01]  /*134b0*/  ISETP.GE.AND P4, PT, R0, UR72, PT ;  /* 0x0000004800007c0c */ /* 0x000fe2000bf86270 */
[----:B------:R-:W-:Y:S01]  /*134c0*/  VIADD R131, R75, UR30 ;  /* 0x0000001e4b837c36 */ /* 0x000fe20008000000 */
[----:B------:R1:W-:Y:S01]  /*134d0*/  @P2 STG.E.U16 desc[UR22][R2.64], R196 ;  /* 0x000000c402002986 */ /* 0x0003e2000c101516 */
[----:B------:R-:W-:Y:S01]  /*134e0*/  VIADD R0, R252, 0x5d ;  /* 0x0000005dfc007836 */ /* 0x000fe20000000000 */
[----:B------:R-:W-:Y:S01]  /*134f0*/  ISETP.LT.AND P0, PT, R200, UR45, !P4 ;  /* 0x0000002dc8007c0c */ /* 0x000fe2000e701270 */
[----:B------:R-:W-:Y:S01]  /*13500*/  VIADD R75, R131, UR30 ;  /* 0x0000001e834b7c36 */ /* 0x000fe20008000000 */
[----:B------:R0:W-:Y:S01]  /*13510*/  @P6 STG.E.U16 desc[UR22][R8.64], R74 ;  /* 0x0000004a08006986 */ /* 0x0001e2000c101516 */
[----:B------:R-:W-:Y:S01]  /*13520*/  ISETP.LT.AND P4, PT, R67, UR39, !P4 ;  /* 0x0000002743007c0c */ /* 0x000fe2000e781270 */
[----:B------:R-:W2:Y:S01]  /*13530*/  LDCU UR26, c[0x0][0x39c] ;  /* 0x00007380ff1a77ac */ /* 0x000ea20008000800 */
[----:B------:R-:W-:Y:S01]  /*13540*/  ISETP.GE.AND P3, PT, R0, UR41, PT ;  /* 0x0000002900007c0c */ /* 0x000fe2000bf66270 */
[----:B------:R-:W2:Y:S01]  /*13550*/  LDCU UR49, c[0x0][0x398] ;  /* 0x00007300ff3177ac */ /* 0x000ea20008000800 */
[C---:B-1----:R-:W-:Y:S01]  /*13560*/  IMAD.WIDE R2, R131.reuse, 0x2, R6 ;  /* 0x0000000283027825 */ /* 0x042fe200078e0206 */
[----:B------:R-:W-:Y:S01]  /*13570*/  PRMT R196, R114, 0x7610, R196 ;  /* 0x0000761072c47816 */ /* 0x000fe200000000c4 */
[----:B------:R-:W1:Y:S01]  /*13580*/  LDCU UR45, c[0x0][0x39c] ;  /* 0x00007380ff2d77ac */ /* 0x000e620008000800 */
[----:B------:R-:W3:Y:S01]  /*13590*/  LDL.LU R114, [R1+0x2b4] ;  /* 0x0002b40001727983 */ /* 0x000ee20000300800 */
[----:B0-----:R-:W-:Y:S01]  /*135a0*/  IMAD.WIDE R8, R131, 0x2, R4 ;  /* 0x0000000283087825 */ /* 0x001fe200078e0204 */
[----:B------:R-:W-:Y:S01]  /*135b0*/  PRMT R74, R113, 0x7610, R74 ;  /* 0x00007610714a7816 */ /* 0x000fe2000000004a */
[----:B------:R-:W0:Y:S01]  /*135c0*/  LDCU UR72, c[0x0][0x398] ;  /* 0x00007300ff4877ac */ /* 0x000e220008000800 */
[----:B------:R-:W3:Y:S01]  /*135d0*/  LDL.LU R113, [R1+0x2b0] ;  /* 0x0002b00001717983 */ /* 0x000ee20000300800 */
[----:B------:R-:W-:Y:S01]  /*135e0*/  ISETP.LT.AND P2, PT, R200, UR16, !P3 ;  /* 0x00000010c8007c0c */ /* 0x000fe2000df41270 */
[----:B------:R-:W-:Y:S01]  /*135f0*/  VIADD R0, R252, 0x5e ;  /* 0x0000005efc007836 */ /* 0x000fe20000000000 */
[----:B------:R-:W0:Y:S01]  /*13600*/  LDCU UR39, c[0x0][0x398] ;  /* 0x00007300ff2777ac */ /* 0x000e220008000800 */
[----:B------:R1:W-:Y:S01]  /*13610*/  @P1 STG.E.U16 desc[UR22][R2.64], R197 ;  /* 0x000000c502001986 */ /* 0x0003e2000c101516 */
[----:B------:R-:W-:Y:S01]  /*13620*/  ISETP.LT.AND P3, PT, R67, UR4, !P3 ;  /* 0x0000000443007c0c */ /* 0x000fe2000df61270 */
[C---:B------:R-:W-:Y:S01]  /*13630*/  VIADD R131, R75.reuse, UR30 ;  /* 0x0000001e4b837c36 */ /* 0x040fe20008000000 */
[----:B------:R-:W-:Y:S01]  /*13640*/  ISETP.GE.AND P6, PT, R0, UR71, PT ;  /* 0x0000004700007c0c */ /* 0x000fe2000bfc6270 */
[----:B------:R0:W-:Y:S01]  /*13650*/  @P5 STG.E.U16 desc[UR22][R8.64], R196 ;  /* 0x000000c408005986 */ /* 0x0001e2000c101516 */
[----:B------:R-:W2:Y:S01]  /*13660*/  LDCU UR41, c[0x0][0x398] ;  /* 0x00007300ff2977ac */ /* 0x000ea20008000800 */
[----:B------:R-:W2:Y:S01]  /*13670*/  LDCU UR16, c[0x0][0x39c] ;  /* 0x00007380ff1077ac */ /* 0x000ea20008000800 */
[----:B-1----:R-:W-:Y:S01]  /*13680*/  PRMT R197, R116, 0x7610, R197 ;  /* 0x0000761074c57816 */ /* 0x002fe200000000c5 */
[----:B------:R-:W-:Y:S01]  /*13690*/  IMAD.WIDE R2, R75, 0x2, R6 ;  /* 0x000000024b027825 */ /* 0x000fe200078e0206 */
[----:B------:R-:W3:Y:S01]  /*136a0*/  LDL.LU R116, [R1+0x2ac] ;  /* 0x0002ac0001747983 */ /* 0x000ee20000300800 */
[----:B------:R-:W1:Y:S01]  /*136b0*/  LDCU UR4, c[0x0][0x398] ;  /* 0x00007300ff0477ac */ /* 0x000e620008000800 */
[----:B0-----:R-:W-:-:S02]  /*136c0*/  PRMT R196, R115, 0x7610, R196 ;  /* 0x0000761073c47816 */ /* 0x001fc400000000c4 */
[----:B------:R-:W3:Y:S01]  /*136d0*/  LDL.LU R115, [R1+0x2a8] ;  /* 0x0002a80001737983 */ /* 0x000ee20000300800 */
[----:B------:R-:W-:Y:S01]  /*136e0*/  IMAD.WIDE R8, R75, 0x2, R4 ;  /* 0x000000024b087825 */ /* 0x000fe200078e0204 */
[----:B------:R-:W0:Y:S02]  /*136f0*/  LDCU UR71, c[0x0][0x398] ;  /* 0x00007300ff4777ac */ /* 0x000e240008000800 */
[----:B------:R1:W-:Y:S04]  /*13700*/  @P0 STG.E.U16 desc[UR22][R2.64], R74 ;  /* 0x0000004a02000986 */ /* 0x0003e8000c101516 */
[----:B------:R0:W-:Y:S01]  /*13710*/  @P4 STG.E.U16 desc[UR22][R8.64], R197 ;  /* 0x000000c508004986 */ /* 0x0001e2000c101516 */
[----:B------:R-:W-:Y:S01]  /*13720*/  ISETP.LT.AND P1, PT, R200, UR36, !P6 ;  /* 0x00000024c8007c0c */ /* 0x000fe2000f721270 */
[----:B------:R-:W-:-:S02]  /*13730*/  VIADD R75, R131, UR30 ;  /* 0x0000001e834b7c36 */ /* 0x000fc40008000000 */
[C---:B-1----:R-:W-:Y:S01]  /*13740*/  IMAD.WIDE R2, R131.reuse, 0x2, R6 ;  /* 0x0000000283027825 */ /* 0x042fe200078e0206 */
[----:B------:R-:W-:Y:S01]  /*13750*/  PRMT R74, R118, 0x7610, R74 ;  /* 0x00007610764a7816 */ /* 0x000fe2000000004a */
[----:B------:R-:W1:Y:S01]  /*13760*/  LDCU UR36, c[0x0][0x39c] ;  /* 0x00007380ff2477ac */ /* 0x000e620008000800 */
[----:B------:R-:W3:Y:S01]  /*13770*/  LDL.LU R118, [R1+0x2a4] ;  /* 0x0002a40001767983 */ /* 0x000ee20000300800 */
[----:B0-----:R-:W-:Y:S01]  /*13780*/  IMAD.WIDE R8, R131, 0x2, R4 ;  /* 0x0000000283087825 */ /* 0x001fe200078e0204 */
[----:B------:R-:W-:Y:S02]  /*13790*/  PRMT R197, R117, 0x7610, R197 ;  /* 0x0000761075c57816 */ /* 0x000fe400000000c5 */
[----:B------:R-:W3:Y:S01]  /*137a0*/  LDL.LU R117, [R1+0x2a0] ;  /* 0x0002a00001757983 */ /* 0x000ee20000300800 */
[----:B------:R-:W-:-:S03]  /*137b0*/  ISETP.LT.AND P6, PT, R67, UR55, !P6 ;  /* 0x0000003743007c0c */ /* 0x000fc6000f7c1270 */
[----:B------:R0:W-:Y:S01]  /*137c0*/  @P2 STG.E.U16 desc[UR22][R2.64], R196 ;  /* 0x000000c402002986 */ /* 0x0001e2000c101516 */
[----:B------:R-:W-:Y:S01]  /*137d0*/  VIADD R0, R252, 0x5f ;  /* 0x0000005ffc007836 */ /* 0x000fe20000000000 */
[----:B------:R-:W1:Y:S02]  /*137e0*/  LDCU UR55, c[0x0][0x398] ;  /* 0x00007300ff3777ac */ /* 0x000e640008000800 */
[----:B------:R0:W-:Y:S02]  /*137f0*/  @P3 STG.E.U16 desc[UR22][R8.64], R74 ;  /* 0x0000004a08003986 */ /* 0x0001e4000c101516 */
[----:B0-----:R-:W-:Y:S02]  /*13800*/  PRMT R196, R120, 0x7610, R196 ;  /* 0x0000761078c47816 */ /* 0x001fe400000000c4 */
[----:B------:R-:W3:Y:S01]  /*13810*/  LDL.LU R120, [R1+0x29c] ;  /* 0x00029c0001787983 */ /* 0x000ee20000300800 */
[----:B------:R-:W-:-:S03]  /*13820*/  PRMT R74, R119, 0x7610, R74 ;  /* 0x00007610774a7816 */ /* 0x000fc6000000004a */
[----:B------:R-:W3:Y:S01]  /*13830*/  LDL.LU R119, [R1+0x298] ;  /* 0x0002980001777983 */ /* 0x000ee20000300800 */
[C---:B------:R-:W-:Y:S01]  /*13840*/  IMAD.WIDE R2, R75.reuse, 0x2, R6 ;  /* 0x000000024b027825 */ /* 0x040fe200078e0206 */
[----:B------:R-:W-:Y:S01]  /*13850*/  ISETP.GE.AND P5, PT, R0, UR56, PT ;  /* 0x0000003800007c0c */ /* 0x000fe2000bfa6270 */
[----:B------:R-:W0:Y:S02]  /*13860*/  LDCU UR56, c[0x0][0x398] ;  /* 0x00007300ff3877ac */ /* 0x000e240008000800 */
[C---:B------:R-:W-:Y:S01]  /*13870*/  IMAD.WIDE R8, R75.reuse, 0x2, R4 ;  /* 0x000000024b087825 */ /* 0x040fe200078e0204 */
[----:B------:R1:W-:Y:S03]  /*13880*/  @P1 STG.E.U16 desc[UR22][R2.64], R197 ;  /* 0x000000c502001986 */ /* 0x0003e6000c101516 */
[----:B------:R-:W-:Y:S01]  /*13890*/  VIADD R0, R252, 0x60 ;  /* 0x00000060fc007836 */ /* 0x000fe20000000000 */
[----:B------:R-:W-:Y:S01]  /*138a0*/  ISETP.LT.AND P0, PT, R200, UR50, !P5 ;  /* 0x00000032c8007c0c */ /* 0x000fe2000ef01270 */
[----:B------:R0:W-:Y:S01]  /*138b0*/  @P6 STG.E.U16 desc[UR22][R8.64], R196 ;  /* 0x000000c408006986 */ /* 0x0001e2000c101516 */
[----:B------:R-:W-:-:S02]  /*138c0*/  VIADD R131, R75, UR30 ;  /* 0x0000001e4b837c36 */ /* 0x000fc40008000000 */
[----:B------:R-:W-:Y:S02]  /*138d0*/  ISETP.GE.AND P4, PT, R0, UR70, PT ;  /* 0x0000004600007c0c */ /* 0x000fe4000bf86270 */
[----:B-1----:R-:W-:Y:S01]  /*138e0*/  PRMT R197, R122, 0x7610, R197 ;  /* 0x000076107ac57816 */ /* 0x002fe200000000c5 */
[----:B------:R-:W-:Y:S01]  /*138f0*/  VIADD R0, R252, 0x61 ;  /* 0x00000061fc007836 */ /* 0x000fe20000000000 */
[----:B------:R-:W3:Y:S01]  /*13900*/  LDL.LU R122, [R1+0x294] ;  /* 0x00029400017a7983 */ /* 0x000ee20000300800 */
[----:B------:R-:W1:Y:S01]  /*13910*/  LDCU UR50, c[0x0][0x39c] ;  /* 0x00007380ff3277ac */ /* 0x000e620008000800 */
[----:B0-----:R-:W-:Y:S02]  /*13920*/  PRMT R196, R121, 0x7610, R196 ;  /* 0x0000761079c47816 */ /* 0x001fe400000000c4 */
[----:B------:R-:W3:Y:S01]  /*13930*/  LDL.LU R121, [R1+0x290] ;  /* 0x0002900001797983 */ /* 0x000ee20000300800 */
[----:B------:R-:W-:Y:S01]  /*13940*/  ISETP.LT.AND P5, PT, R67, UR61, !P5 ;  /* 0x0000003d43007c0c */ /* 0x000fe2000efa1270 */
[C---:B------:R-:W-:Y:S01]  /*13950*/  IMAD.WIDE R2, R131.reuse, 0x2, R6 ;  /* 0x0000000283027825 */ /* 0x040fe200078e0206 */
[----:B------:R-:W-:Y:S01]  /*13960*/  ISETP.LT.AND P2, PT, R200, UR14, !P4 ;  /* 0x0000000ec8007c0c */ /* 0x000fe2000e741270 */
[----:B------:R-:W4:Y:S01]  /*13970*/  LDL.LU R124, [R1+0x28c] ;  /* 0x00028c00017c7983 */ /* 0x000f220000300800 */
[----:B------:R-:W-:Y:S01]  /*13980*/  ISETP.GE.AND P3, PT, R0, UR62, PT ;  /* 0x0000003e00007c0c */ /* 0x000fe2000bf66270 */
[----:B------:R-:W-:Y:S01]  /*13990*/  VIADD R75, R131, UR30 ;  /* 0x0000001e834b7c36 */ /* 0x000fe20008000000 */
[----:B------:R-:W-:Y:S01]  /*139a0*/  ISETP.LT.AND P4, PT, R67, UR6, !P4 ;  /* 0x0000000643007c0c */ /* 0x000fe2000e781270 */
[----:B------:R-:W4:Y:S01]  /*139b0*/  LDL.LU R123, [R1+0x288] ;  /* 0x00028800017b7983 */ /* 0x000f220000300800 */
[----:B------:R-:W-:Y:S01]  /*139c0*/  VIADD R0, R252, 0x62 ;  /* 0x00000062fc007836 */ /* 0x000fe20000000000 */
[----:B------:R-:W-:Y:S01]  /*139d0*/  ISETP.LT.AND P1, PT, R200, UR54, !P3 ;  /* 0x00000036c8007c0c */ /* 0x000fe2000df21270 */
[----:B------:R-:W-:Y:S01]  /*139e0*/  IMAD.WIDE R8, R131, 0x2, R4 ;  /* 0x0000000283087825 */ /* 0x000fe200078e0204 */
[----:B------:R0:W-:Y:S01]  /*139f0*/  @P0 STG.E.U16 desc[UR22][R2.64], R74 ;  /* 0x0000004a02000986 */ /* 0x0001e2000c101516 */
[----:B------:R-:W1:Y:S01]  /*13a00*/  LDCU UR61, c[0x0][0x398] ;  /* 0x00007300ff3d77ac */ /* 0x000e620008000800 */
[----:B------:R-:W-:Y:S01]  /*13a10*/  ISETP.GE.AND P6, PT, R0, UR69, PT ;  /* 0x0000004500007c0c */ /* 0x000fe2000bfc6270 */
[----:B------:R-:W-:Y:S01]  /*13a20*/  VIADD R131, R75, UR30 ;  /* 0x0000001e4b837c36 */ /* 0x000fe20008000000 */
[----:B------:R1:W-:Y:S01]  /*13a30*/  @P5 STG.E.U16 desc[UR22][R8.64], R197 ;  /* 0x000000c508005986 */ /* 0x0003e2000c101516 */
[----:B------:R-:W-:Y:S01]  /*13a40*/  ISETP.LT.AND P3, PT, R67, UR28, !P3 ;  /* 0x0000001c43007c0c */ /* 0x000fe2000df61270 */
[----:B------:R-:W2:Y:S01]  /*13a50*/  LDCU UR14, c[0x0][0x39c] ;  /* 0x00007380ff0e77ac */ /* 0x000ea20008000800 */
[----:B------:R-:W2:Y:S01]  /*13a60*/  LDCU UR70, c[0x0][0x398] ;  /* 0x00007300ff4677ac */ /* 0x000ea20008000800 */
[C---:B0-----:R-:W-:Y:S01]  /*13a70*/  IMAD.WIDE R2, R75.reuse, 0x2, R6 ;  /* 0x000000024b027825 */ /* 0x041fe200078e0206 */
[----:B------:R-:W-:Y:S01]  /*13a80*/  ISETP.LT.AND P0, PT, R200, UR60, !P6 ;  /* 0x0000003cc8007c0c */ /* 0x000fe2000f701270 */
[----:B------:R-:W0:Y:S02]  /*13a90*/  LDCU UR6, c[0x0][0x398] ;  /* 0x00007300ff0677ac */ /* 0x000e240008000800 */
[----:B-1----:R-:W-:Y:S01]  /*13aa0*/  IMAD.WIDE R8, R75, 0x2, R4 ;  /* 0x000000024b087825 */ /* 0x002fe200078e0204 */
[----:B------:R1:W-:Y:S01]  /*13ab0*/  @P2 STG.E.U16 desc[UR22][R2.64], R196 ;  /* 0x000000c402002986 */ /* 0x0003e2000c101516 */
[----:B------:R-:W-:Y:S01]  /*13ac0*/  PRMT R197, R125, 0x7610, R197 ;  /* 0x000076107dc57816 */ /* 0x000fe200000000c5 */
[----:B------:R-:W0:Y:S01]  /*13ad0*/  LDCU UR62, c[0x0][0x398] ;  /* 0x00007300ff3e77ac */ /* 0x000e220008000800 */
[C---:B------:R-:W-:Y:S01]  /*13ae0*/  VIADD R74, R252.reuse, 0x65 ;  /* 0x00000065fc4a7836 */ /* 0x040fe20000000000 */
[----:B------:R0:W-:Y:S01]  /*13af0*/  @P4 STG.E.U16 desc[UR22][R8.64], R198 ;  /* 0x000000c608004986 */ /* 0x0001e2000c101516 */
[C---:B------:R-:W-:Y:S01]  /*13b00*/  VIADD R75, R131.reuse, UR30 ;  /* 0x0000001e834b7c36 */ /* 0x040fe20008000000 */
[----:B------:R-:W2:Y:S01]  /*13b10*/  LDCU UR54, c[0x0][0x39c] ;  /* 0x00007380ff3677ac */ /* 0x000ea20008000800 */
[----:B------:R-:W-:Y:S01]  /*13b20*/  VIADD R0, R252, 0x63 ;  /* 0x00000063fc007836 */ /* 0x000fe20000000000 */
[----:B------:R-:W2:Y:S01]  /*13b30*/  LDCU UR28, c[0x0][0x398] ;  /* 0x00007300ff1c77ac */ /* 0x000ea20008000800 */
[----:B-1----:R-:W-:Y:S01]  /*13b40*/  PRMT R196, R126, 0x7610, R196 ;  /* 0x000076107ec47816 */ /* 0x002fe200000000c4 */
[C---:B------:R-:W-:Y:S01]  /*13b50*/  IMAD.WIDE R2, R131.reuse, 0x2, R6 ;  /* 0x0000000283027825 */ /* 0x040fe200078e0206 */
[----:B------:R-:W4:Y:S01]  /*13b60*/  LDL.LU R126, [R1+0x284] ;  /* 0x00028400017e7983 */ /* 0x000f220000300800 */
[----:B------:R-:W1:Y:S03]  /*13b70*/  LDCU UR60, c[0x0][0x39c] ;  /* 0x00007380ff3c77ac */ /* 0x000e660008000800 */
[----:B------:R-:W4:Y:S01]  /*13b80*/  LDL.LU R125, [R1+0x280] ;  /* 0x00028000017d7983 */ /* 0x000f220000300800 */
[----:B0-----:R-:W-:Y:S01]  /*13b90*/  PRMT R198, R128, 0x7610, R198 ;  /* 0x0000761080c67816 */ /* 0x001fe200000000c6 */
[----:B------:R-:W-:Y:S01]  /*13ba0*/  IMAD.WIDE R8, R131, 0x2, R4 ;  /* 0x0000000283087825 */ /* 0x000fe200078e0204 */
[----:B------:R-:W0:Y:S01]  /*13bb0*/  LDCU UR69, c[0x0][0x398] ;  /* 0x00007300ff4577ac */ /* 0x000e220008000800 */
[----:B------:R1:W-:Y:S01]  /*13bc0*/  @P1 STG.E.U16 desc[UR22][R2.64], R199 ;  /* 0x000000c702001986 */ /* 0x0003e2000c101516 */
[----:B------:R-:W-:Y:S01]  /*13bd0*/  ISETP.GE.AND P1, PT, R74, UR67, PT ;  /* 0x000000434a007c0c */ /* 0x000fe2000bf26270 */
[----:B------:R-:W-:Y:S01]  /*13be0*/  VIADD R74, R252, 0x67 ;  /* 0x00000067fc4a7836 */ /* 0x000fe20000000000 */
[----:B------:R-:W-:Y:S01]  /*13bf0*/  ISETP.GE.AND P5, PT, R0, UR44, PT ;  /* 0x0000002c00007c0c */ /* 0x000fe2000bfa6270 */
[----:B------:R-:W4:Y:S01]  /*13c00*/  LDL.LU R128, [R1+0x27c] ;  /* 0x00027c0001807983 */ /* 0x000f220000300800 */
[----:B-1----:R-:W-:Y:S01]  /*13c10*/  PRMT R199, R127, 0x7610, R199 ;  /* 0x000076107fc77816 */ /* 0x002fe200000000c7 */
[----:B------:R-:W-:-:S02]  /*13c20*/  IMAD.WIDE R2, R75, 0x2, R6 ;  /* 0x000000024b027825 */ /* 0x000fc400078e0206 */
[----:B------:R-:W4:Y:S04]  /*13c30*/  LDL.LU R127, [R1+0x278] ;  /* 0x00027800017f7983 */ /* 0x000f280000300800 */
[----:B------:R1:W-:Y:S01]  /*13c40*/  @P3 STG.E.U16 desc[UR22][R8.64], R196 ;  /* 0x000000c408003986 */ /* 0x0003e2000c101516 */
[----:B------:R-:W-:Y:S01]  /*13c50*/  ISETP.LT.AND P6, PT, R67, UR47, !P6 ;  /* 0x0000002f43007c0c */ /* 0x000fe2000f7c1270 */
[----:B------:R-:W-:Y:S01]  /*13c60*/  VIADD R131, R75, UR30 ;  /* 0x0000001e4b837c36 */ /* 0x000fe20008000000 */
[----:B------:R-:W-:Y:S01]  /*13c70*/  ISETP.LT.AND P2, PT, R200, UR38, !P5 ;  /* 0x00000026c8007c0c */ /* 0x000fe2000ef41270 */
[----:B------:R0:W-:Y:S01]  /*13c80*/  @P0 STG.E.U16 desc[UR22][R2.64], R197 ;  /* 0x000000c502000986 */ /* 0x0001e2000c101516 */
[----:B------:R-:W-:Y:S01]  /*13c90*/  ISETP.GE.AND P0, PT, R74, UR66, PT ;  /* 0x000000424a007c0c */ /* 0x000fe2000bf06270 */
[----:B------:R-:W-:Y:S01]  /*13ca0*/  VIADD R0, R252, 0x64 ;  /* 0x00000064fc007836 */ /* 0x000fe20000000000 */
[----:B------:R-:W-:Y:S01]  /*13cb0*/  PRMT R74, R130, 0x7610, R74 ;  /* 0x00007610824a7816 */ /* 0x000fe2000000004a */
[----:B------:R-:W2:Y:S01]  /*13cc0*/  LDCU UR47, c[0x0][0x398] ;  /* 0x00007300ff2f77ac */ /* 0x000ea20008000800 */
[----:B------:R-:W4:Y:S01]  /*13cd0*/  LDL.LU R130, [R1+0x274] ;  /* 0x0002740001827983 */ /* 0x000f220000300800 */
[----:B-1----:R-:W-:Y:S01]  /*13ce0*/  PRMT R196, R129, 0x7610, R196 ;  /* 0x0000761081c47816 */ /* 0x002fe200000000c4 */
[----:B------:R-:W-:-:S02]  /*13cf0*/  IMAD.WIDE R8, R75, 0x2, R4 ;  /* 0x000000024b087825 */ /* 0x000fc400078e0204 */
[----:B------:R-:W4:Y:S01]  /*13d00*/  LDL.LU R129, [R1+0x270] ;  /* 0x0002700001817983 */ /* 0x000f220000300800 */
[----:B------:R-:W-:Y:S01]  /*13d10*/  ISETP.LT.AND P5, PT, R67, UR18, !P5 ;  /* 0x0000001243007c0c */ /* 0x000fe2000efa1270 */
[----:B------:R-:W1:Y:S01]  /*13d20*/  LDCU UR44, c[0x0][0x398] ;  /* 0x00007300ff2c77ac */ /* 0x000e620008000800 */
[C---:B0-----:R-:W-:Y:S01]  /*13d30*/  IMAD.WIDE R2, R131.reuse, 0x2, R6 ;  /* 0x0000000283027825 */ /* 0x041fe200078e0206 */
[----:B------:R-:W-:Y:S01]  /*13d40*/  ISETP.GE.AND P4, PT, R0, UR68, PT ;  /* 0x0000004400007c0c */ /* 0x000fe2000bf86270 */
[----:B------:R0:W-:Y:S01]  /*13d50*/  @P6 STG.E.U16 desc[UR22][R8.64], R198 ;  /* 0x000000c608006986 */ /* 0x0001e2000c101516 */
[----:B------:R-:W-:Y:S01]  /*13d60*/  PRMT R197, R76, 0x7610, R197 ;  /* 0x000076104cc57816 */ /* 0x000fe200000000c5 */
[----:B------:R-:W-:Y:S01]  /*13d70*/  VIADD R75, R131, UR30 ;  /* 0x0000001e834b7c36 */ /* 0x000fe20008000000 */
[----:B------:R-:W1:Y:S01]  /*13d80*/  LDCU UR38, c[0x0][0x39c] ;  /* 0x00007380ff2677ac */ /* 0x000e620008000800 */
[----:B------:R0:W-:Y:S01]  /*13d90*/  @P2 STG.E.U16 desc[UR22][R2.64], R199 ;  /* 0x000000c702002986 */ /* 0x0001e2000c101516 */
[----:B------:R-:W-:-:S02]  /*13da0*/  ISETP.LT.AND P2, PT, R200, UR34, !P4 ;  /* 0x00000022c8007c0c */ /* 0x000fc4000e741270 */
[----:B------:R-:W-:Y:S01]  /*13db0*/  ISETP.LT.AND P4, PT, R67, UR75, !P4 ;  /* 0x0000004b43007c0c */ /* 0x000fe2000e781270 */
[----:B------:R-:W-:Y:S01]  /*13dc0*/  VIADD R0, R252, 0x66 ;  /* 0x00000066fc007836 */ /* 0x000fe20000000000 */
[----:B------:R-:W1:Y:S01]  /*13dd0*/  LDCU UR18, c[0x0][0x398] ;  /* 0x00007300ff1277ac */ /* 0x000e620008000800 */
[----:B------:R-:W4:Y:S01]  /*13de0*/  LDL.LU R76, [R1+0x26c] ;  /* 0x00026c00014c7983 */ /* 0x000f220000300800 */
[----:B0-----:R-:W-:Y:S02]  /*13df0*/  IMAD.WIDE R8, R131, 0x2, R4 ;  /* 0x0000000283087825 */ /* 0x001fe400078e0204 */
[----:B------:R-:W-:Y:S01]  /*13e00*/  ISETP.GE.AND P3, PT, R0, UR24, PT ;  /* 0x0000001800007c0c */ /* 0x000fe2000bf66270 */
[----:B------:R-:W0:Y:S01]  /*13e10*/  LDCU UR68, c[0x0][0x398] ;  /* 0x00007300ff4477ac */ /* 0x000e220008000800 */
[C---:B------:R-:W-:Y:S01]  /*13e20*/  IMAD.WIDE R2, R75.reuse, 0x2, R6 ;  /* 0x000000024b027825 */ /* 0x040fe200078e0206 */
[----:B------:R1:W-:Y:S01]  /*13e30*/  @P5 STG.E.U16 desc[UR22][R8.64], R74 ;  /* 0x0000004a08005986 */ /* 0x0003e2000c101516 */
[----:B------:R-:W-:Y:S01]  /*13e40*/  ISETP.LT.AND P5, PT, R200, UR43, !P1 ;  /* 0x0000002bc8007c0c */ /* 0x000fe2000cfa1270 */
[----:B------:R-:W0:Y:S01]  /*13e50*/  LDCU UR67, c[0x0][0x39c] ;  /* 0x00007380ff4377ac */ /* 0x000e220008000800 */
[----:B------:R-:W-:Y:S01]  /*13e60*/  VIADD R131, R75, UR30 ;  /* 0x0000001e4b837c36 */ /* 0x000fe20008000000 */
[----:B------:R0:W-:Y:S01]  /*13e70*/  @P2 STG.E.U16 desc[UR22][R2.64], R196 ;  /* 0x000000c402002986 */ /* 0x0001e2000c101516 */
[----:B------:R-:W-:Y:S01]  /*13e80*/  ISETP.LT.AND P1, PT, R67, UR48, !P1 ;  /* 0x0000003043007c0c */ /* 0x000fe2000cf21270 */
[----:B------:R-:W2:Y:S01]  /*13e90*/  LDCU UR66, c[0x0][0x398] ;  /* 0x00007300ff4277ac */ /* 0x000ea20008000800 */
[----:B------:R-:W-:Y:S01]  /*13ea0*/  PRMT R198, R77, 0x7610, R198 ;  /* 0x000076104dc67816 */ /* 0x000fe200000000c6 */
[----:B------:R-:W-:Y:S01]  /*13eb0*/  VIADD R0, R252, 0x68 ;  /* 0x00000068fc007836 */ /* 0x000fe20000000000 */
[----:B------:R-:W4:Y:S01]  /*13ec0*/  LDL.LU R77, [R1+0x268] ;  /* 0x00026800014d7983 */ /* 0x000f220000300800 */
[----:B------:R-:W3:Y:S01]  /*13ed0*/  LDCU UR24, c[0x0][0x398] ;  /* 0x00007300ff1877ac */ /* 0x000ee20008000800 */
[----:B-1----:R-:W-:Y:S01]  /*13ee0*/  IMAD.WIDE R8, R75, 0x2, R4 ;  /* 0x000000024b087825 */ /* 0x002fe200078e0204 */
[----:B------:R-:W-:Y:S01]  /*13ef0*/  PRMT R74, R78, 0x7610, R74 ;  /* 0x000076104e4a7816 */ /* 0x000fe2000000004a */
[----:B------:R-:W1:Y:S02]  /*13f00*/  LDCU UR34, c[0x0][0x39c] ;  /* 0x00007380ff2277ac */ /* 0x000e640008000800 */
[C---:B0-----:R-:W-:Y:S01]  /*13f10*/  IMAD.WIDE R2, R131.reuse, 0x2, R6 ;  /* 0x0000000283027825 */ /* 0x041fe200078e0206 */
[----:B------:R0:W-:Y:S01]  /*13f20*/  @P4 STG.E.U16 desc[UR22][R8.64], R197 ;  /* 0x000000c508004986 */ /* 0x0001e2000c101516 */
[----:B------:R-:W-:Y:S01]  /*13f30*/  ISETP.LT.AND P4, PT, R200, UR33, !P3 ;  /* 0x00000021c8007c0c */ /* 0x000fe2000df81270 */
[----:B------:R-:W1:Y:S01]  /*13f40*/  LDCU UR43, c[0x0][0x398] ;  /* 0x00007300ff2b77ac */ /* 0x000e620008000800 */
[----:B------:R-:W-:Y:S01]  /*13f50*/  VIADD R75, R131, UR30 ;  /* 0x0000001e834b7c36 */ /* 0x000fe20008000000 */
[----:B------:R0:W-:Y:S01]  /*13f60*/  @P5 STG.E.U16 desc[UR22][R2.64], R198 ;  /* 0x000000c602005986 */ /* 0x0001e2000c101516 */
[----:B------:R-:W-:Y:S01]  /*13f70*/  ISETP.LT.AND P3, PT, R67, UR52, !P3 ;  /* 0x0000003443007c0c */ /* 0x000fe2000df61270 */
[----:B------:R-:W1:Y:S01]  /*13f80*/  LDCU UR48, c[0x0][0x398] ;  /* 0x00007300ff3077ac */ /* 0x000e620008000800 */
[----:B------:R-:W-:Y:S01]  /*13f90*/  PRMT R196, R79, 0x7610, R196 ;  /* 0x000076104fc47816 */ /* 0x000fe200000000c4 */
[----:B------:R-:W4:Y:S01]  /*13fa0*/  LDL.LU R78, [R1+0x264] ;  /* 0x00026400014e7983 */ /* 0x000f220000300800 */
[----:B--2---:R-:W-:Y:S01]  /*13fb0*/  ISETP.GE.AND P6, PT, R0, UR53, PT ;  /* 0x0000003500007c0c */ /* 0x004fe2000bfc6270 */
[----:B------:R-:W2:Y:S01]  /*13fc0*/  LDCU UR33, c[0x0][0x398] ;  /* 0x00007300ff2177ac */ /* 0x000ea20008000800 */
[----:B0-----:R-:W-:Y:S01]  /*13fd0*/  IMAD.WIDE R8, R75, 0x2, R6 ;  /* 0x000000024b087825 */ /* 0x001fe200078e0206 */
[----:B------:R-:W-:Y:S01]  /*13fe0*/  PRMT R197, R80, 0x7610, R197 ;  /* 0x0000761050c57816 */ /* 0x000fe200000000c5 */
[----:B------:R-:W0:Y:S01]  /*13ff0*/  LDCU UR53, c[0x0][0x398] ;  /* 0x00007300ff3577ac */ /* 0x000e220008000800 */
[----:B------:R-:W2:Y:S01]  /*14000*/  LDL.LU R79, [R1+0x260] ;  /* 0x00026000014f7983 */ /* 0x000ea20000300800 */
[----:B------:R-:W-:Y:S01]  /*14010*/  IMAD.WIDE R2, R131, 0x2, R4 ;  /* 0x0000000283027825 */ /* 0x000fe200078e0204 */
[----:B------:R-:W-:Y:S01]  /*14020*/  PRMT R198, R81, 0x7610, R198 ;  /* 0x0000761051c67816 */ /* 0x000fe200000000c6 */
[----:B------:R-:W0:Y:S01]  /*14030*/  LDCU UR52, c[0x0][0x398] ;  /* 0x00007300ff3477ac */ /* 0x000e220008000800 */
[----:B------:R-:W2:Y:S01]  /*14040*/  LDL.LU R80, [R1+0x25c] ;  /* 0x00025c0001507983 */ /* 0x000ea20000300800 */
[----:B------:R-:W0:Y:S03]  /*14050*/  LDCU UR75, c[0x0][0x39c] ;  /* 0x00007380ff4b77ac */ /* 0x000e260008000800 */
[----:B------:R1:W-:Y:S04]  /*14060*/  @P1 STG.E.U16 desc[UR22][R2.64], R74 ;  /* 0x0000004a02001986 */ /* 0x0003e8000c101516 */
[----:B------:R0:W-:Y:S01]  /*14070*/  @P4 STG.E.U16 desc[UR22][R8.64], R196 ;  /* 0x000000c408004986 */ /* 0x0001e2000c101516 */
[----:B------:R-:W-:Y:S01]  /*14080*/  ISETP.LT.AND P4, PT, R200, UR77, !P0 ;  /* 0x0000004dc8007c0c */ /* 0x000fe2000c781270 */
[----:B------:R-:W-:Y:S01]  /*14090*/  VIADD R131, R75, UR30 ;  /* 0x0000001e4b837c36 */ /* 0x000fe20008000000 */
[----:B------:R-:W-:Y:S01]  /*140a0*/  ISETP.LT.AND P0, PT, R67, UR76, !P0 ;  /* 0x0000004c43007c0c */ /* 0x000fe2000c701270 */
[----:B------:R-:W-:Y:S01]  /*140b0*/  VIADD R0, R252, 0x69 ;  /* 0x00000069fc007836 */ /* 0x000fe20000000000 */
[----:B------:R-:W2:Y:S01]  /*140c0*/  LDL.LU R81, [R1+0x258] ;  /* 0x0002580001517983 */ /* 0x000ea20000300800 */
[----:B-1----:R-:W-:-:S05]  /*140d0*/  IMAD.WIDE R2, R75, 0x2, R4 ;  /* 0x000000024b027825 */ /* 0x002fca00078e0204 */
[----:B------:R1:W-:Y:S01]  /*140e0*/  @P3 STG.E.U16 desc[UR22][R2.64], R197 ;  /* 0x000000c502003986 */ /* 0x0003e2000c101516 */
[----:B------:R-:W-:Y:S01]  /*140f0*/  ISETP.LT.AND P3, PT, R200, UR32, !P6 ;  /* 0x00000020c8007c0c */ /* 0x000fe2000f761270 */
[----:B0-----:R-:W-:Y:S01]  /*14100*/  IMAD.WIDE R8, R131, 0x2, R6 ;  /* 0x0000000283087825 */ /* 0x001fe200078e0206 */
[----:B------:R-:W-:Y:S01]  /*14110*/  ISETP.LT.AND P6, PT, R67, UR35, !P6 ;  /* 0x0000002343007c0c */ /* 0x000fe2000f7c1270 */
[----:B------:R-:W0:Y:S02]  /*14120*/  LDCU UR32, c[0x0][0x398] ;  /* 0x00007300ff2077ac */ /* 0x000e240008000800 */
[----:B------:R-:W-:Y:S01]  /*14130*/  VIADD R75, R131, UR30 ;  /* 0x0000001e834b7c36 */ /* 0x000fe20008000000 */
[----:B------:R0:W-:Y:S01]  /*14140*/  @P4 STG.E.U16 desc[UR22][R8.64], R198 ;  /* 0x000000c608004986 */ /* 0x0001e2000c101516 */
[----:B------:R-:W-:Y:S01]  /*14150*/  PRMT R74, R82, 0x7610, R74 ;  /* 0x00007610524a7816 */ /* 0x000fe2000000004a */
[----:B------:R-:W2:Y:S01]  /*14160*/  LDCU UR35, c[0x0][0x39c] ;  /* 0x00007380ff2377ac */ /* 0x000ea20008000800 */
[----:B------:R-:W-:Y:S01]  /*14170*/  PRMT R196, R83, 0x7610, R196 ;  /* 0x0000761053c47816 */ /* 0x000fe200000000c4 */
[----:B------:R-:W2:Y:S01]  /*14180*/  LDL.LU R82, [R1+0x254] ;  /* 0x0002540001527983 */ /* 0x000ea20000300800 */
[----:B-1----:R-:W-:Y:S01]  /*14190*/  IMAD.WIDE R2, R131, 0x2, R4 ;  /* 0x0000000283027825 */ /* 0x002fe200078e0204 */
[----:B------:R-:W-:Y:S01]  /*141a0*/  ISETP.GE.AND P2, PT, R0, UR20, PT ;  /* 0x0000001400007c0c */ /* 0x000fe2000bf46270 */
[----:B------:R-:W1:Y:S01]  /*141b0*/  LDCU UR20, c[0x0][0x39c] ;  /* 0x00007380ff1477ac */ /* 0x000e620008000800 */
[----:B------:R-:W-:Y:S01]  /*141c0*/  PRMT R197, R84, 0x7610, R197 ;  /* 0x0000761054c57816 */ /* 0x000fe200000000c5 */
[----:B------:R-:W-:-:S02]  /*141d0*/  VIADD R0, R252, 0x6a ;  /* 0x0000006afc007836 */ /* 0x000fc40000000000 */
[C---:B0-----:R-:W-:Y:S01]  /*141e0*/  IMAD.WIDE R8, R75.reuse, 0x2, R6 ;  /* 0x000000024b087825 */ /* 0x041fe200078e0206 */
[----:B------:R0:W-:Y:S02]  /*141f0*/  @P0 STG.E.U16 desc[UR22][R2.64], R74 ;  /* 0x0000004a02000986 */ /* 0x0001e4000c101516 */
[----:B------:R-:W-:Y:S01]  /*14200*/  ISETP.GE.AND P5, PT, R0, UR65, PT ;  /* 0x0000004100007c0c */ /* 0x000fe2000bfa6270 */
[----:B------:R-:W1:Y:S01]  /*14210*/  LDCU UR65, c[0x0][0x39c] ;  /* 0x00007380ff4177ac */ /* 0x000e620008000800 */
[----:B------:R0:W-:Y:S01]  /*14220*/  @P3 STG.E.U16 desc[UR22][R8.64], R196 ;  /* 0x000000c408003986 */ /* 0x0001e2000c101516 */
[----:B------:R-:W-:Y:S01]  /*14230*/  ISETP.LT.AND P3, PT, R200, UR51, !P2 ;  /* 0x00000033c8007c0c */ /* 0x000fe2000d761270 */
[----:B------:R-:W-:Y:S01]  /*14240*/  VIADD R131, R75, UR30 ;  /* 0x0000001e4b837c36 */ /* 0x000fe20008000000 */
[----:B------:R-:W-:Y:S01]  /*14250*/  ISETP.LT.AND P2, PT, R67, UR59, !P2 ;  /* 0x0000003b43007c0c */ /* 0x000fe2000d741270 */
[----:B------:R-:W2:Y:S01]  /*14260*/  LDL.LU R83, [R1+0x250] ;  /* 0x0002500001537983 */ /* 0x000ea20000300800 */
[----:B0-----:R-:W-:Y:S01]  /*14270*/  IMAD.WIDE R2, R75, 0x2, R4 ;  /* 0x000000024b027825 */ /* 0x001fe200078e0204 */
[----:B------:R-:W-:Y:S01]  /*14280*/  PRMT R198, R85, 0x7610, R198 ;  /* 0x0000761055c67816 */ /* 0x000fe200000000c6 */
[----:B------:R-:W0:Y:S01]  /*14290*/  LDCU UR51, c[0x0][0x398] ;  /* 0x00007300ff3377ac */ /* 0x000e220008000800 */
[----:B------:R-:W-:Y:S01]  /*142a0*/  PRMT R74, R86, 0x7610, R74 ;  /* 0x00007610564a7816 */ /* 0x000fe2000000004a */
[C---:B------:R-:W-:Y:S01]  /*142b0*/  IMAD.WIDE R8, R131.reuse, 0x2, R6 ;  /* 0x0000000283087825 */ /* 0x040fe200078e0206 */
[----:B------:R1:W-:Y:S01]  /*142c0*/  @P6 STG.E.U16 desc[UR22][R2.64], R197 ;  /* 0x000000c502006986 */ /* 0x0003e2000c101516 */
[----:B------:R-:W-:Y:S01]  /*142d0*/  ISETP.LT.AND P6, PT, R200, UR12, !P5 ;  /* 0x0000000cc8007c0c */ /* 0x000fe2000efc1270 */
[----:B------:R-:W0:Y:S01]  /*142e0*/  LDCU UR12, c[0x0][0x39c] ;  /* 0x00007380ff0c77ac */ /* 0x000e220008000800 */
[----:B------:R-:W-:Y:S01]  /*142f0*/  VIADD R75, R131, UR30 ;  /* 0x0000001e834b7c36 */ /* 0x000fe20008000000 */
[----:B------:R-:W-:Y:S01]  /*14300*/  ISETP.LT.AND P5, PT, R67, UR42, !P5 ;  /* 0x0000002a43007c0c */ /* 0x000fe2000efa1270 */
[----:B------:R-:W-:Y:S01]  /*14310*/  VIADD R0, R252, 0x6b ;  /* 0x0000006bfc007836 */ /* 0x000fe20000000000 */
[----:B------:R0:W-:Y:S01]  /*14320*/  @P3 STG.E.U16 desc[UR22][R8.64], R198 ;  /* 0x000000c608003986 */ /* 0x0001e2000c101516 */
[----:B------:R-:W-:Y:S01]  /*14330*/  PRMT R196, R87, 0x7610, R196 ;  /* 0x0000761057c47816 */ /* 0x000fe200000000c4 */
[----:B------:R-:W2:Y:S02]  /*14340*/  LDCU UR42, c[0x0][0x398] ;  /* 0x00007300ff2a77ac */ /* 0x000ea40008000800 */
[----:B------:R-:W2:Y:S01]  /*14350*/  LDL.LU R84, [R1+0x24c] ;  /* 0x00024c0001547983 */ /* 0x000ea20000300800 */
[----:B-1----:R-:W-:Y:S01]  /*14360*/  IMAD.WIDE R2, R131, 0x2, R4 ;  /* 0x0000000283027825 */ /* 0x002fe200078e0204 */
[----:B------:R-:W-:Y:S01]  /*14370*/  ISETP.GE.AND P1, PT, R0, UR10, PT ;  /* 0x0000000a00007c0c */ /* 0x000fe2000bf26270 */
[----:B------:R-:W1:Y:S01]  /*14380*/  LDCU UR10, c[0x0][0x398] ;  /* 0x00007300ff0a77ac */ /* 0x000e620008000800 */
[----:B------:R-:W-:Y:S01]  /*14390*/  PRMT R197, R88, 0x7610, R197 ;  /* 0x0000761058c57816 */ /* 0x000fe200000000c5 */
[C---:B0-----:R-:W-:Y:S01]  /*143a0*/  IMAD.WIDE R8, R75.reuse, 0x2, R6 ;  /* 0x000000024b087825 */ /* 0x041fe200078e0206 */
[----:B------:R0:W-:Y:S01]  /*143b0*/  @P2 STG.E.U16 desc[UR22][R2.64], R74 ;  /* 0x0000004a02002986 */ /* 0x0001e2000c101516 */
[----:B------:R-:W1:Y:S02]  /*143c0*/  LDCU UR59, c[0x0][0x398] ;  /* 0x00007300ff3b77ac */ /* 0x000e640008000800 */
[----:B------:R-:W-:Y:S01]  /*143d0*/  VIADD R0, R252, 0x6c ;  /* 0x0000006cfc007836 */ /* 0x000fe20000000000 */
[----:B------:R1:W-:Y:S01]  /*143e0*/  @P6 STG.E.U16 desc[UR22][R8.64], R196 ;  /* 0x000000c408006986 */ /* 0x0003e2000c101516 */
[----:B------:R-:W-:Y:S01]  /*143f0*/  ISETP.LT.AND P6, PT, R200, UR37, !P1 ;  /* 0x00000025c8007c0c */ /* 0x000fe2000cfc1270 */
[----:B------:R-:W-:-:S02]  /*14400*/  VIADD R131, R75, UR30 ;  /* 0x0000001e4b837c36 */ /* 0x000fc40008000000 */
[----:B------:R-:W-:Y:S01]  /*14410*/  ISETP.GE.AND P4, PT, R0, UR57, PT ;  /* 0x0000003900007c0c */ /* 0x000fe2000bf86270 */
[----:B------:R-:W2:Y:S01]  /*14420*/  LDCU UR37, c[0x0][0x39c] ;  /* 0x00007380ff2577ac */ /* 0x000ea20008000800 */
[----:B------:R-:W-:Y:S01]  /*14430*/  PRMT R198, R89, 0x7610, R198 ;  /* 0x0000761059c67816 */ /* 0x000fe200000000c6 */
[----:B------:R-:W2:Y:S01]  /*14440*/  LDL.LU R85, [R1+0x248] ;  /* 0x0002480001557983 */ /* 0x000ea20000300800 */
[----:B0-----:R-:W-:Y:S01]  /*14450*/  IMAD.WIDE R2, R75, 0x2, R4 ;  /* 0x000000024b027825 */ /* 0x001fe200078e0204 */
[----:B------:R-:W-:Y:S01]  /*14460*/  ISETP.LT.AND P1, PT, R67, UR74, !P1 ;  /* 0x0000004a43007c0c */ /* 0x000fe2000cf21270 */
[----:B------:R-:W0:Y:S01]  /*14470*/  LDCU UR57, c[0x0][0x398] ;  /* 0x00007300ff3977ac */ /* 0x000e220008000800 */
[----:B------:R-:W-:Y:S01]  /*14480*/  PRMT R74, R90, 0x7610, R74 ;  /* 0x000076105a4a7816 */ /* 0x000fe2000000004a */
[C---:B-1----:R-:W-:Y:S01]  /*14490*/  IMAD.WIDE R8, R131.reuse, 0x2, R6 ;  /* 0x0000000283087825 */ /* 0x042fe200078e0206 */
        /* <DEDUP_REMOVED lines=15> */
[----:B------:R0:W-:Y:S03]  /*14590*/  @P1 STG.E.U16 desc[UR22][R2.64], R74 ;  /* 0x0000004a02001986 */ /* 0x0001e6000c101516 */
        /* <DEDUP_REMOVED lines=35> */
[----:B---3--:R-:W-:Y:S01]  /*147d0*/  PRMT R198, R97, 0x7610, R198 ;  /* 0x0000761061c67816 */ /* 0x008fe200000000c6 */
[----:B------:R-:W3:Y:S01]  /*147e0*/  LDL.LU R89, [R1+0x238] ;  /* 0x0002380001597983 */ /* 0x000ee20000300800 */
        /* <DEDUP_REMOVED lines=14> */
[----:B------:R-:W3:Y:S01]  /*148d0*/  LDL.LU R90, [R1+0x234] ;  /* 0x00023400015a7983 */ /* 0x000ee20000300800 */
        /* <DEDUP_REMOVED lines=41> */
[----:B----4-:R-:W-:Y:S01]  /*14b70*/  PRMT R198, R105, 0x7610, R198 ;  /* 0x0000761069c67816 */ /* 0x010fe200000000c6 */
[----:B------:R-:W4:Y:S01]  /*14b80*/  LDL.LU R93, [R1+0x228] ;  /* 0x00022800015d7983 */ /* 0x000f220000300800 */
        /* <DEDUP_REMOVED lines=43> */
[----:B------:R-:W4:Y:S01]  /*14e40*/  LDL.LU R96, [R1+0x21c] ;  /* 0x00021c0001607983 */ /* 0x000f220000300800 */
        /* <DEDUP_REMOVED lines=9> */
[----:B------:R-:W-:Y:S01]  /*14ee0*/  VIADD R131, R75, UR30 ;  /* 0x0000001e4b837c36 */ /* 0x000fe20008000000 */
[----:B------:R-:W-:Y:S01]  /*14ef0*/  ISETP.LT.AND P1, PT, R67, UR68, !P1 ;  /* 0x0000004443007c0c */ /* 0x000fe2000cf21270 */
[----:B------:R-:W2:Y:S01]  /*14f00*/  LDCU UR18, c[0x0][0x398] ;  /* 0x00007300ff1277ac */ /* 0x000ea20008000800 */
[----:B------:R-:W-:Y:S01]  /*14f10*/  ISETP.GE.AND P6, PT, R0, UR67, PT ;  /* 0x0000004300007c0c */ /* 0x000fe2000bfc6270 */
[----:B------:R-:W4:Y:S01]  /*14f20*/  LDL.LU R97, [R1+0x218] ;  /* 0x0002180001617983 */ /* 0x000f220000300800 */
[----:B0-----:R-:W-:Y:S01]  /*14f30*/  IMAD.WIDE R2, R75, 0x2, R4 ;  /* 0x000000024b027825 */ /* 0x001fe200078e0204 */
[----:B------:R-:W-:Y:S01]  /*14f40*/  PRMT R198, R113, 0x7610, R198 ;  /* 0x0000761071c67816 */ /* 0x000fe200000000c6 */
[----:B------:R-:W0:Y:S01]  /*14f50*/  LDCU UR67, c[0x0][0x39c] ;  /* 0x00007380ff4377ac */ /* 0x000e220008000800 */
[----:B------:R-:W-:Y:S01]  /*14f60*/  PRMT R74, R114, 0x7610, R74 ;  /* 0x00007610724a7816 */ /* 0x000fe2000000004a */
[----:B------:R-:W-:Y:S01]  /*14f70*/  VIADD R0, R252, 0x79 ;  /* 0x00000079fc007836 */ /* 0x000fe20000000000 */
[----:B------:R0:W-:Y:S01]  /*14f80*/  @P3 STG.E.U16 desc[UR22][R2.64], R197 ;  /* 0x000000c502003986 */ /* 0x0001e2000c101516 */
[----:B------:R-:W-:Y:S01]  /*14f90*/  ISETP.LT.AND P3, PT, R200, UR24, !P6 ;  /* 0x00000018c8007c0c */ /* 0x000fe2000f761270 */
[----:B-1----:R-:W-:Y:S01]  /*14fa0*/  IMAD.WIDE R8, R131, 0x2, R6 ;  /* 0x0000000283087825 */ /* 0x002fe200078e0206 */
[----:B------:R-:W-:Y:S01]  /*14fb0*/  ISETP.LT.AND P6, PT, R67, UR66, !P6 ;  /* 0x0000004243007c0c */ /* 0x000fe2000f7c1270 */
[----:B------:R-:W1:Y:S01]  /*14fc0*/  LDCU UR24, c[0x0][0x398] ;  /* 0x00007300ff1877ac */ /* 0x000e620008000800 */
[----:B------:R-:W-:Y:S01]  /*14fd0*/  ISETP.GE.AND P0, PT, R0, UR34, PT ;  /* 0x0000002200007c0c */ /* 0x000fe2000bf06270 */
[----:B------:R-:W-:Y:S01]  /*14fe0*/  VIADD R75, R131, UR30 ;  /* 0x0000001e834b7c36 */ /* 0x000fe20008000000 */
[----:B------:R1:W-:Y:S01]  /*14ff0*/  @P4 STG.E.U16 desc[UR22][R8.64], R198 ;  /* 0x000000c608004986 */ /* 0x0003e2000c101516 */
[----:B------:R-:W-:Y:S01]  /*15000*/  VIADD R0, R252, 0x7a ;  /* 0x0000007afc007836 */ /* 0x000fe20000000000 */
[----:B------:R-:W-:Y:S01]  /*15010*/  PRMT R196, R115, 0x7610, R196 ;  /* 0x0000761073c47816 */ /* 0x000fe200000000c4 */
[----:B------:R-:W2:Y:S01]  /*15020*/  LDCU UR34, c[0x0][0x398] ;  /* 0x00007300ff2277ac */ /* 0x000ea20008000800 */
[----:B------:R-:W-:Y:S01]  /*15030*/  F2FP.F16.F32.PACK_AB R12, R12, R76 ;  /* 0x0000004c0c0c723e */ /* 0x000fe200000000ff */
[----:B0-----:R-:W-:Y:S01]  /*15040*/  IMAD.WIDE R2, R131, 0x2, R4 ;  /* 0x0000000283027825 */ /* 0x001fe200078e0204 */
[----:B------:R-:W-:Y:S01]  /*15050*/  PRMT R197, R116, 0x7610, R197 ;  /* 0x0000761074c57816 */ /* 0x000fe200000000c5 */
[----:B------:R-:W0:Y:S01]  /*15060*/  LDCU UR66, c[0x0][0x398] ;  /* 0x00007300ff4277ac */ /* 0x000e220008000800 */
[----:B------:R-:W4:Y:S01]  /*15070*/  LDL.LU R98, [R1+0x214] ;  /* 0x0002140001627983 */ /* 0x000f220000300800 */
[----:B------:R-:W-:Y:S01]  /*15080*/  ISETP.GE.AND P5, PT, R0, UR20, PT ;  /* 0x0000001400007c0c */ /* 0x000fe2000bfa6270 */
[----:B-1----:R-:W-:-:S02]  /*15090*/  IMAD.WIDE R8, R75, 0x2, R6 ;  /* 0x000000024b087825 */ /* 0x002fc400078e0206 */
[----:B------:R1:W-:Y:S01]  /*150a0*/  @P1 STG.E.U16 desc[UR22][R2.64], R74 ;  /* 0x0000004a02001986 */ /* 0x0003e2000c101516 */
[----:B------:R-:W-:Y:S01]  /*150b0*/  ISETP.LT.AND P1, PT, R200, UR53, !P0 ;  /* 0x00000035c8007c0c */ /* 0x000fe2000c721270 */
[----:B------:R-:W0:Y:S01]  /*150c0*/  LDCU UR20, c[0x0][0x398] ;  /* 0x00007300ff1477ac */ /* 0x000e220008000800 */
[----:B------:R-:W-:Y:S01]  /*150d0*/  VIADD R131, R75, UR30 ;  /* 0x0000001e4b837c36 */ /* 0x000fe20008000000 */
[----:B------:R0:W-:Y:S01]  /*150e0*/  @P3 STG.E.U16 desc[UR22][R8.64], R196 ;  /* 0x000000c408003986 */ /* 0x0001e2000c101516 */
[----:B------:R-:W-:Y:S02]  /*150f0*/  ISETP.LT.AND P0, PT, R67, UR43, !P0 ;  /* 0x0000002b43007c0c */ /* 0x000fe4000c701270 */
[----:B------:R-:W-:Y:S01]  /*15100*/  PRMT R198, R117, 0x7610, R198 ;  /* 0x0000761075c67816 */ /* 0x000fe200000000c6 */
[----:B------:R-:W-:Y:S01]  /*15110*/  VIADD R0, R252, 0x7b ;  /* 0x0000007bfc007836 */ /* 0x000fe20000000000 */
[----:B------:R-:W2:Y:S01]  /*15120*/  LDCU UR53, c[0x0][0x39c] ;  /* 0x00007380ff3577ac */ /* 0x000ea20008000800 */
[----:B------:R-:W-:Y:S01]  /*15130*/  F2FP.F16.F32.PACK_AB R77, R13, R77 ;  /* 0x0000004d0d4d723e */ /* 0x000fe200000000ff */
[----:B------:R-:W4:Y:S01]  /*15140*/  LDL.LU R99, [R1+0x210] ;  /* 0x0002100001637983 */ /* 0x000f220000300800 */
[----:B-1----:R-:W-:-:S04]  /*15150*/  IMAD.WIDE R2, R75, 0x2, R4 ;  /* 0x000000024b027825 */ /* 0x002fc800078e0204 */
[C---:B0-----:R-:W-:Y:S01]  /*15160*/  IMAD.WIDE R8, R131.reuse, 0x2, R6 ;  /* 0x0000000283087825 */ /* 0x041fe200078e0206 */
[----:B------:R0:W-:Y:S01]  /*15170*/  @P6 STG.E.U16 desc[UR22][R2.64], R197 ;  /* 0x000000c502006986 */ /* 0x0001e2000c101516 */
[----:B------:R-:W-:Y:S01]  /*15180*/  ISETP.LT.AND P6, PT, R200, UR48, !P5 ;  /* 0x00000030c8007c0c */ /* 0x000fe2000efc1270 */
[----:B------:R-:W1:Y:S01]  /*15190*/  LDCU UR43, c[0x0][0x398] ;  /* 0x00007300ff2b77ac */ /* 0x000e620008000800 */
[----:B------:R-:W-:Y:S01]  /*151a0*/  VIADD R75, R131, UR30 ;  /* 0x0000001e834b7c36 */ /* 0x000fe20008000000 */
[----:B--2---:R-:W-:Y:S01]  /*151b0*/  ISETP.LT.AND P5, PT, R67, UR33, !P5 ;  /* 0x0000002143007c0c */ /* 0x004fe2000efa1270 */
[----:B------:R2:W-:Y:S01]  /*151c0*/  @P1 STG.E.U16 desc[UR22][R8.64], R198 ;  /* 0x000000c608001986 */ /* 0x0005e2000c101516 */
[----:B------:R-:W-:Y:S01]  /*151d0*/  PRMT R74, R118, 0x7610, R74 ;  /* 0x00007610764a7816 */ /* 0x000fe2000000004a */
[----:B------:R-:W1:Y:S01]  /*151e0*/  LDCU UR33, c[0x0][0x39c] ;  /* 0x00007380ff2177ac */ /* 0x000e620008000800 */
[----:B------:R-:W-:Y:S01]  /*151f0*/  PRMT R196, R119, 0x7610, R196 ;  /* 0x0000761077c47816 */ /* 0x000fe200000000c4 */
[----:B------:R-:W4:Y:S01]  /*15200*/  LDL.LU R100, [R1+0x20c] ;  /* 0x00020c0001647983 */ /* 0x000f220000300800 */
[----:B------:R-:W-:Y:S01]  /*15210*/  ISETP.GE.AND P2, PT, R0, UR65, PT ;  /* 0x0000004100007c0c */ /* 0x000fe2000bf46270 */
[----:B0-----:R-:W-:Y:S01]  /*15220*/  IMAD.WIDE R2, R131, 0x2, R4 ;  /* 0x0000000283027825 */ /* 0x001fe200078e0204 */
[----:B------:R-:W-:Y:S01]  /*15230*/  PRMT R197, R120, 0x7610, R197 ;  /* 0x0000761078c57816 */ /* 0x000fe200000000c5 */
[----:B------:R-:W0:Y:S01]  /*15240*/  LDCU UR65, c[0x0][0x39c] ;  /* 0x00007380ff4177ac */ /* 0x000e220008000800 */
[----:B------:R-:W-:Y:S01]  /*15250*/  F2FP.F16.F32.PACK_AB R14, R14, R78 ;  /* 0x0000004e0e0e723e */ /* 0x000fe200000000ff */
[C---:B--2---:R-:W-:Y:S01]  /*15260*/  IMAD.WIDE R8, R75.reuse, 0x2, R6 ;  /* 0x000000024b087825 */ /* 0x044fe200078e0206 */
[----:B------:R2:W-:Y:S01]  /*15270*/  @P0 STG.E.U16 desc[UR22][R2.64], R74 ;  /* 0x0000004a02000986 */ /* 0x0005e2000c101516 */
[----:B------:R-:W0:Y:S02]  /*15280*/  LDCU UR48, c[0x0][0x398] ;  /* 0x00007300ff3077ac */ /* 0x000e240008000800 */
[----:B------:R-:W-:Y:S01]  /*15290*/  VIADD R0, R252, 0x7c ;  /* 0x0000007cfc007836 */ /* 0x000fe20000000000 */
[----:B------:R1:W-:Y:S01]  /*152a0*/  @P6 STG.E.U16 desc[UR22][R8.64], R196 ;  /* 0x000000c408006986 */ /* 0x0003e2000c101516 */
[----:B------:R-:W-:Y:S01]  /*152b0*/  ISETP.LT.AND P6, PT, R200, UR52, !P2 ;  /* 0x00000034c8007c0c */ /* 0x000fe2000d7c1270 */
[----:B------:R-:W-:-:S02]  /*152c0*/  VIADD R131, R75, UR30 ;  /* 0x0000001e4b837c36 */ /* 0x000fc40008000000 */
[----:B------:R-:W-:Y:S01]  /*152d0*/  ISETP.GE.AND P4, PT, R0, UR75, PT ;  /* 0x0000004b00007c0c */ /* 0x000fe2000bf86270 */
[----:B------:R-:W0:Y:S01]  /*152e0*/  LDCU UR52, c[0x0][0x39c] ;  /* 0x00007380ff3477ac */ /* 0x000e220008000800 */
[----:B------:R-:W-:Y:S01]  /*152f0*/  PRMT R198, R121, 0x7610, R198 ;  /* 0x0000761079c67816 */ /* 0x000fe200000000c6 */
[----:B------:R-:W4:Y:S01]  /*15300*/  LDL.LU R101, [R1+0x208] ;  /* 0x0002080001657983 */ /* 0x000f220000300800 */
[----:B--2---:R-:W-:Y:S01]  /*15310*/  IMAD.WIDE R2, R75, 0x2, R4 ;  /* 0x000000024b027825 */ /* 0x004fe200078e0204 */
[----:B------:R-:W-:Y:S01]  /*15320*/  ISETP.LT.AND P2, PT, R67, UR10, !P2 ;  /* 0x0000000a43007c0c */ /* 0x000fe2000d741270 */
[----:B------:R-:W2:Y:S01]  /*15330*/  LDCU UR10, c[0x0][0x39c] ;  /* 0x00007380ff0a77ac */ /* 0x000ea20008000800 */
        /* <DEDUP_REMOVED lines=10> */
[----:B------:R-:W2:Y:S01]  /*153e0*/  LDCU UR57, c[0x0][0x398] ;  /* 0x00007300ff3977ac */ /* 0x000ea20008000800 */
[----:B------:R-:W-:Y:S01]  /*153f0*/  F2FP.F16.F32.PACK_AB R79, R15, R79 ;  /* 0x0000004f0f4f723e */ /* 0x000fe200000000ff */
        /* <DEDUP_REMOVED lines=14> */
[----:B------:R-:W2:Y:S01]  /*154e0*/  LDL.LU R103, [R1+0x200] ;  /* 0x0002000001677983 */ /* 0x000ea20000300800 */
        /* <DEDUP_REMOVED lines=15> */
[----:B------:R-:W3:Y:S01]  /*155e0*/  LDCU UR37, c[0x0][0x398] ;  /* 0x00007300ff2577ac */ /* 0x000ee20008000800 */
[----:B------:R-:W-:Y:S01]  /*155f0*/  F2FP.F16.F32.PACK_AB R16, R16, R80 ;  /* 0x000000501010723e */ /* 0x000fe200000000ff */
[----:B0-----:R-:W-:Y:S01]  /*15600*/  IMAD.WIDE R2, R131, 0x2, R4 ;  /* 0x0000000283027825 */ /* 0x001fe200078e0204 */
[----:B------:R-:W-:Y:S01]  /*15610*/  PRMT R197, R128, 0x7610, R197 ;  /* 0x0000761080c57816 */ /* 0x000fe200000000c5 */
[----:B------:R-:W0:Y:S01]  /*15620*/  LDCU UR42, c[0x0][0x398] ;  /* 0x00007300ff2a77ac */ /* 0x000e220008000800 */
[----:B------:R-:W-:Y:S01]  /*15630*/  F2FP.F16.F32.PACK_AB R17, R17, R81 ;  /* 0x000000511111723e */ /* 0x000fe200000000ff */
[----:B------:R-:W2:Y:S01]  /*15640*/  LDL.LU R104, [R1+0x1fc] ;  /* 0x0001fc0001687983 */ /* 0x000ea20000300800 */
[----:B-1----:R-:W-:-:S03]  /*15650*/  IMAD.WIDE R8, R75, 0x2, R6 ;  /* 0x000000024b087825 */ /* 0x002fc600078e0206 */
[----:B------:R1:W-:Y:S01]  /*15660*/  @P3 STG.E.U16 desc[UR22][R2.64], R74 ;  /* 0x0000004a02003986 */ /* 0x0003e2000c101516 */
[----:B------:R-:W-:Y:S01]  /*15670*/  ISETP.LT.AND P3, PT, R200, UR26, !P0 ;  /* 0x0000001ac8007c0c */ /* 0x000fe2000c761270 */
[----:B------:R-:W0:Y:S01]  /*15680*/  LDCU UR26, c[0x0][0x398] ;  /* 0x00007300ff1a77ac */ /* 0x000e220008000800 */
[----:B------:R-:W-:Y:S01]  /*15690*/  ISETP.GE.AND P6, PT, R0, UR45, PT ;  /* 0x0000002d00007c0c */ /* 0x000fe2000bfc6270 */
[----:B------:R0:W-:Y:S01]  /*156a0*/  @P4 STG.E.U16 desc[UR22][R8.64], R196 ;  /* 0x000000c408004986 */ /* 0x0001e2000c101516 */
[----:B------:R-:W-:Y:S01]  /*156b0*/  VIADD R131, R75, UR30 ;  /* 0x0000001e4b837c36 */ /* 0x000fe20008000000 */
[----:B------:R-:W-:Y:S02]  /*156c0*/  ISETP.LT.AND P0, PT, R67, UR31, !P0 ;  /* 0x0000001f43007c0c */ /* 0x000fe4000c701270 */
[----:B------:R-:W-:Y:S01]  /*156d0*/  PRMT R198, R129, 0x7610, R198 ;  /* 0x0000761081c67816 */ /* 0x000fe200000000c6 */
[----:B------:R-:W2:Y:S01]  /*156e0*/  LDL.LU R105, [R1+0x1f8] ;  /* 0x0001f80001697983 */ /* 0x000ea20000300800 */
[----:B-1----:R-:W-:Y:S01]  /*156f0*/  IMAD.WIDE R2, R75, 0x2, R4 ;  /* 0x000000024b027825 */ /* 0x002fe200078e0204 */
[----:B------:R-:W-:Y:S01]  /*15700*/  PRMT R74, R130, 0x7610, R74 ;  /* 0x00007610824a7816 */ /* 0x000fe2000000004a */
[----:B------:R-:W1:Y:S01]  /*15710*/  LDCU UR45, c[0x0][0x398] ;  /* 0x00007300ff2d77ac */ /* 0x000e620008000800 */
[----:B------:R-:W-:Y:S01]  /*15720*/  F2FP.F16.F32.PACK_AB R18, R18, R82 ;  /* 0x000000521212723e */ /* 0x000fe200000000ff */
[C---:B0-----:R-:W-:Y:S01]  /*15730*/  IMAD.WIDE R8, R131.reuse, 0x2, R6 ;  /* 0x0000000283087825 */ /* 0x041fe200078e0206 */
[----:B------:R0:W-:Y:S01]  /*15740*/  @P1 STG.E.U16 desc[UR22][R2.64], R197 ;  /* 0x000000c502001986 */ /* 0x0001e2000c101516 */
[----:B------:R-:W-:Y:S01]  /*15750*/  ISETP.LT.AND P1, PT, R200, UR9, !P6 ;  /* 0x00000009c8007c0c */ /* 0x000fe2000f721270 */
[----:B------:R-:W1:Y:S01]  /*15760*/  LDCU UR9, c[0x0][0x398] ;  /* 0x00007300ff0977ac */ /* 0x000e620008000800 */
        /* <DEDUP_REMOVED lines=8> */
[----:B0-----:R-:W-:Y:S01]  /*157f0*/  IMAD.WIDE R2, R131, 0x2, R4 ;  /* 0x0000000283027825 */ /* 0x001fe200078e0204 */
[----:B------:R-:W-:Y:S01]  /*15800*/  ISETP.GE.AND P2, PT, R0, UR58, PT ;  /* 0x0000003a00007c0c */ /* 0x000fe2000bf46270 */
[----:B------:R-:W0:Y:S01]  /*15810*/  LDCU UR31, c[0x0][0x398] ;  /* 0x00007300ff1f77ac */ /* 0x000e220008000800 */
[----:B------:R-:W-:Y:S01]  /*15820*/  F2FP.F16.F32.PACK_AB R20, R20, R84 ;  /* 0x000000541414723e */ /* 0x000fe200000000ff */
[C---:B-1----:R-:W-:Y:S01]  /*15830*/  IMAD.WIDE R8, R75.reuse, 0x2, R6 ;  /* 0x000000024b087825 */ /* 0x042fe200078e0206 */
[----:B------:R1:W-:Y:S01]  /*15840*/  @P0 STG.E.U16 desc[UR22][R2.64], R74 ;  /* 0x0000004a02000986 */ /* 0x0003e2000c101516 */
[----:B------:R-:W0:Y:S02]  /*15850*/  LDCU UR58, c[0x0][0x398] ;  /* 0x00007300ff3a77ac */ /* 0x000e240008000800 */
[----:B------:R-:W-:Y:S01]  /*15860*/  VIADD R0, R252, 0x82 ;  /* 0x00000082fc007836 */ /* 0x000fe20000000000 */
[----:B------:R0:W-:Y:S01]  /*15870*/  @P1 STG.E.U16 desc[UR22][R8.64], R132 ;  /* 0x0000008408001986 */ /* 0x0001e2000c101516 */
[----:B------:R-:W-:Y:S01]  /*15880*/  ISETP.LT.AND P1, PT, R200, UR59, !P2 ;  /* 0x0000003bc8007c0c */ /* 0x000fe2000d721270 */
[----:B------:R-:W-:-:S02]  /*15890*/  VIADD R131, R75, UR30 ;  /* 0x0000001e4b837c36 */ /* 0x000fc40008000000 */
[----:B------:R-:W-:Y:S01]  /*158a0*/  ISETP.GE.AND P5, PT, R0, UR46, PT ;  /* 0x0000002e00007c0c */ /* 0x000fe2000bfa6270 */
[----:B------:R-:W2:Y:S01]  /*158b0*/  LDCU UR59, c[0x0][0x39c] ;  /* 0x00007380ff3b77ac */ /* 0x000ea20008000800 */
[----:B------:R-:W-:Y:S01]  /*158c0*/  F2FP.F16.F32.PACK_AB R21, R21, R85 ;  /* 0x000000551515723e */ /* 0x000fe200000000ff */
[----:B------:R-:W2:Y:S01]  /*158d0*/  LDL.LU R107, [R1+0x1f0] ;  /* 0x0001f000016b7983 */ /* 0x000ea20000300800 */
[----:B-1----:R-:W-:Y:S01]  /*158e0*/  IMAD.WIDE R2, R75, 0x2, R4 ;  /* 0x000000024b027825 */ /* 0x002fe200078e0204 */
[----:B------:R-:W-:Y:S01]  /*158f0*/  ISETP.LT.AND P2, PT, R67, UR36, !P2 ;  /* 0x0000002443007c0c */ /* 0x000fe2000d741270 */
[----:B------:R-:W1:Y:S01]  /*15900*/  LDCU UR46, c[0x0][0x39c] ;  /* 0x00007380ff2e77ac */ /* 0x000e620008000800 */
[----:B------:R-:W-:Y:S01]  /*15910*/  PRMT R74, R133, 0x7632, R74 ;  /* 0x00007632854a7816 */ /* 0x000fe2000000004a */
        /* <DEDUP_REMOVED lines=39> */
[----:B------:R-:W1:Y:S01]  /*15b90*/  LDCU UR54, c[0x0][0x398] ;  /* 0x00007300ff3677ac */ /* 0x000e620008000800 */
[----:B------:R-:W-:-:S02]  /*15ba0*/  F2FP.F16.F32.PACK_AB R24, R24, R88 ;  /* 0x000000581818723e */ /* 0x000fc400000000ff */
[----:B------:R-:W2:Y:S01]  /*15bb0*/  LDL.LU R110, [R1+0x1e4] ;  /* 0x0001e400016e7983 */ /* 0x000ea20000300800 */
[----:B0-----:R-:W-:Y:S01]  /*15bc0*/  IMAD.WIDE R2, R131, 0x2, R4 ;  /* 0x0000000283027825 */ /* 0x001fe200078e0204 */
[----:B------:R-:W-:Y:S01]  /*15bd0*/  ISETP.GE.AND P0, PT, R0, UR60, PT ;  /* 0x0000003c00007c0c */ /* 0x000fe2000bf06270 */
[----:B------:R-:W0:Y:S01]  /*15be0*/  LDCU UR55, c[0x0][0x398] ;  /* 0x00007300ff3777ac */ /* 0x000e220008000800 */
[----:B------:R-:W-:Y:S01]  /*15bf0*/  PRMT R132, R136, 0x7632, R132 ;  /* 0x0000763288847816 */ /* 0x000fe20000000084 */
[C---:B---3--:R-:W-:Y:S01]  /*15c00*/  IMAD.WIDE R8, R75.reuse, 0x2, R6 ;  /* 0x000000024b087825 */ /* 0x048fe200078e0206 */
[----:B------:R3:W-:Y:S03]  /*15c10*/  @P4 STG.E.U16 desc[UR22][R2.64], R74 ;  /* 0x0000004a02004986 */ /* 0x0007e6000c101516 */
[----:B------:R-:W-:Y:S01]  /*15c20*/  VIADD R0, R252, 0x86 ;  /* 0x00000086fc007836 */ /* 0x000fe20000000000 */
[----:B------:R0:W-:Y:S01]  /*15c30*/  @P5 STG.E.U16 desc[UR22][R8.64], R136 ;  /* 0x0000008808005986 */ /* 0x0001e2000c101516 */
[----:B------:R-:W-:Y:S01]  /*15c40*/  ISETP.LT.AND P5, PT, R200, UR56, !P0 ;  /* 0x00000038c8007c0c */ /* 0x000fe2000c7a1270 */
[----:B------:R-:W-:-:S02]  /*15c50*/  VIADD R131, R75, UR30 ;  /* 0x0000001e4b837c36 */ /* 0x000fc40008000000 */
[----:B------:R-:W-:Y:S01]  /*15c60*/  ISETP.GE.AND P1, PT, R0, UR38, PT ;  /* 0x0000002600007c0c */ /* 0x000fe2000bf26270 */
[----:B------:R-:W1:Y:S01]  /*15c70*/  LDCU UR56, c[0x0][0x39c] ;  /* 0x00007380ff3877ac */ /* 0x000e620008000800 */
[----:B------:R-:W-:Y:S01]  /*15c80*/  F2FP.F16.F32.PACK_AB R25, R25, R89 ;  /* 0x000000591919723e */ /* 0x000fe200000000ff */
[----:B------:R-:W2:Y:S01]  /*15c90*/  LDL.LU R111, [R1+0x1e0] ;  /* 0x0001e000016f7983 */ /* 0x000ea20000300800 */
[----:B---3--:R-:W-:Y:S01]  /*15ca0*/  IMAD.WIDE R2, R75, 0x2, R4 ;  /* 0x000000024b027825 */ /* 0x008fe200078e0204 */
[----:B------:R-:W-:Y:S01]  /*15cb0*/  ISETP.LT.AND P0, PT, R67, UR61, !P0 ;  /* 0x0000003d43007c0c */ /* 0x000fe2000c701270 */
[----:B------:R-:W3:Y:S01]  /*15cc0*/  LDCU UR38, c[0x0][0x398] ;  /* 0x00007300ff2677ac */ /* 0x000ee20008000800 */
        /* <DEDUP_REMOVED lines=9> */
[----:B------:R-:W-:-:S03]  /*15d60*/  F2FP.F16.F32.PACK_AB R26, R26, R90 ;  /* 0x0000005a1a1a723e */ /* 0x000fc600000000ff */
[----:B------:R-:W2:Y:S01]  /*15d70*/  LDL.LU R112, [R1+0x1dc] ;  /* 0x0001dc0001707983 */ /* 0x000ea20000300800 */
[----:B0-----:R-:W-:Y:S01]  /*15d80*/  IMAD.WIDE R2, R131, 0x2, R4 ;  /* 0x0000000283027825 */ /* 0x001fe200078e0204 */
[----:B------:R-:W-:Y:S02]  /*15d90*/  ISETP.GE.AND P2, PT, R0, UR62, PT ;  /* 0x0000003e00007c0c */ /* 0x000fe4000bf46270 */
[----:B------:R-:W2:Y:S01]  /*15da0*/  LDL.LU R113, [R1+0x1d8] ;  /* 0x0001d80001717983 */ /* 0x000ea20000300800 */
[----:B---3--:R-:W-:-:S03]  /*15db0*/  IMAD.WIDE R8, R75, 0x2, R6 ;  /* 0x000000024b087825 */ /* 0x008fc600078e0206 */
[----:B------:R0:W-:Y:S01]  /*15dc0*/  @P0 STG.E.U16 desc[UR22][R2.64], R74 ;  /* 0x0000004a02000986 */ /* 0x0001e2000c101516 */
[----:B------:R-:W-:-:S03]  /*15dd0*/  VIADD R0, R252, 0x88 ;  /* 0x00000088fc007836 */ /* 0x000fc60000000000 */
[----:B------:R3:W-:Y:S01]  /*15de0*/  @P3 STG.E.U16 desc[UR22][R8.64], R138 ;  /* 0x0000008a08003986 */ /* 0x0007e2000c101516 */
[----:B------:R-:W-:Y:S02]  /*15df0*/  ISETP.LT.AND P3, PT, R200, UR28, !P2 ;  /* 0x0000001cc8007c0c */ /* 0x000fe4000d761270 */
[----:B------:R-:W-:Y:S01]  /*15e00*/  PRMT R132, R138, 0x7632, R132 ;  /* 0x000076328a847816 */ /* 0x000fe20000000084 */
[----:B------:R-:W-:Y:S01]  /*15e10*/  VIADD R131, R75, UR30 ;  /* 0x0000001e4b837c36 */ /* 0x000fe20008000000 */
[----:B------:R-:W-:Y:S01]  /*15e20*/  ISETP.LT.AND P2, PT, R67, UR34, !P2 ;  /* 0x0000002243007c0c */ /* 0x000fe2000d741270 */
[----:B------:R-:W1:Y:S01]  /*15e30*/  LDCU UR28, c[0x0][0x398] ;  /* 0x00007300ff1c77ac */ /* 0x000e620008000800 */
[----:B------:R-:W-:Y:S01]  /*15e40*/  F2FP.F16.F32.PACK_AB R27, R27, R91 ;  /* 0x0000005b1b1b723e */ /* 0x000fe200000000ff */
[----:B0-----:R-:W-:Y:S01]  /*15e50*/  IMAD.WIDE R2, R75, 0x2, R4 ;  /* 0x000000024b027825 */ /* 0x001fe200078e0204 */
[----:B------:R-:W-:Y:S01]  /*15e60*/  ISETP.GE.AND P6, PT, R0, UR47, PT ;  /* 0x0000002f00007c0c */ /* 0x000fe2000bfc6270 */
[----:B------:R-:W0:Y:S01]  /*15e70*/  LDCU UR47, c[0x0][0x39c] ;  /* 0x00007380ff2f77ac */ /* 0x000e220008000800 */
[----:B------:R-:W2:Y:S01]  /*15e80*/  LDL.LU R114, [R1+0x1d4] ;  /* 0x0001d40001727983 */ /* 0x000ea20000300800 */
[----:B------:R-:W-:Y:S01]  /*15e90*/  VIADD R0, R252, 0x89 ;  /* 0x00000089fc007836 */ /* 0x000fe20000000000 */
[----:B------:R-:W-:Y:S01]  /*15ea0*/  PRMT R74, R139, 0x7632, R74 ;  /* 0x000076328b4a7816 */ /* 0x000fe2000000004a */
[----:B---3--:R-:W-:Y:S01]  /*15eb0*/  IMAD.WIDE R8, R131, 0x2, R6 ;  /* 0x0000000283087825 */ /* 0x008fe200078e0206 */
[----:B------:R3:W-:Y:S01]  /*15ec0*/  @P1 STG.E.U16 desc[UR22][R2.64], R132 ;  /* 0x0000008402001986 */ /* 0x0007e2000c101516 */
[----:B------:R-:W-:Y:S01]  /*15ed0*/  ISETP.LT.AND P1, PT, R200, UR20, !P6 ;  /* 0x00000014c8007c0c */ /* 0x000fe2000f721270 */
[----:B------:R-:W0:Y:S01]  /*15ee0*/  LDCU UR20, c[0x0][0x39c] ;  /* 0x00007380ff1477ac */ /* 0x000e220008000800 */
[----:B------:R-:W-:Y:S01]  /*15ef0*/  ISETP.LT.AND P6, PT, R67, UR44, !P6 ;  /* 0x0000002c43007c0c */ /* 0x000fe2000f7c1270 */
[----:B------:R-:W-:Y:S01]  /*15f00*/  VIADD R75, R131, UR30 ;  /* 0x0000001e834b7c36 */ /* 0x000fe20008000000 */
[----:B------:R-:W-:Y:S01]  /*15f10*/  ISETP.GE.AND P4, PT, R0, UR65, PT ;  /* 0x0000004100007c0c */ /* 0x000fe2000bf86270 */
[----:B------:R-:W-:Y:S01]  /*15f20*/  VIADD R0, R252, 0x8a ;  /* 0x0000008afc007836 */ /* 0x000fe20000000000 */
[----:B------:R1:W-:Y:S01]  /*15f30*/  @P3 STG.E.U16 desc[UR22][R8.64], R139 ;  /* 0x0000008b08003986 */ /* 0x0003e2000c101516 */
[----:B------:R-:W0:Y:S01]  /*15f40*/  LDCU UR34, c[0x0][0x398] ;  /* 0x00007300ff2277ac */ /* 0x000e220008000800 */
[----:B------:R-:W-:-:S02]  /*15f50*/  F2FP.F16.F32.PACK_AB R28, R28, R92 ;  /* 0x0000005c1c1c723e */ /* 0x000fc400000000ff */
[----:B------:R-:W2:Y:S01]  /*15f60*/  LDL.LU R115, [R1+0x1d0] ;  /* 0x0001d00001737983 */ /* 0x000ea20000300800 */
[----:B---3--:R-:W-:Y:S01]  /*15f70*/  IMAD.WIDE R2, R131, 0x2, R4 ;  /* 0x0000000283027825 */ /* 0x008fe200078e0204 */
[----:B------:R-:W-:Y:S01]  /*15f80*/  PRMT R132, R140, 0x7632, R132 ;  /* 0x000076328c847816 */ /* 0x000fe20000000084 */
[----:B------:R-:W3:Y:S01]  /*15f90*/  LDCU UR44, c[0x0][0x39c] ;  /* 0x00007380ff2c77ac */ /* 0x000ee20008000800 */
[----:B------:R-:W-:Y:S01]  /*15fa0*/  ISETP.GE.AND P5, PT, R0, UR67, PT ;  /* 0x0000004300007c0c */ /* 0x000fe2000bfa6270 */
[----:B------:R-:W3:Y:S01]  /*15fb0*/  LDL.LU R116, [R1+0x1cc] ;  /* 0x0001cc0001747983 */ /* 0x000ee20000300800 */
[----:B-1----:R-:W-:-:S03]  /*15fc0*/  IMAD.WIDE R8, R75, 0x2, R6 ;  /* 0x000000024b087825 */ /* 0x002fc600078e0206 */
[----:B------:R1:W-:Y:S01]  /*15fd0*/  @P2 STG.E.U16 desc[UR22][R2.64], R74 ;  /* 0x0000004a02002986 */ /* 0x0003e2000c101516 */
[----:B------:R-:W-:Y:S01]  /*15fe0*/  ISETP.LT.AND P2, PT, R200, UR18, !P4 ;  /* 0x00000012c8007c0c */ /* 0x000fe2000e741270 */
[----:B------:R-:W0:Y:S01]  /*15ff0*/  LDCU UR18, c[0x0][0x39c] ;  /* 0x00007380ff1277ac */ /* 0x000e220008000800 */
[----:B------:R-:W-:Y:S01]  /*16000*/  VIADD R131, R75, UR30 ;  /* 0x0000001e4b837c36 */ /* 0x000fe20008000000 */
[----:B------:R4:W-:Y:S01]  /*16010*/  @P1 STG.E.U16 desc[UR22][R8.64], R140 ;  /* 0x0000008c08001986 */ /* 0x0009e2000c101516 */
[----:B------:R-:W-:Y:S01]  /*16020*/  ISETP.LT.AND P4, PT, R67, UR24, !P4 ;  /* 0x0000001843007c0c */ /* 0x000fe2000e781270 */
[----:B------:R-:W-:Y:S01]  /*16030*/  VIADD R0, R252, 0x8b ;  /* 0x0000008bfc007836 */ /* 0x000fe20000000000 */
[----:B------:R-:W0:Y:S01]  /*16040*/  LDCU UR24, c[0x0][0x398] ;  /* 0x00007300ff1877ac */ /* 0x000e220008000800 */
[----:B----4-:R-:W-:Y:S01]  /*16050*/  F2FP.F16.F32.PACK_AB R29, R29, R93 ;  /* 0x0000005d1d1d723e */ /* 0x010fe200000000ff */
[----:B------:R-:W4:Y:S01]  /*16060*/  LDL.LU R117, [R1+0x1c8] ;  /* 0x0001c80001757983 */ /* 0x000f220000300800 */
[----:B-1----:R-:W-:-:S04]  /*16070*/  IMAD.WIDE R2, R75, 0x2, R4 ;  /* 0x000000024b027825 */ /* 0x002fc800078e0204 */
[C---:B------:R-:W-:Y:S01]  /*16080*/  IMAD.WIDE R8, R131.reuse, 0x2, R6 ;  /* 0x0000000283087825 */ /* 0x040fe200078e0206 */
[----:B------:R1:W-:Y:S01]  /*16090*/  @P6 STG.E.U16 desc[UR22][R2.64], R132 ;  /* 0x0000008402006986 */ /* 0x0003e2000c101516 */
[----:B------:R-:W-:Y:S02]  /*160a0*/  ISETP.LT.AND P6, PT, R200, UR66, !P5 ;  /* 0x00000042c8007c0c */ /* 0x000fe4000efc1270 */
[----:B------:R-:W-:Y:S01]  /*160b0*/  VIADD R75, R131, UR30 ;  /* 0x0000001e834b7c36 */ /* 0x000fe20008000000 */
[----:B------:R0:W-:Y:S01]  /*160c0*/  @P2 STG.E.U16 desc[UR22][R8.64], R141 ;  /* 0x0000008d08002986 */ /* 0x0001e2000c101516 */
[----:B------:R-:W-:Y:S01]  /*160d0*/  ISETP.LT.AND P5, PT, R67, UR35, !P5 ;  /* 0x0000002343007c0c */ /* 0x000fe2000efa1270 */
[----:B------:R-:W2:Y:S01]  /*160e0*/  LDCU UR35, c[0x0][0x398] ;  /* 0x00007300ff2377ac */ /* 0x000ea20008000800 */
[----:B------:R-:W-:Y:S01]  /*160f0*/  ISETP.GE.AND P0, PT, R0, UR53, PT ;  /* 0x0000003500007c0c */ /* 0x000fe2000bf06270 */
[----:B------:R-:W3:Y:S01]  /*16100*/  LDL.LU R118, [R1+0x1c4] ;  /* 0x0001c40001767983 */ /* 0x000ee20000300800 */
[----:B-1----:R-:W-:Y:S01]  /*16110*/  IMAD.WIDE R2, R131, 0x2, R4 ;  /* 0x0000000283027825 */ /* 0x002fe200078e0204 */
[----:B------:R-:W1:Y:S01]  /*16120*/  LDCU UR53, c[0x0][0x398] ;  /* 0x00007300ff3577ac */ /* 0x000e620008000800 */
[----:B------:R-:W-:Y:S01]  /*16130*/  F2FP.F16.F32.PACK_AB R30, R30, R94 ;  /* 0x0000005e1e1e723e */ /* 0x000fe200000000ff */
[----:B------:R-:W4:Y:S01]  /*16140*/  LDL.LU R119, [R1+0x1c0] ;  /* 0x0001c00001777983 */ /* 0x000f220000300800 */
[----:B0-----:R-:W-:-:S03]  /*16150*/  IMAD.WIDE R8, R75, 0x2, R6 ;  /* 0x000000024b087825 */ /* 0x001fc600078e0206 */
[----:B------:R-:W-:Y:S01]  /*16160*/  @P4 STG.E.U16 desc[UR22][R2.64], R133 ;  /* 0x0000008502004986 */ /* 0x000fe2000c101516 */
[----:B------:R-:W-:Y:S02]  /*16170*/  VIADD R0, R252, 0x8c ;  /* 0x0000008cfc007836 */ /* 0x000fe40000000000 */
[C---:B------:R-:W-:Y:S01]  /*16180*/  VIADD R131, R75.reuse, UR30 ;  /* 0x0000001e4b837c36 */ /* 0x040fe20008000000 */
[----:B------:R0:W-:Y:S01]  /*16190*/  @P6 STG.E.U16 desc[UR22][R8.64], R142 ;  /* 0x0000008e08006986 */ /* 0x0001e2000c101516 */
[----:B------:R-:W-:Y:S01]  /*161a0*/  ISETP.LT.AND P6, PT, R200, UR43, !P0 ;  /* 0x0000002bc8007c0c */ /* 0x000fe2000c7c1270 */
[----:B------:R-:W-:Y:S01]  /*161b0*/  IMAD.WIDE R74, R75, 0x2, R4 ;  /* 0x000000024b4a7825 */ /* 0x000fe200078e0204 */
[----:B------:R-:W-:Y:S01]  /*161c0*/  ISETP.GE.AND P3, PT, R0, UR33, PT ;  /* 0x0000002100007c0c */ /* 0x000fe2000bf66270 */
[----:B------:R-:W1:Y:S01]  /*161d0*/  LDCU UR33, c[0x0][0x398] ;  /* 0x00007300ff2177ac */ /* 0x000e620008000800 */
[----:B------:R-:W-:Y:S01]  /*161e0*/  ISETP.LT.AND P0, PT, R67, UR12, !P0 ;  /* 0x0000000c43007c0c */ /* 0x000fe2000c701270 */
[----:B------:R-:W4:Y:S01]  /*161f0*/  LDL.LU R120, [R1+0x1bc] ;  /* 0x0001bc0001787983 */ /* 0x000f220000300800 */
[----:B0-----:R-:W-:Y:S01]  /*16200*/  PRMT R9, R142, 0x7632, R9 ;  /* 0x000076328e097816 */ /* 0x001fe20000000009 */
[----:B------:R-:W-:Y:S01]  /*16210*/  IMAD.WIDE R2, R131, 0x2, R6 ;  /* 0x0000000283027825 */ /* 0x000fe200078e0206 */
[----:B------:R-:W0:Y:S01]  /*16220*/  LDCU UR43, c[0x0][0x398] ;  /* 0x00007300ff2b77ac */ /* 0x000e220008000800 */
[----:B------:R-:W-:Y:S01]  /*16230*/  F2FP.F16.F32.PACK_AB R31, R31, R95 ;  /* 0x0000005f1f1f723e */ /* 0x000fe200000000ff */
[----:B------:R-:W4:Y:S01]  /*16240*/  LDL.LU R121, [R1+0x1b8] ;  /* 0x0001b80001797983 */ /* 0x000f220000300800 */
[----:B------:R-:W-:Y:S01]  /*16250*/  VIADD R133, R131, UR30 ;  /* 0x0000001e83857c36 */ /* 0x000fe20008000000 */
[----:B------:R-:W0:Y:S02]  /*16260*/  LDCU UR12, c[0x0][0x398] ;  /* 0x00007300ff0c77ac */ /* 0x000e240008000800 */
[----:B------:R1:W-:Y:S01]  /*16270*/  @P5 STG.E.U16 desc[UR22][R74.64], R9 ;  /* 0x000000094a005986 */ /* 0x0003e2000c101516 */
[----:B------:R-:W-:Y:S01]  /*16280*/  ISETP.LT.AND P5, PT, R200, UR37, !P3 ;  /* 0x00000025c8007c0c */ /* 0x000fe2000dfa1270 */
[----:B------:R-:W-:Y:S01]  /*16290*/  VIADD R0, R252, 0x8d ;  /* 0x0000008dfc007836 */ /* 0x000fe20000000000 */
[----:B------:R-:W-:Y:S01]  /*162a0*/  ISETP.LT.AND P3, PT, R67, UR48, !P3 ;  /* 0x0000003043007c0c */ /* 0x000fe2000df61270 */
[----:B------:R0:W-:Y:S01]  /*162b0*/  @P6 STG.E.U16 desc[UR22][R2.64], R143 ;  /* 0x0000008f02006986 */ /* 0x0001e2000c101516 */
[----:B------:R-:W2:Y:S02]  /*162c0*/  LDCU UR37, c[0x0][0x398] ;  /* 0x00007300ff2577ac */ /* 0x000ea40008000800 */
[----:B--2---:R-:W-:Y:S01]  /*162d0*/  ISETP.GE.AND P1, PT, R0, UR10, PT ;  /* 0x0000000a00007c0c */ /* 0x004fe2000bf26270 */
[----:B------:R-:W2:Y:S01]  /*162e0*/  LDL.LU R122, [R1+0x1b4] ;  /* 0x0001b400017a7983 */ /* 0x000ea20000300800 */
[----:B-1----:R-:W-:Y:S01]  /*162f0*/  IMAD.WIDE R8, R131, 0x2, R4 ;  /* 0x0000000283087825 */ /* 0x002fe200078e0204 */
[----:B------:R-:W1:Y:S01]  /*16300*/  LDCU UR10, c[0x0][0x398] ;  /* 0x00007300ff0a77ac */ /* 0x000e620008000800 */
[----:B------:R-:W-:Y:S01]  /*16310*/  F2FP.F16.F32.PACK_AB R32, R32, R96 ;  /* 0x000000602020723e */ /* 0x000fe200000000ff */
[----:B------:R-:W2:Y:S01]  /*16320*/  LDL.LU R123, [R1+0x1b0] ;  /* 0x0001b000017b7983 */ /* 0x000ea20000300800 */
[----:B0-----:R-:W-:Y:S01]  /*16330*/  PRMT R3, R143, 0x7632, R3 ;  /* 0x000076328f037816 */ /* 0x001fe20000000003 */
[----:B------:R-:W-:Y:S01]  /*16340*/  IMAD.WIDE R74, R133, 0x2, R6 ;  /* 0x00000002854a7825 */ /* 0x000fe200078e0206 */
[----:B------:R-:W0:Y:S01]  /*16350*/  LDCU UR48, c[0x0][0x39c] ;  /* 0x00007380ff3077ac */ /* 0x000e220008000800 */
[----:B------:R-:W-:Y:S01]  /*16360*/  F2FP.F16.F32.PACK_AB R33, R33, R97 ;  /* 0x000000612121723e */ /* 0x000fe200000000ff */
[----:B------:R-:W2:Y:S01]  /*16370*/  LDL.LU R124, [R1+0x1ac] ;  /* 0x0001ac00017c7983 */ /* 0x000ea20000300800 */
[----:B------:R-:W-:-:S03]  /*16380*/  VIADD R0, R252, 0x8e ;  /* 0x0000008efc007836 */ /* 0x000fc60000000000 */
[----:B------:R0:W-:Y:S04]  /*16390*/  @P0 STG.E.U16 desc[UR22][R8.64], R3 ;  /* 0x0000000308000986 */ /* 0x0001e8000c101516 */
[----:B------:R1:W-:Y:S01]  /*163a0*/  @P5 STG.E.U16 desc[UR22][R74.64], R144 ;  /* 0x000000904a005986 */ /* 0x0003e2000c101516 */
[----:B------:R-:W-:Y:S01]  /*163b0*/  ISETP.LT.AND P5, PT, R200, UR32, !P1 ;  /* 0x00000020c8007c0c */ /* 0x000fe2000cfa1270 */
[C---:B------:R-:W-:Y:S01]  /*163c0*/  VIADD R131, R133.reuse, UR30 ;  /* 0x0000001e85837c36 */ /* 0x040fe20008000000 */
[----:B------:R-:W-:Y:S01]  /*163d0*/  ISETP.GE.AND P2, PT, R0, UR52, PT ;  /* 0x0000003400007c0c */ /* 0x000fe2000bf46270 */
[----:B------:R-:W2:Y:S01]  /*163e0*/  LDCU UR32, c[0x0][0x398] ;  /* 0x00007300ff2077ac */ /* 0x000ea20008000800 */
[----:B------:R-:W-:Y:S01]  /*163f0*/  F2FP.F16.F32.PACK_AB R34, R34, R98 ;  /* 0x000000622222723e */ /* 0x000fe200000000ff */
[----:B------:R-:W4:Y:S01]  /*16400*/  LDL.LU R125, [R1+0x1a8] ;  /* 0x0001a800017d7983 */ /* 0x000f220000300800 */
[----:B0-----:R-:W-:Y:S01]  /*16410*/  IMAD.WIDE R2, R133, 0x2, R4 ;  /* 0x0000000285027825 */ /* 0x001fe200078e0204 */
[----:B-1----:R-:W-:-:S02]  /*16420*/  PRMT R75, R144, 0x7632, R75 ;  /* 0x00007632904b7816 */ /* 0x002fc4000000004b */
[----:B------:R-:W-:Y:S01]  /*16430*/  ISETP.LT.AND P1, PT, R67, UR45, !P1 ;  /* 0x0000002d43007c0c */ /* 0x000fe2000cf21270 */
[C---:B------:R-:W-:Y:S01]  /*16440*/  IMAD.WIDE R8, R131.reuse, 0x2, R6 ;  /* 0x0000000283087825 */ /* 0x040fe200078e0206 */
[----:B------:R-:W0:Y:S01]  /*16450*/  LDCU UR45, c[0x0][0x39c] ;  /* 0x00007380ff2d77ac */ /* 0x000e220008000800 */
[----:B------:R1:W-:Y:S01]  /*16460*/  @P3 STG.E.U16 desc[UR22][R2.64], R75 ;  /* 0x0000004b02003986 */ /* 0x0003e2000c101516 */
[----:B------:R-:W-:Y:S01]  /*16470*/  ISETP.LT.AND P3, PT, R200, UR51, !P2 ;  /* 0x00000033c8007c0c */ /* 0x000fe2000d761270 */
[----:B------:R-:W-:Y:S02]  /*16480*/  VIADD R133, R131, UR30 ;  /* 0x0000001e83857c36 */ /* 0x000fe40008000000 */
[----:B------:R-:W-:Y:S01]  /*16490*/  VIADD R0, R252, 0x8f ;  /* 0x0000008ffc007836 */ /* 0x000fe20000000000 */
[----:B------:R0:W-:Y:S01]  /*164a0*/  @P5 STG.E.U16 desc[UR22][R8.64], R145 ;  /* 0x0000009108005986 */ /* 0x0001e2000c101516 */
[----:B------:R-:W-:Y:S01]  /*164b0*/  ISETP.LT.AND P2, PT, R67, UR40, !P2 ;  /* 0x0000002843007c0c */ /* 0x000fe2000d741270 */
[----:B------:R-:W2:Y:S02]  /*164c0*/  LDCU UR40, c[0x0][0x398] ;  /* 0x00007300ff2877ac */ /* 0x000ea40008000800 */
[----:B------:R-:W-:Y:S01]  /*164d0*/  ISETP.GE.AND P4, PT, R0, UR46, PT ;  /* 0x0000002e00007c0c */ /* 0x000fe2000bf86270 */
[----:B------:R-:W4:Y:S01]  /*164e0*/  LDL.LU R126, [R1+0x1a4] ;  /* 0x0001a400017e7983 */ /* 0x000f220000300800 */
[----:B------:R-:W2:Y:S01]  /*164f0*/  LDCU UR51, c[0x0][0x39c] ;  /* 0x00007380ff3377ac */ /* 0x000ea20008000800 */
[----:B-1----:R-:W-:Y:S01]  /*16500*/  IMAD.WIDE R74, R131, 0x2, R4 ;  /* 0x00000002834a7825 */ /* 0x002fe200078e0204 */
[----:B------:R-:W-:Y:S01]  /*16510*/  F2FP.F16.F32.PACK_AB R35, R35, R99 ;  /* 0x000000632323723e */ /* 0x000fe200000000ff */
[----:B------:R-:W4:Y:S01]  /*16520*/  LDL.LU R127, [R1+0x1a0] ;  /* 0x0001a000017f7983 */ /* 0x000f220000300800 */
[----:B------:R-:W1:Y:S01]  /*16530*/  LDCU UR46, c[0x0][0x39c] ;  /* 0x00007380ff2e77ac */ /* 0x000e620008000800 */
[----:B------:R-:W-:Y:S01]  /*16540*/  IMAD.WIDE R2, R133, 0x2, R6 ;  /* 0x0000000285027825 */ /* 0x000fe200078e0206 */
[----:B0-----:R-:W-:Y:S01]  /*16550*/  PRMT R9, R145, 0x7632, R9 ;  /* 0x0000763291097816 */ /* 0x001fe20000000009 */
[----:B------:R-:W4:Y:S01]  /*16560*/  LDL.LU R128, [R1+0x19c] ;  /* 0x00019c0001807983 */ /* 0x000f220000300800 */
[----:B------:R-:W0:Y:S01]  /*16570*/  LDCU UR52, c[0x0][0x39c] ;  /* 0x00007380ff3477ac */ /* 0x000e220008000800 */
[----:B------:R-:W-:-:S02]  /*16580*/  VIADD R0, R252, 0x90 ;  /* 0x00000090fc007836 */ /* 0x000fc40000000000 */
        /* <DEDUP_REMOVED lines=8> */
[----:B-1----:R-:W-:Y:S01]  /*16610*/  IMAD.WIDE R8, R133, 0x2, R4 ;  /* 0x0000000285087825 */ /* 0x002fe200078e0204 */
[----:B0-----:R-:W-:-:S02]  /*16620*/  PRMT R3, R146, 0x7632, R3 ;  /* 0x0000763292037816 */ /* 0x001fc40000000003 */
[----:B------:R-:W-:Y:S01]  /*16630*/  ISETP.LT.AND P4, PT, R67, UR26, !P4 ;  /* 0x0000001a43007c0c */ /* 0x000fe2000e781270 */
[C---:B------:R-:W-:Y:S01]  /*16640*/  IMAD.WIDE R74, R131.reuse, 0x2, R6 ;  /* 0x00000002834a7825 */ /* 0x040fe200078e0206 */
[----:B------:R-:W0:Y:S01]  /*16650*/  LDCU UR39, c[0x0][0x39c] ;  /* 0x00007380ff2777ac */ /* 0x000e220008000800 */
[----:B------:R1:W-:Y:S01]  /*16660*/  @P2 STG.E.U16 desc[UR22][R8.64], R3 ;  /* 0x0000000308002986 */ /* 0x0003e2000c101516 */
[----:B------:R-:W-:Y:S01]  /*16670*/  ISETP.LT.AND P2, PT, R200, UR9, !P6 ;  /* 0x00000009c8007c0c */ /* 0x000fe2000f741270 */
[----:B------:R-:W-:Y:S02]  /*16680*/  VIADD R0, R252, 0x91 ;  /* 0x00000091fc007836 */ /* 0x000fe40000000000 */
[----:B------:R-:W-:Y:S01]  /*16690*/  VIADD R133, R131, UR30 ;  /* 0x0000001e83857c36 */ /* 0x000fe20008000000 */
[----:B------:R0:W-:Y:S01]  /*166a0*/  @P3 STG.E.U16 desc[UR22][R74.64], R147 ;  /* 0x000000934a003986 */ /* 0x0001e2000c101516 */
[----:B------:R-:W-:Y:S01]  /*166b0*/  ISETP.LT.AND P6, PT, R67, UR4, !P6 ;  /* 0x0000000443007c0c */ /* 0x000fe2000f7c1270 */
[----:B------:R-:W2:Y:S01]  /*166c0*/  LDCU UR9, c[0x0][0x398] ;  /* 0x00007300ff0977ac */ /* 0x000ea20008000800 */
[----:B------:R-:W-:Y:S01]  /*166d0*/  ISETP.GE.AND P0, PT, R0, UR16, PT ;  /* 0x0000001000007c0c */ /* 0x000fe2000bf06270 */
[----:B------:R-:W4:Y:S01]  /*166e0*/  LDL.LU R130, [R1+0x194] ;  /* 0x0001940001827983 */ /* 0x000f220000300800 */
[----:B------:R-:W2:Y:S01]  /*166f0*/  LDCU UR26, c[0x0][0x398] ;  /* 0x00007300ff1a77ac */ /* 0x000ea20008000800 */
[----:B-1----:R-:W-:Y:S01]  /*16700*/  IMAD.WIDE R2, R131, 0x2, R4 ;  /* 0x0000000283027825 */ /* 0x002fe200078e0204 */
[----:B------:R-:W1:Y:S03]  /*16710*/  LDCU UR16, c[0x0][0x398] ;  /* 0x00007300ff1077ac */ /* 0x000e660008000800 */
[----:B------:R-:W-:Y:S01]  /*16720*/  IMAD.WIDE R8, R133, 0x2, R6 ;  /* 0x0000000285087825 */ /* 0x000fe200078e0206 */
[----:B0-----:R-:W-:Y:S01]  /*16730*/  PRMT R75, R147, 0x7632, R75 ;  /* 0x00007632934b7816 */ /* 0x001fe2000000004b */
[----:B------:R-:W0:Y:S02]  /*16740*/  LDCU UR4, c[0x0][0x398] ;  /* 0x00007300ff0477ac */ /* 0x000e240008000800 */
[----:B------:R-:W-:-:S02]  /*16750*/  VIADD R0, R252, 0x92 ;  /* 0x00000092fc007836 */ /* 0x000fc40000000000 */
[----:B------:R1:W-:Y:S01]  /*16760*/  @P4 STG.E.U16 desc[UR22][R2.64], R75 ;  /* 0x0000004b02004986 */ /* 0x0003e2000c101516 */
[----:B------:R-:W-:Y:S01]  /*16770*/  ISETP.LT.AND P4, PT, R200, UR31, !P0 ;  /* 0x0000001fc8007c0c */ /* 0x000fe2000c781270 */
[----:B------:R-:W-:Y:S02]  /*16780*/  VIADD R131, R133, UR30 ;  /* 0x0000001e85837c36 */ /* 0x000fe40008000000 */
[----:B------:R0:W-:Y:S01]  /*16790*/  @P2 STG.E.U16 desc[UR22][R8.64], R148 ;  /* 0x0000009408002986 */ /* 0x0001e2000c101516 */
[----:B------:R-:W-:Y:S01]  /*167a0*/  ISETP.GE.AND P5, PT, R0, UR36, PT ;  /* 0x0000002400007c0c */ /* 0x000fe2000bfa6270 */
[----:B------:R-:W2:Y:S01]  /*167b0*/  LDCU UR31, c[0x0][0x398] ;  /* 0x00007300ff1f77ac */ /* 0x000ea20008000800 */
[----:B------:R-:W-:Y:S01]  /*167c0*/  ISETP.LT.AND P0, PT, R67, UR57, !P0 ;  /* 0x0000003943007c0c */ /* 0x000fe2000c701270 */
[----:B-1----:R-:W-:Y:S01]  /*167d0*/  IMAD.WIDE R74, R133, 0x2, R4 ;  /* 0x00000002854a7825 */ /* 0x002fe200078e0204 */
[----:B------:R-:W1:Y:S01]  /*167e0*/  LDCU UR36, c[0x0][0x398] ;  /* 0x00007300ff2477ac */ /* 0x000e620008000800 */
[----:B0-----:R-:W-:-:S02]  /*167f0*/  PRMT R9, R148, 0x7632, R9 ;  /* 0x0000763294097816 */ /* 0x001fc40000000009 */
[----:B------:R-:W-:-:S03]  /*16800*/  IMAD.WIDE R2, R131, 0x2, R6 ;  /* 0x0000000283027825 */ /* 0x000fc600078e0206 */
        /* <DEDUP_REMOVED lines=8> */
[----:B------:R-:W2:Y:S01]  /*16890*/  LDCU UR38, c[0x0][0x398] ;  /* 0x00007300ff2677ac */ /* 0x000ea20008000800 */
[----:B0-----:R-:W-:Y:S01]  /*168a0*/  IMAD.WIDE R8, R131, 0x2, R4 ;  /* 0x0000000283087825 */ /* 0x001fe200078e0204 */
[----:B------:R-:W0:Y:S03]  /*168b0*/  LDCU UR50, c[0x0][0x39c] ;  /* 0x00007380ff3277ac */ /* 0x000e260008000800 */
[----:B------:R-:W-:Y:S01]  /*168c0*/  IMAD.WIDE R74, R133, 0x2, R6 ;  /* 0x00000002854a7825 */ /* 0x000fe200078e0206 */
[----:B-1----:R-:W-:-:S03]  /*168d0*/  PRMT R3, R149, 0x7632, R3 ;  /* 0x0000763295037816 */ /* 0x002fc60000000003 */
[----:B------:R-:W-:Y:S02]  /*168e0*/  VIADD R0, R252, 0x94 ;  /* 0x00000094fc007836 */ /* 0x000fe40000000000 */
[----:B------:R1:W-:Y:S04]  /*168f0*/  @P0 STG.E.U16 desc[UR22][R8.64], R3 ;  /* 0x0000000308000986 */ /* 0x0003e8000c101516 */
[----:B------:R0:W-:Y:S01]  /*16900*/  @P6 STG.E.U16 desc[UR22][R74.64], R150 ;  /* 0x000000964a006986 */ /* 0x0001e2000c101516 */
[----:B------:R-:W-:Y:S01]  /*16910*/  ISETP.LT.AND P6, PT, R200, UR14, !P1 ;  /* 0x0000000ec8007c0c */ /* 0x000fe2000cfc1270 */
[C---:B------:R-:W-:Y:S01]  /*16920*/  VIADD R131, R133.reuse, UR30 ;  /* 0x0000001e85837c36 */ /* 0x040fe20008000000 */
[----:B------:R-:W-:Y:S01]  /*16930*/  ISETP.GE.AND P3, PT, R0, UR47, PT ;  /* 0x0000002f00007c0c */ /* 0x000fe2000bf66270 */
[----:B------:R-:W2:Y:S01]  /*16940*/  LDCU UR14, c[0x0][0x398] ;  /* 0x00007300ff0e77ac */ /* 0x000ea20008000800 */
[----:B-1----:R-:W-:Y:S01]  /*16950*/  IMAD.WIDE R2, R133, 0x2, R4 ;  /* 0x0000000285027825 */ /* 0x002fe200078e0204 */
[----:B0-----:R-:W-:-:S02]  /*16960*/  PRMT R75, R150, 0x7632, R75 ;  /* 0x00007632964b7816 */ /* 0x001fc4000000004b */
        /* <DEDUP_REMOVED lines=11> */
[----:B-1----:R-:W-:-:S04]  /*16a20*/  IMAD.WIDE R74, R131, 0x2, R4 ;  /* 0x00000002834a7825 */ /* 0x002fc800078e0204 */
[----:B------:R-:W-:Y:S01]  /*16a30*/  IMAD.WIDE R2, R133, 0x2, R6 ;  /* 0x0000000285027825 */ /* 0x000fe200078e0206 */
[----:B0-----:R-:W-:-:S03]  /*16a40*/  PRMT R9, R151, 0x7632, R9 ;  /* 0x0000763297097816 */ /* 0x001fc60000000009 */
[----:B------:R-:W-:Y:S02]  /*16a50*/  VIADD R0, R252, 0x96 ;  /* 0x00000096fc007836 */ /* 0x000fe40000000000 */
[----:B------:R0:W-:Y:S04]  /*16a60*/  @P1 STG.E.U16 desc[UR22][R74.64], R9 ;  /* 0x000000094a001986 */ /* 0x0001e8000c101516 */
[----:B------:R1:W-:Y:S01]  /*16a70*/  @P5 STG.E.U16 desc[UR22][R2.64], R152 ;  /* 0x0000009802005986 */ /* 0x0003e2000c101516 */
[----:B------:R-:W-:Y:S01]  /*16a80*/  ISETP.LT.AND P5, PT, R200, UR6, !P2 ;  /* 0x00000006c8007c0c */ /* 0x000fe2000d7a1270 */
[C---:B------:R-:W-:Y:S01]  /*16a90*/  VIADD R131, R133.reuse, UR30 ;  /* 0x0000001e85837c36 */ /* 0x040fe20008000000 */
[----:B------:R-:W-:Y:S01]  /*16aa0*/  ISETP.GE.AND P4, PT, R0, UR59, PT ;  /* 0x0000003b00007c0c */ /* 0x000fe2000bf86270 */
[----:B------:R-:W2:Y:S01]  /*16ab0*/  LDCU UR6, c[0x0][0x398] ;  /* 0x00007300ff0677ac */ /* 0x000ea20008000800 */
[----:B0-----:R-:W-:Y:S01]  /*16ac0*/  IMAD.WIDE R8, R133, 0x2, R4 ;  /* 0x0000000285087825 */ /* 0x001fe200078e0204 */
[----:B-1----:R-:W-:-:S02]  /*16ad0*/  PRMT R3, R152, 0x7632, R3 ;  /* 0x0000763298037816 */ /* 0x002fc40000000003 */
[----:B------:R-:W-:Y:S01]  /*16ae0*/  ISETP.LT.AND P2, PT, R67, UR58, !P2 ;  /* 0x0000003a43007c0c */ /* 0x000fe2000d741270 */
[C---:B------:R-:W-:Y:S02]  /*16af0*/  IMAD.WIDE R74, R131.reuse, 0x2, R6 ;  /* 0x00000002834a7825 */ /* 0x040fe400078e0206 */
        /* <DEDUP_REMOVED lines=8> */
[----:B0-----:R-:W-:Y:S01]  /*16b80*/  IMAD.WIDE R2, R131, 0x2, R4 ;  /* 0x0000000283027825 */ /* 0x001fe200078e0204 */
[----:B------:R-:W0:Y:S03]  /*16b90*/  LDCU UR20, c[0x0][0x398] ;  /* 0x00007300ff1477ac */ /* 0x000e260008000800 */
[----:B------:R-:W-:Y:S01]  /*16ba0*/  IMAD.WIDE R8, R133, 0x2, R6 ;  /* 0x0000000285087825 */ /* 0x000fe200078e0206 */
[----:B-1----:R-:W-:Y:S01]  /*16bb0*/  PRMT R75, R153, 0x7632, R75 ;  /* 0x00007632994b7816 */ /* 0x002fe2000000004b */
[----:B------:R-:W1:Y:S02]  /*16bc0*/  LDCU UR53, c[0x0][0x39c] ;  /* 0x00007380ff3577ac */ /* 0x000e640008000800 */
[----:B------:R-:W-:-:S02]  /*16bd0*/  VIADD R0, R252, 0x98 ;  /* 0x00000098fc007836 */ /* 0x000fc40000000000 */
        /* <DEDUP_REMOVED lines=18> */
[----:B---3--:R-:W-:Y:S01]  /*16d00*/  ISETP.GE.AND P1, PT, R0, UR44, PT ;  /* 0x0000002c00007c0c */ /* 0x008fe2000bf26270 */
[----:B------:R-:W3:Y:S01]  /*16d10*/  LDCU UR34, c[0x0][0x398] ;  /* 0x00007300ff2277ac */ /* 0x000ee20008000800 */
[----:B-1----:R-:W-:Y:S01]  /*16d20*/  IMAD.WIDE R8, R131, 0x2, R4 ;  /* 0x0000000283087825 */ /* 0x002fe200078e0204 */
[----:B------:R-:W1:Y:S03]  /*16d30*/  LDCU UR44, c[0x0][0x398] ;  /* 0x00007300ff2c77ac */ /* 0x000e660008000800 */
[----:B------:R-:W-:Y:S01]  /*16d40*/  IMAD.WIDE R74, R133, 0x2, R6 ;  /* 0x00000002854a7825 */ /* 0x000fe200078e0206 */
[----:B0-----:R-:W-:Y:S01]  /*16d50*/  PRMT R3, R155, 0x7632, R3 ;  /* 0x000076329b037816 */ /* 0x001fe20000000003 */
[----:B------:R-:W0:Y:S02]  /*16d60*/  LDCU UR24, c[0x0][0x398] ;  /* 0x00007300ff1877ac */ /* 0x000e240008000800 */
[----:B------:R-:W-:-:S02]  /*16d70*/  VIADD R0, R252, 0x9a ;  /* 0x0000009afc007836 */ /* 0x000fc40000000000 */
        /* <DEDUP_REMOVED lines=28> */
[----:B--2---:R-:W-:Y:S01]  /*16f40*/  ISETP.LT.AND P6, PT, R200, UR32, !P2 ;  /* 0x00000020c8007c0c */ /* 0x004fe2000d7c1270 */
        /* <DEDUP_REMOVED lines=103> */
[----:B-1----:R-:W-:Y:S01]  /*175c0*/  IMAD.WIDE R74, R133, 0x2, R4 ;  /* 0x00000002854a7825 */ /* 0x002fe200078e0204 */
[----:B0-----:R-:W-:Y:S02]  /*175d0*/  PRMT R9, R166, 0x7632, R9 ;  /* 0x00007632a6097816 */ /* 0x001fe40000000009 */
[----:B------:R-:W-:Y:S01]  /*175e0*/  ISETP.LT.AND P0, PT, R67, UR33, !P0 ;  /* 0x0000002143007c0c */ /* 0x000fe2000c701270 */
[C---:B------:R-:W-:Y:S01]  /*175f0*/  IMAD.WIDE R2, R131.reuse, 0x2, R6 ;  /* 0x0000000283027825 */ /* 0x040fe200078e0206 */
[----:B------:R-:W0:Y:S01]  /*17600*/  LDCU UR33, c[0x0][0x398] ;  /* 0x00007300ff2177ac */ /* 0x000e220008000800 */
[----:B------:R1:W-:Y:S01]  /*17610*/  @P5 STG.E.U16 desc[UR22][R74.64], R9 ;  /* 0x000000094a005986 */ /* 0x0003e2000c101516 */
[----:B------:R-:W-:Y:S01]  /*17620*/  ISETP.LT.AND P5, PT, R200, UR10, !P3 ;  /* 0x0000000ac8007c0c */ /* 0x000fe2000dfa1270 */
[----:B------:R-:W-:-:S02]  /*17630*/  VIADD R133, R131, UR30 ;  /* 0x0000001e83857c36 */ /* 0x000fc40008000000 */
[----:B------:R-:W-:Y:S01]  /*17640*/  VIADD R0, R252, 0xa5 ;  /* 0x000000a5fc007836 */ /* 0x000fe20000000000 */
[----:B------:R0:W-:Y:S01]  /*17650*/  @P6 STG.E.U16 desc[UR22][R2.64], R167 ;  /* 0x000000a702006986 */ /* 0x0001e2000c101516 */
[----:B---3--:R-:W-:Y:S01]  /*17660*/  ISETP.LT.AND P3, PT, R67, UR34, !P3 ;  /* 0x0000002243007c0c */ /* 0x008fe2000df61270 */
[----:B------:R-:W3:Y:S02]  /*17670*/  LDCU UR10, c[0x0][0x39c] ;  /* 0x00007380ff0a77ac */ /* 0x000ee40008000800 */
        /* <DEDUP_REMOVED lines=153> */
[----:B0-----:R-:W-:-:S03]  /*18010*/  PRMT R3, R179, 0x7632, R3 ;  /* 0x00007632b3037816 */ /* 0x001fc60000000003 */
[----:B------:R-:W-:Y:S02]  /*18020*/  VIADD R0, R252, 0xb2 ;  /* 0x000000b2fc007836 */ /* 0x000fe40000000000 */
[----:B------:R0:W-:Y:S04]  /*18030*/  @P0 STG.E.U16 desc[UR22][R8.64], R3 ;  /* 0x0000000308000986 */ /* 0x0001e8000c101516 */
[----:B------:R1:W-:Y:S01]  /*18040*/  @P4 STG.E.U16 desc[UR22][R74.64], R180 ;  /* 0x000000b44a004986 */ /* 0x0003e2000c101516 */
[----:B--2---:R-:W-:Y:S01]  /*18050*/  ISETP.LT.AND P4, PT, R200, UR32, !P1 ;  /* 0x00000020c8007c0c */ /* 0x004fe2000cf81270 */
        /* <DEDUP_REMOVED lines=88> */
[----:B---3--:R-:W-:Y:S01]  /*185e0*/  ISETP.LT.AND P6, PT, R67, UR35, !P6 ;  /* 0x0000002343007c0c */ /* 0x008fe2000f7c1270 */
[----:B------:R-:W3:Y:S02]  /*185f0*/  LDCU UR24, c[0x0][0x398] ;  /* 0x00007300ff1877ac */ /* 0x000ee40008000800 */
        /* <DEDUP_REMOVED lines=84> */
[----:B---3--:R-:W-:Y:S01]  /*18b40*/  ISETP.LT.AND P3, PT, R200, UR24, !P2 ;  /* 0x00000018c8007c0c */ /* 0x008fe2000d761270 */
[C---:B------:R-:W-:Y:S01]  /*18b50*/  VIADD R131, R133.reuse, UR30 ;  /* 0x0000001e85837c36 */ /* 0x040fe20008000000 */
[----:B------:R-:W-:Y:S01]  /*18b60*/  ISETP.GE.AND P6, PT, R0, UR6, PT ;  /* 0x0000000600007c0c */ /* 0x000fe2000bfc6270 */
[----:B------:R-:W3:Y:S01]  /*18b70*/  LDCU UR24, c[0x0][0x398] ;  /* 0x00007300ff1877ac */ /* 0x000ee20008000800 */
[----:B0-----:R-:W-:Y:S01]  /*18b80*/  IMAD.WIDE R8, R133, 0x2, R4 ;  /* 0x0000000285087825 */ /* 0x001fe200078e0204 */
[----:B-1----:R-:W-:-:S02]  /*18b90*/  PRMT R3, R194, 0x7632, R3 ;  /* 0x00007632c2037816 */ /* 0x002fc40000000003 */
[----:B------:R-:W-:Y:S01]  /*18ba0*/  ISETP.LT.AND P2, PT, R67, UR34, !P2 ;  /* 0x0000002243007c0c */ /* 0x000fe2000d741270 */
[C---:B------:R-:W-:Y:S01]  /*18bb0*/  IMAD.WIDE R74, R131.reuse, 0x2, R6 ;  /* 0x00000002834a7825 */ /* 0x040fe200078e0206 */
[----:B------:R-:W0:Y:S01]  /*18bc0*/  LDCU UR6, c[0x0][0x39c] ;  /* 0x00007380ff0677ac */ /* 0x000e220008000800 */
[----:B------:R1:W-:Y:S01]  /*18bd0*/  @P4 STG.E.U16 desc[UR22][R8.64], R3 ;  /* 0x0000000308004986 */ /* 0x0003e2000c101516 */
[----:B--2---:R-:W-:Y:S01]  /*18be0*/  ISETP.LT.AND P4, PT, R200, UR32, !P6 ;  /* 0x00000020c8007c0c */ /* 0x004fe2000f781270 */
[----:B------:R-:W-:Y:S02]  /*18bf0*/  VIADD R133, R131, UR30 ;  /* 0x0000001e83857c36 */ /* 0x000fe40008000000 */
[----:B------:R-:W-:Y:S01]  /*18c00*/  VIADD R0, R252, 0xc1 ;  /* 0x000000c1fc007836 */ /* 0x000fe20000000000 */
[----:B------:R2:W-:Y:S01]  /*18c10*/  @P3 STG.E.U16 desc[UR22][R74.64], R195 ;  /* 0x000000c34a003986 */ /* 0x0005e2000c101516 */
[----:B------:R-:W-:Y:S01]  /*18c20*/  ISETP.LT.AND P6, PT, R67, UR14, !P6 ;  /* 0x0000000e43007c0c */ /* 0x000fe2000f7c1270 */
[----:B------:R-:W0:Y:S02]  /*18c30*/  LDCU UR32, c[0x0][0x398] ;  /* 0x00007300ff2077ac */ /* 0x000e240008000800 */
[----:B------:R-:W-:Y:S01]  /*18c40*/  ISETP.GE.AND P0, PT, R0, UR9, PT ;  /* 0x0000000900007c0c */ /* 0x000fe2000bf06270 */
[----:B-1----:R-:W-:Y:S01]  /*18c50*/  IMAD.WIDE R2, R131, 0x2, R4 ;  /* 0x0000000283027825 */ /* 0x002fe200078e0204 */
[----:B------:R-:W1:Y:S03]  /*18c60*/  LDCU UR9, c[0x0][0x39c] ;  /* 0x00007380ff0977ac */ /* 0x000e660008000800 */
[----:B------:R-:W-:Y:S01]  /*18c70*/  IMAD.WIDE R8, R133, 0x2, R6 ;  /* 0x0000000285087825 */ /* 0x000fe200078e0206 */
[----:B--2---:R-:W-:Y:S01]  /*18c80*/  PRMT R75, R195, 0x7632, R75 ;  /* 0x00007632c34b7816 */ /* 0x004fe2000000004b */
[----:B------:R-:W2:Y:S02]  /*18c90*/  LDCU UR14, c[0x0][0x398] ;  /* 0x00007300ff0e77ac */ /* 0x000ea40008000800 */
        /* <DEDUP_REMOVED lines=21> */
[----:B------:R-:W1:Y:S01]  /*18df0*/  LDCU UR6, c[0x0][0x39c] ;  /* 0x00007380ff0677ac */ /* 0x000e620008000800 */
[----:B0-----:R-:W-:-:S02]  /*18e00*/  PRMT R3, R69, 0x7632, R3 ;  /* 0x0000763245037816 */ /* 0x001fc40000000003 */
[C---:B------:R-:W-:Y:S01]  /*18e10*/  IMAD.WIDE R68, R133.reuse, 0x2, R6 ;  /* 0x0000000285447825 */ /* 0x040fe200078e0206 */
[----:B------:R-:W0:Y:S03]  /*18e20*/  LDCU UR18, c[0x0][0x398] ;  /* 0x00007300ff1277ac */ /* 0x000e260008000800 */
[----:B------:R-:W-:Y:S01]  /*18e30*/  VIADD R0, R252, 0xc4 ;  /* 0x000000c4fc007836 */ /* 0x000fe20000000000 */
[----:B------:R1:W-:Y:S01]  /*18e40*/  @P0 STG.E.U16 desc[UR22][R8.64], R3 ;  /* 0x0000000308000986 */ /* 0x0003e2000c101516 */
[----:B------:R-:W-:Y:S01]  /*18e50*/  VIADD R75, R133, UR30 ;  /* 0x0000001e854b7c36 */ /* 0x000fe20008000000 */
[----:B------:R-:W0:Y:S02]  /*18e60*/  LDCU UR26, c[0x0][0x398] ;  /* 0x00007300ff1a77ac */ /* 0x000e240008000800 */
[----:B------:R2:W-:Y:S01]  /*18e70*/  @P6 STG.E.U16 desc[UR22][R68.64], R70 ;  /* 0x0000004644006986 */ /* 0x0005e2000c101516 */
[----:B------:R-:W-:-:S02]  /*18e80*/  ISETP.LT.AND P6, PT, R200, UR12, !P1 ;  /* 0x0000000cc8007c0c */ /* 0x000fc4000cfc1270 */
[----:B------:R-:W-:Y:S01]  /*18e90*/  ISETP.GE.AND P3, PT, R0, UR9, PT ;  /* 0x0000000900007c0c */ /* 0x000fe2000bf66270 */
[----:B-1----:R-:W-:Y:S01]  /*18ea0*/  IMAD.WIDE R2, R133, 0x2, R4 ;  /* 0x0000000285027825 */ /* 0x002fe200078e0204 */
[----:B--2---:R-:W-:-:S03]  /*18eb0*/  PRMT R69, R70, 0x7632, R69 ;  /* 0x0000763246457816 */ /* 0x004fc60000000045 */
[----:B------:R-:W-:Y:S01]  /*18ec0*/  IMAD.WIDE R8, R75, 0x2, R6 ;  /* 0x000000024b087825 */ /* 0x000fe200078e0206 */
[----:B------:R-:W-:Y:S01]  /*18ed0*/  ISETP.LT.AND P1, PT, R67, UR20, !P1 ;  /* 0x0000001443007c0c */ /* 0x000fe2000cf21270 */
[----:B------:R-:W1:Y:S01]  /*18ee0*/  LDCU UR9, c[0x0][0x398] ;  /* 0x00007300ff0977ac */ /* 0x000e620008000800 */
[----:B------:R2:W-:Y:S01]  /*18ef0*/  @P5 STG.E.U16 desc[UR22][R2.64], R69 ;  /* 0x0000004502005986 */ /* 0x0005e2000c101516 */
[----:B------:R-:W-:Y:S01]  /*18f00*/  ISETP.LT.AND P5, PT, R200, UR28, !P3 ;  /* 0x0000001cc8007c0c */ /* 0x000fe2000dfa1270 */
[----:B------:R-:W-:Y:S01]  /*18f10*/  VIADD R131, R75, UR30 ;  /* 0x0000001e4b837c36 */ /* 0x000fe20008000000 */
[----:B------:R-:W0:Y:S01]  /*18f20*/  LDCU UR12, c[0x0][0x398] ;  /* 0x00007300ff0c77ac */ /* 0x000e220008000800 */
[----:B------:R-:W-:Y:S01]  /*18f30*/  VIADD R0, R252, 0xc5 ;  /* 0x000000c5fc007836 */ /* 0x000fe20000000000 */
[----:B------:R1:W-:Y:S01]  /*18f40*/  @P6 STG.E.U16 desc[UR22][R8.64], R71 ;  /* 0x0000004708006986 */ /* 0x0003e2000c101516 */
[----:B------:R-:W-:Y:S01]  /*18f50*/  ISETP.LT.AND P3, PT, R67, UR31, !P3 ;  /* 0x0000001f43007c0c */ /* 0x000fe2000df61270 */
[----:B------:R-:W0:Y:S02]  /*18f60*/  LDCU UR20, c[0x0][0x398] ;  /* 0x00007300ff1477ac */ /* 0x000e240008000800 */
[----:B------:R-:W-:-:S02]  /*18f70*/  ISETP.GE.AND P2, PT, R0, UR4, PT ;  /* 0x0000000400007c0c */ /* 0x000fc4000bf46270 */
[----:B------:R-:W-:Y:S01]  /*18f80*/  F2FP.F16.F32.PACK_AB R37, R37, R101 ;  /* 0x000000652525723e */ /* 0x000fe200000000ff */
[----:B--2---:R-:W-:Y:S01]  /*18f90*/  IMAD.WIDE R68, R75, 0x2, R4 ;  /* 0x000000024b447825 */ /* 0x004fe200078e0204 */
[----:B------:R-:W2:Y:S03]  /*18fa0*/  LDCU UR4, c[0x0][0x39c] ;  /* 0x00007380ff0477ac */ /* 0x000ea60008000800 */
[----:B------:R-:W-:Y:S01]  /*18fb0*/  IMAD.WIDE R2, R131, 0x2, R6 ;  /* 0x0000000283027825 */ /* 0x000fe200078e0206 */
[----:B-1----:R-:W-:Y:S01]  /*18fc0*/  PRMT R9, R71, 0x7632, R9 ;  /* 0x0000763247097816 */ /* 0x002fe20000000009 */
[----:B------:R-:W1:Y:S02]  /*18fd0*/  LDCU UR28, c[0x0][0x398] ;  /* 0x00007300ff1c77ac */ /* 0x000e640008000800 */
[----:B------:R-:W-:Y:S02]  /*18fe0*/  VIADD R0, R252, 0xc6 ;  /* 0x000000c6fc007836 */ /* 0x000fe40000000000 */
[----:B------:R0:W-:Y:S04]  /*18ff0*/  @P1 STG.E.U16 desc[UR22][R68.64], R9 ;  /* 0x0000000944001986 */ /* 0x0001e8000c101516 */
[----:B------:R1:W-:Y:S01]  /*19000*/  @P5 STG.E.U16 desc[UR22][R2.64], R72 ;  /* 0x0000004802005986 */ /* 0x0003e2000c101516 */
[----:B---3--:R-:W-:Y:S01]  /*19010*/  ISETP.LT.AND P5, PT, R200, UR24, !P2 ;  /* 0x00000018c8007c0c */ /* 0x008fe2000d7a1270 */
[----:B------:R-:W-:Y:S01]  /*19020*/  VIADD R71, R131, UR30 ;  /* 0x0000001e83477c36 */ /* 0x000fe20008000000 */
[----:B------:R-:W-:Y:S01]  /*19030*/  ISETP.GE.AND P4, PT, R0, UR6, PT ;  /* 0x0000000600007c0c */ /* 0x000fe2000bf86270 */
[----:B------:R-:W3:Y:S01]  /*19040*/  LDCU UR6, c[0x0][0x39c] ;  /* 0x00007380ff0677ac */ /* 0x000ee20008000800 */
[----:B------:R-:W-:Y:S01]  /*19050*/  ISETP.LT.AND P2, PT, R67, UR32, !P2 ;  /* 0x0000002043007c0c */ /* 0x000fe2000d741270 */
[----:B0-----:R-:W-:Y:S01]  /*19060*/  IMAD.WIDE R8, R131, 0x2, R4 ;  /* 0x0000000283087825 */ /* 0x001fe200078e0204 */
[----:B------:R-:W0:Y:S01]  /*19070*/  LDCU UR24, c[0x0][0x398] ;  /* 0x00007300ff1877ac */ /* 0x000e220008000800 */
[----:B-1----:R-:W-:-:S02]  /*19080*/  PRMT R3, R72, 0x7632, R3 ;  /* 0x0000763248037816 */ /* 0x002fc40000000003 */
[----:B------:R-:W-:-:S03]  /*19090*/  IMAD.WIDE R68, R71, 0x2, R6 ;  /* 0x0000000247447825 */ /* 0x000fc600078e0206 */
[----:B------:R1:W-:Y:S01]  /*190a0*/  @P3 STG.E.U16 desc[UR22][R8.64], R3 ;  /* 0x0000000308003986 */ /* 0x0003e2000c101516 */
[----:B------:R-:W-:Y:S01]  /*190b0*/  ISETP.LT.AND P3, PT, R200, UR9, !P4 ;  /* 0x00000009c8007c0c */ /* 0x000fe2000e761270 */
[----:B------:R-:W-:Y:S01]  /*190c0*/  VIADD R0, R252, 0xc7 ;  /* 0x000000c7fc007836 */ /* 0x000fe20000000000 */
[----:B------:R-:W-:Y:S01]  /*190d0*/  ISETP.LT.AND P4, PT, R67, UR10, !P4 ;  /* 0x0000000a43007c0c */ /* 0x000fe2000e781270 */
[----:B------:R0:W-:Y:S01]  /*190e0*/  @P5 STG.E.U16 desc[UR22][R68.64], R73 ;  /* 0x0000004944005986 */ /* 0x0001e2000c101516 */
[C---:B------:R-:W-:Y:S01]  /*190f0*/  VIADD R75, R71.reuse, UR30 ;  /* 0x0000001e474b7c36 */ /* 0x040fe20008000000 */
[----:B------:R-:W4:Y:S01]  /*19100*/  LDCU UR9, c[0x0][0x398] ;  /* 0x00007300ff0977ac */ /* 0x000f220008000800 */
[----:B--2---:R-:W-:Y:S01]  /*19110*/  ISETP.GE.AND P0, PT, R0, UR4, PT ;  /* 0x0000000400007c0c */ /* 0x004fe2000bf06270 */
[----:B------:R-:W-:Y:S01]  /*19120*/  VIADD R0, R252, 0xc8 ;  /* 0x000000c8fc007836 */ /* 0x000fe20000000000 */
[----:B------:R-:W2:Y:S01]  /*19130*/  LDCU UR4, c[0x0][0x39c] ;  /* 0x00007380ff0477ac */ /* 0x000ea20008000800 */
[----:B-1----:R-:W-:Y:S01]  /*19140*/  IMAD.WIDE R2, R71, 0x2, R4 ;  /* 0x0000000247027825 */ /* 0x002fe200078e0204 */
[----:B------:R-:W1:Y:S01]  /*19150*/  LDCU UR10, c[0x0][0x398] ;  /* 0x00007300ff0a77ac */ /* 0x000e620008000800 */
[----:B0-----:R-:W-:-:S02]  /*19160*/  PRMT R69, R73, 0x7632, R69 ;  /* 0x0000763249457816 */ /* 0x001fc40000000045 */
[C---:B------:R-:W-:Y:S01]  /*19170*/  IMAD.WIDE R8, R75.reuse, 0x2, R6 ;  /* 0x000000024b087825 */ /* 0x040fe200078e0206 */
[----:B---3--:R-:W-:Y:S01]  /*19180*/  ISETP.GE.AND P6, PT, R0, UR6, PT ;  /* 0x0000000600007c0c */ /* 0x008fe2000bfc6270 */
[----:B------:R-:W0:Y:S01]  /*19190*/  LDCU UR6, c[0x0][0x39c] ;  /* 0x00007380ff0677ac */ /* 0x000e220008000800 */
[----:B------:R3:W-:Y:S01]  /*191a0*/  @P2 STG.E.U16 desc[UR22][R2.64], R69 ;  /* 0x0000004502002986 */ /* 0x0007e2000c101516 */
[----:B------:R-:W-:-:S03]  /*191b0*/  VIADD R73, R75, UR30 ;  /* 0x0000001e4b497c36 */ /* 0x000fc60008000000 */
[----:B------:R0:W-:Y:S01]  /*191c0*/  @P3 STG.E.U16 desc[UR22][R8.64], R10 ;  /* 0x0000000a08003986 */ /* 0x0001e2000c101516 */
[----:B------:R-:W-:Y:S02]  /*191d0*/  ISETP.LT.AND P3, PT, R200, UR14, !P0 ;  /* 0x0000000ec8007c0c */ /* 0x000fe4000c761270 */
[----:B---3--:R-:W-:Y:S01]  /*191e0*/  PRMT R3, R10, 0x7632, R3 ;  /* 0x000076320a037816 */ /* 0x008fe20000000003 */
[----:B------:R-:W-:Y:S01]  /*191f0*/  IMAD.WIDE R68, R75, 0x2, R4 ;  /* 0x000000024b447825 */ /* 0x000fe200078e0204 */
[----:B------:R-:W-:Y:S01]  /*19200*/  ISETP.LT.AND P0, PT, R67, UR16, !P0 ;  /* 0x0000001043007c0c */ /* 0x000fe2000c701270 */
[----:B------:R-:W3:Y:S03]  /*19210*/  LDCU UR14, c[0x0][0x398] ;  /* 0x00007300ff0e77ac */ /* 0x000ee60008000800 */
[----:B------:R1:W-:Y:S01]  /*19220*/  @P4 STG.E.U16 desc[UR22][R68.64], R3 ;  /* 0x0000000344004986 */ /* 0x0003e2000c101516 */
[----:B------:R-:W-:Y:S01]  /*19230*/  ISETP.LT.AND P4, PT, R200, UR12, !P6 ;  /* 0x0000000cc8007c0c */ /* 0x000fe2000f781270 */
[----:B------:R-:W-:-:S02]  /*19240*/  VIADD R75, R73, UR30 ;  /* 0x0000001e494b7c36 */ /* 0x000fc40008000000 */
[----:B------:R-:W-:Y:S01]  /*19250*/  VIADD R0, R252, 0xc9 ;  /* 0x000000c9fc007836 */ /* 0x000fe20000000000 */
[----:B------:R-:W-:Y:S01]  /*19260*/  ISETP.LT.AND P6, PT, R67, UR18, !P6 ;  /* 0x0000001243007c0c */ /* 0x000fe2000f7c1270 */
[--C-:B------:R-:W-:Y:S01]  /*19270*/  IMAD.WIDE R70, R73, 0x2, R6.reuse ;  /* 0x0000000249467825 */ /* 0x100fe200078e0206 */
[----:B------:R-:W3:Y:S03]  /*19280*/  LDCU UR12, c[0x0][0x398] ;  /* 0x00007300ff0c77ac */ /* 0x000ee60008000800 */
[----:B0-----:R-:W-:Y:S01]  /*19290*/  IMAD.WIDE R8, R75, 0x2, R6 ;  /* 0x000000024b087825 */ /* 0x001fe200078e0206 */
[----:B------:R-:W0:Y:S01]  /*192a0*/  LDCU UR16, c[0x0][0x398] ;  /* 0x00007300ff1077ac */ /* 0x000e220008000800 */
[----:B-1----:R-:W-:Y:S02]  /*192b0*/  PRMT R69, R11, 0x7632, R69 ;  /* 0x000076320b457816 */ /* 0x002fe40000000045 */
[----:B------:R-:W-:Y:S01]  /*192c0*/  IMAD.WIDE R2, R73, 0x2, R4 ;  /* 0x0000000249027825 */ /* 0x000fe200078e0204 */
[----:B--2---:R-:W-:Y:S01]  /*192d0*/  ISETP.GE.AND P1, PT, R0, UR4, PT ;  /* 0x0000000400007c0c */ /* 0x004fe2000bf26270 */
[----:B------:R1:W-:Y:S01]  /*192e0*/  @P3 STG.E.U16 desc[UR22][R70.64], R11 ;  /* 0x0000000b46003986 */ /* 0x0003e2000c101516 */
[----:B------:R-:W2:Y:S01]  /*192f0*/  LDCU UR4, c[0x0][0x39c] ;  /* 0x00007380ff0477ac */ /* 0x000ea20008000800 */
[----:B------:R-:W-:-:S02]  /*19300*/  VIADD R0, R252, 0xca ;  /* 0x000000cafc007836 */ /* 0x000fc40000000000 */
[----:B------:R-:W-:Y:S01]  /*19310*/  @P0 STG.E.U16 desc[UR22][R2.64], R69 ;  /* 0x0000004502000986 */ /* 0x000fe2000c101516 */
[C---:B------:R-:W-:Y:S01]  /*19320*/  VIADD R13, R75.reuse, UR30 ;  /* 0x0000001e4b0d7c36 */ /* 0x040fe20008000000 */
[----:B------:R-:W0:Y:S02]  /*19330*/  LDCU UR18, c[0x0][0x398] ;  /* 0x00007300ff1277ac */ /* 0x000e240008000800 */
[----:B------:R2:W-:Y:S01]  /*19340*/  @P4 STG.E.U16 desc[UR22][R8.64], R12 ;  /* 0x0000000c08004986 */ /* 0x0005e2000c101516 */
[----:B------:R-:W-:Y:S01]  /*19350*/  ISETP.LT.AND P4, PT, R200, UR20, !P1 ;  /* 0x00000014c8007c0c */ /* 0x000fe2000cf81270 */
[----:B------:R-:W0:Y:S01]  /*19360*/  LDCU UR20, c[0x0][0x398] ;  /* 0x00007300ff1477ac */ /* 0x000e220008000800 */
[----:B-1----:R-:W-:Y:S01]  /*19370*/  IMAD.WIDE R10, R75, 0x2, R4 ;  /* 0x000000024b0a7825 */ /* 0x002fe200078e0204 */
[----:B------:R-:W-:Y:S01]  /*19380*/  ISETP.GE.AND P5, PT, R0, UR6, PT ;  /* 0x0000000600007c0c */ /* 0x000fe2000bfa6270 */
[----:B------:R-:W1:Y:S01]  /*19390*/  LDCU UR6, c[0x0][0x39c] ;  /* 0x00007380ff0677ac */ /* 0x000e620008000800 */
[----:B------:R-:W-:-:S02]  /*193a0*/  ISETP.LT.AND P1, PT, R67, UR24, !P1 ;  /* 0x0000001843007c0c */ /* 0x000fc4000cf21270 */
[----:B--2---:R-:W-:Y:S01]  /*193b0*/  PRMT R9, R12, 0x7632, R9 ;  /* 0x000076320c097816 */ /* 0x004fe20000000009 */
[C---:B------:R-:W-:Y:S01]  /*193c0*/  IMAD.WIDE R2, R13.reuse, 0x2, R6 ;  /* 0x000000020d027825 */ /* 0x040fe200078e0206 */
[----:B------:R-:W2:Y:S03]  /*193d0*/  LDCU UR24, c[0x0][0x398] ;  /* 0x00007300ff1877ac */ /* 0x000ea60008000800 */
[----:B------:R0:W-:Y:S01]  /*193e0*/  @P6 STG.E.U16 desc[UR22][R10.64], R9 ;  /* 0x000000090a006986 */ /* 0x0001e2000c101516 */
[----:B------:R-:W-:Y:S01]  /*193f0*/  ISETP.LT.AND P6, PT, R200, UR26, !P5 ;  /* 0x0000001ac8007c0c */ /* 0x000fe2000efc1270 */
[----:B------:R-:W-:Y:S02]  /*19400*/  VIADD R69, R13, UR30 ;  /* 0x0000001e0d457c36 */ /* 0x000fe40008000000 */
[----:B------:R-:W-:Y:S01]  /*19410*/  VIADD R0, R252, 0xcb ;  /* 0x000000cbfc007836 */ /* 0x000fe20000000000 */
[----:B------:R1:W-:Y:S01]  /*19420*/  @P4 STG.E.U16 desc[UR22][R2.64], R77 ;  /* 0x0000004d02004986 */ /* 0x0003e2000c101516 */
[----:B----4-:R-:W-:Y:S01]  /*19430*/  ISETP.LT.AND P5, PT, R67, UR9, !P5 ;  /* 0x0000000943007c0c */ /* 0x010fe2000efa1270 */
[----:B------:R-:W4:Y:S02]  /*19440*/  LDCU UR26, c[0x0][0x398] ;  /* 0x00007300ff1a77ac */ /* 0x000f240008000800 */
[----:B------:R-:W-:Y:S01]  /*19450*/  ISETP.GE.AND P2, PT, R0, UR4, PT ;  /* 0x0000000400007c0c */ /* 0x000fe2000bf46270 */
[----:B0-----:R-:W-:Y:S01]  /*19460*/  IMAD.WIDE R8, R13, 0x2, R4 ;  /* 0x000000020d087825 */ /* 0x001fe200078e0204 */
[----:B------:R-:W0:Y:S03]  /*19470*/  LDCU UR4, c[0x0][0x39c] ;  /* 0x00007380ff0477ac */ /* 0x000e260008000800 */
[----:B------:R-:W-:Y:S01]  /*19480*/  IMAD.WIDE R10, R69, 0x2, R6 ;  /* 0x00000002450a7825 */ /* 0x000fe200078e0206 */
[----:B-1----:R-:W-:Y:S01]  /*19490*/  PRMT R3, R77, 0x7632, R3 ;  /* 0x000076324d037816 */ /* 0x002fe20000000003 */
[----:B------:R-:W1:Y:S04]  /*194a0*/  LDCU UR9, c[0x0][0x398] ;  /* 0x00007300ff0977ac */ /* 0x000e680008000800 */
[----:B------:R0:W-:Y:S04]  /*194b0*/  @P1 STG.E.U16 desc[UR22][R8.64], R3 ;  /* 0x0000000308001986 */ /* 0x0001e8000c101516 */
[----:B------:R1:W-:Y:S01]  /*194c0*/  @P6 STG.E.U16 desc[UR22][R10.64], R14 ;  /* 0x0000000e0a006986 */ /* 0x0003e2000c101516 */
[----:B------:R-:W-:Y:S01]  /*194d0*/  ISETP.LT.AND P6, PT, R200, UR10, !P2 ;  /* 0x0000000ac8007c0c */ /* 0x000fe2000d7c1270 */
[----:B------:R-:W-:-:S02]  /*194e0*/  VIADD R13, R69, UR30 ;  /* 0x0000001e450d7c36 */ /* 0x000fc40008000000 */
[----:B------:R-:W-:Y:S01]  /*194f0*/  VIADD R0, R252, 0xcc ;  /* 0x000000ccfc007836 */ /* 0x000fe20000000000 */
[----:B------:R-:W2:Y:S01]  /*19500*/  LDCU UR10, c[0x0][0x398] ;  /* 0x00007300ff0a77ac */ /* 0x000ea20008000800 */
[----:B0-----:R-:W-:-:S03]  /*19510*/  IMAD.WIDE R2, R69, 0x2, R4 ;  /* 0x0000000245027825 */ /* 0x001fc600078e0204 */
[----:B------:R-:W-:Y:S01]  /*19520*/  ISETP.GE.AND P3, PT, R0, UR6, PT ;  /* 0x0000000600007c0c */ /* 0x000fe2000bf66270 */
[----:B------:R-:W0:Y:S01]  /*19530*/  LDCU UR6, c[0x0][0x39c] ;  /* 0x00007380ff0677ac */ /* 0x000e220008000800 */
[----:B-1----:R-:W-:Y:S01]  /*19540*/  PRMT R11, R14, 0x7632, R11 ;  /* 0x000076320e0b7816 */ /* 0x002fe2000000000b */
[----:B------:R-:W-:Y:S01]  /*19550*/  IMAD.WIDE R8, R13, 0x2, R6 ;  /* 0x000000020d087825 */ /* 0x000fe200078e0206 */
[----:B---3--:R-:W-:Y:S01]  /*19560*/  ISETP.LT.AND P2, PT, R67, UR14, !P2 ;  /* 0x0000000e43007c0c */ /* 0x008fe2000d741270 */
[----:B------:R-:W1:Y:S02]  /*19570*/  LDCU UR14, c[0x0][0x398] ;  /* 0x00007300ff0e77ac */ /* 0x000e640008000800 */
[----:B------:R3:W-:Y:S04]  /*19580*/  @P5 STG.E.U16 desc[UR22][R2.64], R11 ;  /* 0x0000000b02005986 */ /* 0x0007e8000c101516 */
[----:B------:R0:W-:Y:S01]  /*19590*/  @P6 STG.E.U16 desc[UR22][R8.64], R79 ;  /* 0x0000004f08006986 */ /* 0x0001e2000c101516 */
[----:B------:R-:W-:Y:S01]  /*195a0*/  ISETP.LT.AND P6, PT, R200, UR12, !P3 ;  /* 0x0000000cc8007c0c */ /* 0x000fe2000dfc1270 */
[----:B------:R-:W-:-:S02]  /*195b0*/  VIADD R15, R13, UR30 ;  /* 0x0000001e0d0f7c36 */ /* 0x000fc40008000000 */
[----:B------:R-:W-:Y:S01]  /*195c0*/  VIADD R0, R252, 0xcd ;  /* 0x000000cdfc007836 */ /* 0x000fe20000000000 */
[----:B------:R-:W1:Y:S01]  /*195d0*/  LDCU UR12, c[0x0][0x398] ;  /* 0x00007300ff0c77ac */ /* 0x000e620008000800 */
[----:B---3--:R-:W-:-:S03]  /*195e0*/  IMAD.WIDE R10, R13, 0x2, R4 ;  /* 0x000000020d0a7825 */ /* 0x008fc600078e0204 */
[----:B------:R-:W-:Y:S01]  /*195f0*/  ISETP.GE.AND P0, PT, R0, UR4, PT ;  /* 0x0000000400007c0c */ /* 0x000fe2000bf06270 */
[----:B------:R-:W3:Y:S01]  /*19600*/  LDCU UR4, c[0x0][0x39c] ;  /* 0x00007380ff0477ac */ /* 0x000ee20008000800 */
[----:B0-----:R-:W-:Y:S01]  /*19610*/  PRMT R9, R79, 0x7632, R9 ;  /* 0x000076324f097816 */ /* 0x001fe20000000009 */
[----:B------:R-:W-:Y:S01]  /*19620*/  IMAD.WIDE R2, R15, 0x2, R6 ;  /* 0x000000020f027825 */ /* 0x000fe200078e0206 */
[----:B------:R-:W-:Y:S01]  /*19630*/  ISETP.LT.AND P3, PT, R67, UR16, !P3 ;  /* 0x0000001043007c0c */ /* 0x000fe2000df61270 */
[----:B------:R-:W0:Y:S02]  /*19640*/  LDCU UR16, c[0x0][0x398] ;  /* 0x00007300ff1077ac */ /* 0x000e240008000800 */
[----:B------:R1:W-:Y:S04]  /*19650*/  @P2 STG.E.U16 desc[UR22][R10.64], R9 ;  /* 0x000000090a002986 */ /* 0x0003e8000c101516 */
[----:B------:R0:W-:Y:S01]  /*19660*/  @P6 STG.E.U16 desc[UR22][R2.64], R16 ;  /* 0x0000001002006986 */ /* 0x0001e2000c101516 */
[----:B------:R-:W-:Y:S01]  /*19670*/  ISETP.LT.AND P6, PT, R200, UR18, !P0 ;  /* 0x00000012c8007c0c */ /* 0x000fe2000c7c1270 */
[----:B------:R-:W-:-:S02]  /*19680*/  VIADD R13, R15, UR30 ;  /* 0x0000001e0f0d7c36 */ /* 0x000fc40008000000 */
[----:B------:R-:W-:Y:S01]  /*19690*/  VIADD R0, R252, 0xce ;  /* 0x000000cefc007836 */ /* 0x000fe20000000000 */
[----:B------:R-:W3:Y:S01]  /*196a0*/  LDCU UR18, c[0x0][0x398] ;  /* 0x00007300ff1277ac */ /* 0x000ee20008000800 */
[----:B-1----:R-:W-:-:S03]  /*196b0*/  IMAD.WIDE R8, R15, 0x2, R4 ;  /* 0x000000020f087825 */ /* 0x002fc600078e0204 */
[----:B------:R-:W-:Y:S01]  /*196c0*/  ISETP.GE.AND P4, PT, R0, UR6, PT ;  /* 0x0000000600007c0c */ /* 0x000fe2000bf86270 */
[----:B------:R-:W1:Y:S01]  /*196d0*/  LDCU UR6, c[0x0][0x39c] ;  /* 0x00007380ff0677ac */ /* 0x000e620008000800 */
[----:B0-----:R-:W-:Y:S01]  /*196e0*/  PRMT R3, R16, 0x7632, R3 ;  /* 0x0000763210037816 */ /* 0x001fe20000000003 */
[----:B------:R-:W-:Y:S01]  /*196f0*/  IMAD.WIDE R10, R13, 0x2, R6 ;  /* 0x000000020d0a7825 */ /* 0x000fe200078e0206 */
[----:B------:R-:W-:Y:S01]  /*19700*/  ISETP.LT.AND P0, PT, R67, UR20, !P0 ;  /* 0x0000001443007c0c */ /* 0x000fe2000c701270 */
[----:B------:R-:W0:Y:S02]  /*19710*/  LDCU UR20, c[0x0][0x398] ;  /* 0x00007300ff1477ac */ /* 0x000e240008000800 */
[----:B------:R1:W-:Y:S04]  /*19720*/  @P3 STG.E.U16 desc[UR22][R8.64], R3 ;  /* 0x0000000308003986 */ /* 0x0003e8000c101516 */
[----:B------:R0:W-:Y:S01]  /*19730*/  @P6 STG.E.U16 desc[UR22][R10.64], R17 ;  /* 0x000000110a006986 */ /* 0x0001e2000c101516 */
[----:B--2---:R-:W-:Y:S01]  /*19740*/  ISETP.LT.AND P6, PT, R200, UR24, !P4 ;  /* 0x00000018c8007c0c */ /* 0x004fe2000e7c1270 */
[----:B------:R-:W-:-:S02]  /*19750*/  VIADD R15, R13, UR30 ;  /* 0x0000001e0d0f7c36 */ /* 0x000fc40008000000 */
[----:B------:R-:W-:Y:S01]  /*19760*/  VIADD R0, R252, 0xcf ;  /* 0x000000cffc007836 */ /* 0x000fe20000000000 */
[----:B------:R-:W2:Y:S01]  /*19770*/  LDCU UR24, c[0x0][0x398] ;  /* 0x00007300ff1877ac */ /* 0x000ea20008000800 */
[----:B-1----:R-:W-:-:S03]  /*19780*/  IMAD.WIDE R2, R13, 0x2, R4 ;  /* 0x000000020d027825 */ /* 0x002fc600078e0204 */
[----:B---3--:R-:W-:Y:S01]  /*19790*/  ISETP.GE.AND P1, PT, R0, UR4, PT ;  /* 0x0000000400007c0c */ /* 0x008fe2000bf26270 */
[----:B------:R-:W1:Y:S01]  /*197a0*/  LDCU UR4, c[0x0][0x39c] ;  /* 0x00007380ff0477ac */ /* 0x000e620008000800 */
[----:B0-----:R-:W-:Y:S01]  /*197b0*/  PRMT R11, R17, 0x7632, R11 ;  /* 0x00007632110b7816 */ /* 0x001fe2000000000b */
[----:B------:R-:W-:Y:S01]  /*197c0*/  IMAD.WIDE R8, R15, 0x2, R6 ;  /* 0x000000020f087825 */ /* 0x000fe200078e0206 */
[----:B----4-:R-:W-:Y:S01]  /*197d0*/  ISETP.LT.AND P4, PT, R67, UR26, !P4 ;  /* 0x0000001a43007c0c */ /* 0x010fe2000e781270 */
[----:B------:R-:W0:Y:S02]  /*197e0*/  LDCU UR26, c[0x0][0x398] ;  /* 0x00007300ff1a77ac */ /* 0x000e240008000800 */
[----:B------:R3:W-:Y:S04]  /*197f0*/  @P0 STG.E.U16 desc[UR22][R2.64], R11 ;  /* 0x0000000b02000986 */ /* 0x0007e8000c101516 */
[----:B------:R4:W-:Y:S01]  /*19800*/  @P6 STG.E.U16 desc[UR22][R8.64], R18 ;  /* 0x0000001208006986 */ /* 0x0009e2000c101516 */
[----:B------:R-:W-:Y:S01]  /*19810*/  ISETP.LT.AND P6, PT, R200, UR9, !P1 ;  /* 0x00000009c8007c0c */ /* 0x000fe2000cfc1270 */
[----:B------:R-:W-:-:S02]  /*19820*/  VIADD R13, R15, UR30 ;  /* 0x0000001e0f0d7c36 */ /* 0x000fc40008000000 */
[----:B------:R-:W-:Y:S01]  /*19830*/  VIADD R0, R252, 0xd0 ;  /* 0x000000d0fc007836 */ /* 0x000fe20000000000 */
[----:B------:R-:W0:Y:S01]  /*19840*/  LDCU UR9, c[0x0][0x398] ;  /* 0x00007300ff0977ac */ /* 0x000e220008000800 */
[----:B---3--:R-:W-:-:S03]  /*19850*/  IMAD.WIDE R10, R15, 0x2, R4 ;  /* 0x000000020f0a7825 */ /* 0x008fc600078e0204 */
[----:B------:R-:W-:Y:S01]  /*19860*/  ISETP.GE.AND P5, PT, R0, UR6, PT ;  /* 0x0000000600007c0c */ /* 0x000fe2000bfa6270 */
[----:B------:R-:W3:Y:S01]  /*19870*/  LDCU UR6, c[0x0][0x39c] ;  /* 0x00007380ff0677ac */ /* 0x000ee20008000800 */
[----:B----4-:R-:W-:Y:S01]  /*19880*/  PRMT R9, R18, 0x7632, R9 ;  /* 0x0000763212097816 */ /* 0x010fe20000000009 */
[----:B------:R-:W-:Y:S01]  /*19890*/  IMAD.WIDE R2, R13, 0x2, R6 ;  /* 0x000000020d027825 */ /* 0x000fe200078e0206 */
[----:B------:R-:W-:Y:S01]  /*198a0*/  ISETP.LT.AND P1, PT, R67, UR10, !P1 ;  /* 0x0000000a43007c0c */ /* 0x000fe2000cf21270 */
[----:B------:R-:W4:Y:S02]  /*198b0*/  LDCU UR10, c[0x0][0x398] ;  /* 0x00007300ff0a77ac */ /* 0x000f240008000800 */
[----:B------:R0:W-:Y:S04]  /*198c0*/  @P4 STG.E.U16 desc[UR22][R10.64], R9 ;  /* 0x000000090a004986 */ /* 0x0001e8000c101516 */
[----:B------:R2:W-:Y:S01]  /*198d0*/  @P6 STG.E.U16 desc[UR22][R2.64], R19 ;  /* 0x0000001302006986 */ /* 0x0005e2000c101516 */
[----:B------:R-:W-:Y:S01]  /*198e0*/  ISETP.LT.AND P6, PT, R200, UR12, !P5 ;  /* 0x0000000cc8007c0c */ /* 0x000fe2000efc1270 */
[----:B------:R-:W-:-:S02]  /*198f0*/  VIADD R15, R13, UR30 ;  /* 0x0000001e0d0f7c36 */ /* 0x000fc40008000000 */
[----:B------:R-:W-:Y:S01]  /*19900*/  VIADD R0, R252, 0xd1 ;  /* 0x000000d1fc007836 */ /* 0x000fe20000000000 */
[----:B------:R-:W3:Y:S01]  /*19910*/  LDCU UR12, c[0x0][0x398] ;  /* 0x00007300ff0c77ac */ /* 0x000ee20008000800 */
[----:B0-----:R-:W-:-:S03]  /*19920*/  IMAD.WIDE R8, R13, 0x2, R4 ;  /* 0x000000020d087825 */ /* 0x001fc600078e0204 */
[----:B-1----:R-:W-:Y:S01]  /*19930*/  ISETP.GE.AND P2, PT, R0, UR4, PT ;  /* 0x0000000400007c0c */ /* 0x002fe2000bf46270 */
[----:B------:R-:W0:Y:S01]  /*19940*/  LDCU UR4, c[0x0][0x39c] ;  /* 0x00007380ff0477ac */ /* 0x000e220008000800 */
[----:B--2---:R-:W-:Y:S01]  /*19950*/  PRMT R3, R19, 0x7632, R3 ;  /* 0x0000763213037816 */ /* 0x004fe20000000003 */
[----:B------:R-:W-:Y:S01]  /*19960*/  IMAD.WIDE R10, R15, 0x2, R6 ;  /* 0x000000020f0a7825 */ /* 0x000fe200078e0206 */
[----:B------:R-:W-:Y:S01]  /*19970*/  ISETP.LT.AND P5, PT, R67, UR14, !P5 ;  /* 0x0000000e43007c0c */ /* 0x000fe2000efa1270 */
[----:B------:R-:W1:Y:S02]  /*19980*/  LDCU UR14, c[0x0][0x398] ;  /* 0x00007300ff0e77ac */ /* 0x000e640008000800 */
[----:B------:R2:W-:Y:S04]  /*19990*/  @P1 STG.E.U16 desc[UR22][R8.64], R3 ;  /* 0x0000000308001986 */ /* 0x0005e8000c101516 */
[----:B------:R0:W-:Y:S01]  /*199a0*/  @P6 STG.E.U16 desc[UR22][R10.64], R20 ;  /* 0x000000140a006986 */ /* 0x0001e2000c101516 */
[----:B------:R-:W-:Y:S01]  /*199b0*/  ISETP.LT.AND P6, PT, R200, UR16, !P2 ;  /* 0x00000010c8007c0c */ /* 0x000fe2000d7c1270 */
[----:B------:R-:W-:-:S02]  /*199c0*/  VIADD R13, R15, UR30 ;  /* 0x0000001e0f0d7c36 */ /* 0x000fc40008000000 */
[----:B------:R-:W-:Y:S01]  /*199d0*/  VIADD R0, R252, 0xd2 ;  /* 0x000000d2fc007836 */ /* 0x000fe20000000000 */
[----:B------:R-:W1:Y:S01]  /*199e0*/  LDCU UR16, c[0x0][0x398] ;  /* 0x00007300ff1077ac */ /* 0x000e620008000800 */
[----:B--2---:R-:W-:-:S03]  /*199f0*/  IMAD.WIDE R2, R15, 0x2, R4 ;  /* 0x000000020f027825 */ /* 0x004fc600078e0204 */
[----:B---3--:R-:W-:Y:S01]  /*19a00*/  ISETP.GE.AND P3, PT, R0, UR6, PT ;  /* 0x0000000600007c0c */ /* 0x008fe2000bf66270 */
[----:B------:R-:W2:Y:S01]  /*19a10*/  LDCU UR6, c[0x0][0x39c] ;  /* 0x00007380ff0677ac */ /* 0x000ea20008000800 */
        /* <DEDUP_REMOVED lines=24> */
[----:B--2---:R-:W-:Y:S01]  /*19ba0*/  ISETP.GE.AND P4, PT, R0, UR6, PT ;  /* 0x0000000600007c0c */ /* 0x004fe2000bf86270 */
[----:B------:R-:W1:Y:S01]  /*19bb0*/  LDCU UR6, c[0x0][0x39c] ;  /* 0x00007380ff0677ac */ /* 0x000e620008000800 */
[----:B0-----:R-:W-:Y:S01]  /*19bc0*/  PRMT R3, R22, 0x7632, R3 ;  /* 0x0000763216037816 */ /* 0x001fe20000000003 */
[----:B------:R-:W-:Y:S01]  /*19bd0*/  IMAD.WIDE R10, R13, 0x2, R6 ;  /* 0x000000020d0a7825 */ /* 0x000fe200078e0206 */
[----:B------:R-:W-:Y:S01]  /*19be0*/  ISETP.LT.AND P0, PT, R67, UR26, !P0 ;  /* 0x0000001a43007c0c */ /* 0x000fe2000c701270 */
[----:B------:R-:W0:Y:S02]  /*19bf0*/  LDCU UR26, c[0x0][0x398] ;  /* 0x00007300ff1a77ac */ /* 0x000e240008000800 */
[----:B------:R2:W-:Y:S04]  /*19c00*/  @P3 STG.E.U16 desc[UR22][R8.64], R3 ;  /* 0x0000000308003986 */ /* 0x0005e8000c101516 */
[----:B------:R0:W-:Y:S01]  /*19c10*/  @P6 STG.E.U16 desc[UR22][R10.64], R23 ;  /* 0x000000170a006986 */ /* 0x0001e2000c101516 */
[----:B----4-:R-:W-:Y:S01]  /*19c20*/  ISETP.LT.AND P6, PT, R200, UR10, !P4 ;  /* 0x0000000ac8007c0c */ /* 0x010fe2000e7c1270 */
[----:B------:R-:W-:-:S02]  /*19c30*/  VIADD R15, R13, UR30 ;  /* 0x0000001e0d0f7c36 */ /* 0x000fc40008000000 */
[----:B------:R-:W-:Y:S01]  /*19c40*/  VIADD R0, R252, 0xd5 ;  /* 0x000000d5fc007836 */ /* 0x000fe20000000000 */
[----:B------:R-:W4:Y:S01]  /*19c50*/  LDCU UR10, c[0x0][0x398] ;  /* 0x00007300ff0a77ac */ /* 0x000f220008000800 */
        /* <DEDUP_REMOVED lines=12> */
[----:B------:R-:W2:Y:S01]  /*19d20*/  LDCU UR14, c[0x0][0x398] ;  /* 0x00007300ff0e77ac */ /* 0x000ea20008000800 */
[----:B---3--:R-:W-:-:S03]  /*19d30*/  IMAD.WIDE R10, R15, 0x2, R4 ;  /* 0x000000020f0a7825 */ /* 0x008fc600078e0204 */
[----:B-1----:R-:W-:Y:S01]  /*19d40*/  ISETP.GE.AND P5, PT, R0, UR6, PT ;  /* 0x0000000600007c0c */ /* 0x002fe2000bfa6270 */
[----:B------:R-:W1:Y:S01]  /*19d50*/  LDCU UR6, c[0x0][0x39c] ;  /* 0x00007380ff0677ac */ /* 0x000e620008000800 */
        /* <DEDUP_REMOVED lines=11> */
[----:B--2---:R-:W-:Y:S01]  /*19e10*/  ISETP.GE.AND P2, PT, R0, UR4, PT ;  /* 0x0000000400007c0c */ /* 0x004fe2000bf46270 */
        /* <DEDUP_REMOVED lines=127> */
[----:B------:R-:W-:Y:S01]  /*1a610*/  F2FP.F16.F32.PACK_AB R38, R38, R102 ;  /* 0x000000662626723e */ /* 0x000fe200000000ff */
[----:B------:R-:W4:Y:S01]  /*1a620*/  LDCU UR10, c[0x0][0x398] ;  /* 0x00007300ff0a77ac */ /* 0x000f220008000800 */
[----:B---3--:R-:W-:Y:S02]  /*1a630*/  IMAD.WIDE R2, R13, 0x2, R4 ;  /* 0x000000020d027825 */ /* 0x008fe400078e0204 */
        /* <DEDUP_REMOVED lines=11> */
[----:B------:R-:W-:Y:S01]  /*1a6f0*/  F2FP.F16.F32.PACK_AB R39, R39, R103 ;  /* 0x000000672727723e */ /* 0x000fe200000000ff */
[----:B------:R-:W2:Y:S01]  /*1a700*/  LDCU UR12, c[0x0][0x398] ;  /* 0x00007300ff0c77ac */ /* 0x000ea20008000800 */
[----:B---3--:R-:W-:Y:S02]  /*1a710*/  IMAD.WIDE R10, R15, 0x2, R4 ;  /* 0x000000020f0a7825 */ /* 0x008fe400078e0204 */
        /* <DEDUP_REMOVED lines=12> */
[----:B------:R-:W1:Y:S01]  /*1a7e0*/  LDCU UR14, c[0x0][0x398] ;  /* 0x00007300ff0e77ac */ /* 0x000e620008000800 */
        /* <DEDUP_REMOVED lines=77> */
[----:B------:R3:W-:Y:S01]  /*1acc0*/  @P4 STG.E.U16 desc[UR22][R10.64], R9 ;  /* 0x000000090a004986 */ /* 0x0007e2000c101516 */
[----:B------:R-:W-:-:S03]  /*1acd0*/  VIADD R0, R252, 0xe9 ;  /* 0x000000e9fc007836 */ /* 0x000fc60000000000 */
[----:B------:R0:W-:Y:S01]  /*1ace0*/  @P6 STG.E.U16 desc[UR22][R2.64], R43 ;  /* 0x0000002b02006986 */ /* 0x0001e2000c101516 */
[----:B----4-:R-:W-:Y:S01]  /*1acf0*/  ISETP.LT.AND P6, PT, R200, UR10, !P5 ;  /* 0x0000000ac8007c0c */ /* 0x010fe2000efc1270 */
[C---:B------:R-:W-:Y:S01]  /*1ad00*/  VIADD R15, R13.reuse, UR30 ;  /* 0x0000001e0d0f7c36 */ /* 0x040fe20008000000 */
[----:B--2---:R-:W-:Y:S01]  /*1ad10*/  ISETP.GE.AND P2, PT, R0, UR4, PT ;  /* 0x0000000400007c0c */ /* 0x004fe2000bf46270 */
[----:B------:R-:W2:Y:S01]  /*1ad20*/  LDCU UR4, c[0x0][0x39c] ;  /* 0x00007380ff0477ac */ /* 0x000ea20008000800 */
[----:B---3--:R-:W-:Y:S01]  /*1ad30*/  IMAD.WIDE R8, R13, 0x2, R4 ;  /* 0x000000020d087825 */ /* 0x008fe200078e0204 */
[----:B------:R-:W-:Y:S01]  /*1ad40*/  F2FP.F16.F32.PACK_AB R46, R46, R110 ;  /* 0x0000006e2e2e723e */ /* 0x000fe200000000ff */
[----:B------:R-:W3:Y:S01]  /*1ad50*/  LDCU UR10, c[0x0][0x398] ;  /* 0x00007300ff0a77ac */ /* 0x000ee20008000800 */
[----:B0-----:R-:W-:Y:S01]  /*1ad60*/  PRMT R3, R43, 0x7632, R3 ;  /* 0x000076322b037816 */ /* 0x001fe20000000003 */
[----:B------:R-:W-:Y:S01]  /*1ad70*/  IMAD.WIDE R10, R15, 0x2, R6 ;  /* 0x000000020f0a7825 */ /* 0x000fe200078e0206 */
[----:B------:R-:W-:Y:S01]  /*1ad80*/  ISETP.LT.AND P5, PT, R67, UR16, !P5 ;  /* 0x0000001043007c0c */ /* 0x000fe2000efa1270 */
[----:B------:R-:W0:Y:S02]  /*1ad90*/  LDCU UR16, c[0x0][0x398] ;  /* 0x00007300ff1077ac */ /* 0x000e240008000800 */
[----:B------:R4:W-:Y:S01]  /*1ada0*/  @P1 STG.E.U16 desc[UR22][R8.64], R3 ;  /* 0x0000000308001986 */ /* 0x0009e2000c101516 */
[----:B------:R-:W-:-:S03]  /*1adb0*/  VIADD R0, R252, 0xea ;  /* 0x000000eafc007836 */ /* 0x000fc60000000000 */
[----:B------:R0:W-:Y:S01]  /*1adc0*/  @P6 STG.E.U16 desc[UR22][R10.64], R44 ;  /* 0x0000002c0a006986 */ /* 0x0001e2000c101516 */
[----:B------:R-:W-:Y:S01]  /*1add0*/  ISETP.LT.AND P6, PT, R200, UR12, !P2 ;  /* 0x0000000cc8007c0c */ /* 0x000fe2000d7c1270 */
[C---:B------:R-:W-:Y:S01]  /*1ade0*/  VIADD R13, R15.reuse, UR30 ;  /* 0x0000001e0f0d7c36 */ /* 0x040fe20008000000 */
[----:B-1----:R-:W-:Y:S01]  /*1adf0*/  ISETP.GE.AND P3, PT, R0, UR6, PT ;  /* 0x0000000600007c0c */ /* 0x002fe2000bf66270 */
[----:B------:R-:W-:Y:S01]  /*1ae00*/  VIADD R0, R252, 0xeb ;  /* 0x000000ebfc007836 */ /* 0x000fe20000000000 */
[----:B------:R-:W1:Y:S01]  /*1ae10*/  LDCU UR6, c[0x0][0x39c] ;  /* 0x00007380ff0677ac */ /* 0x000e620008000800 */
[----:B----4-:R-:W-:-:S03]  /*1ae20*/  IMAD.WIDE R2, R15, 0x2, R4 ;  /* 0x000000020f027825 */ /* 0x010fc600078e0204 */
[----:B--2---:R-:W-:Y:S01]  /*1ae30*/  ISETP.GE.AND P0, PT, R0, UR4, PT ;  /* 0x0000000400007c0c */ /* 0x004fe2000bf06270 */
[----:B------:R-:W2:Y:S01]  /*1ae40*/  LDCU UR4, c[0x0][0x39c] ;  /* 0x00007380ff0477ac */ /* 0x000ea20008000800 */
[----:B0-----:R-:W-:Y:S01]  /*1ae50*/  PRMT R11, R44, 0x7632, R11 ;  /* 0x000076322c0b7816 */ /* 0x001fe2000000000b */
[----:B------:R-:W-:Y:S01]  /*1ae60*/  IMAD.WIDE R8, R13, 0x2, R6 ;  /* 0x000000020d087825 */ /* 0x000fe200078e0206 */
[----:B------:R-:W-:Y:S01]  /*1ae70*/  ISETP.LT.AND P2, PT, R67, UR18, !P2 ;  /* 0x0000001243007c0c */ /* 0x000fe2000d741270 */
[----:B------:R-:W0:Y:S02]  /*1ae80*/  LDCU UR12, c[0x0][0x398] ;  /* 0x00007300ff0c77ac */ /* 0x000e240008000800 */
[----:B------:R4:W-:Y:S01]  /*1ae90*/  @P5 STG.E.U16 desc[UR22][R2.64], R11 ;  /* 0x0000000b02005986 */ /* 0x0009e2000c101516 */
[----:B------:R-:W-:Y:S01]  /*1aea0*/  VIADD R0, R252, 0xec ;  /* 0x000000ecfc007836 */ /* 0x000fe20000000000 */
[----:B------:R-:W-:Y:S01]  /*1aeb0*/  F2FP.F16.F32.PACK_AB R47, R47, R111 ;  /* 0x0000006f2f2f723e */ /* 0x000fe200000000ff */
[----:B------:R-:W-:Y:S01]  /*1aec0*/  VIADD R15, R13, UR30 ;  /* 0x0000001e0d0f7c36 */ /* 0x000fe20008000000 */
[----:B------:R0:W-:Y:S01]  /*1aed0*/  @P6 STG.E.U16 desc[UR22][R8.64], R45 ;  /* 0x0000002d08006986 */ /* 0x0001e2000c101516 */
[----:B------:R-:W-:Y:S01]  /*1aee0*/  ISETP.LT.AND P6, PT, R200, UR14, !P3 ;  /* 0x0000000ec8007c0c */ /* 0x000fe2000dfc1270 */
[----:B------:R-:W3:Y:S01]  /*1aef0*/  LDCU UR14, c[0x0][0x398] ;  /* 0x00007300ff0e77ac */ /* 0x000ee20008000800 */
[----:B-1----:R-:W-:Y:S01]  /*1af00*/  ISETP.GE.AND P4, PT, R0, UR6, PT ;  /* 0x0000000600007c0c */ /* 0x002fe2000bf86270 */
[----:B------:R-:W-:-:S02]  /*1af10*/  VIADD R0, R252, 0xed ;  /* 0x000000edfc007836 */ /* 0x000fc40000000000 */
[----:B------:R-:W-:Y:S01]  /*1af20*/  VIADD R12, R252, 0xef ;  /* 0x000000effc0c7836 */ /* 0x000fe20000000000 */
[----:B------:R-:W1:Y:S01]  /*1af30*/  LDCU UR6, c[0x0][0x39c] ;  /* 0x00007380ff0677ac */ /* 0x000e620008000800 */
[----:B----4-:R-:W-:Y:S01]  /*1af40*/  IMAD.WIDE R10, R13, 0x2, R4 ;  /* 0x000000020d0a7825 */ /* 0x010fe200078e0204 */
[----:B------:R-:W-:Y:S01]  /*1af50*/  F2FP.F16.F32.PACK_AB R48, R48, R112 ;  /* 0x000000703030723e */ /* 0x000fe200000000ff */
[----:B------:R-:W4:Y:S01]  /*1af60*/  LDCU UR18, c[0x0][0x398] ;  /* 0x00007300ff1277ac */ /* 0x000f220008000800 */
[----:B0-----:R-:W-:Y:S01]  /*1af70*/  PRMT R9, R45, 0x7632, R9 ;  /* 0x000076322d097816 */ /* 0x001fe20000000009 */
[----:B------:R-:W-:Y:S01]  /*1af80*/  IMAD.WIDE R2, R15, 0x2, R6 ;  /* 0x000000020f027825 */ /* 0x000fe200078e0206 */
[----:B------:R-:W-:-:S03]  /*1af90*/  ISETP.LT.AND P3, PT, R67, UR20, !P3 ;  /* 0x0000001443007c0c */ /* 0x000fc6000df61270 */
[----:B------:R0:W-:Y:S01]  /*1afa0*/  @P2 STG.E.U16 desc[UR22][R10.64], R9 ;  /* 0x000000090a002986 */ /* 0x0001e2000c101516 */
[----:B--2---:R-:W-:Y:S01]  /*1afb0*/  ISETP.GE.AND P1, PT, R0, UR4, PT ;  /* 0x0000000400007c0c */ /* 0x004fe2000bf26270 */
[----:B------:R-:W2:Y:S02]  /*1afc0*/  LDCU UR4, c[0x0][0x39c] ;  /* 0x00007380ff0477ac */ /* 0x000ea40008000800 */
[----:B------:R1:W-:Y:S01]  /*1afd0*/  @P6 STG.E.U16 desc[UR22][R2.64], R46 ;  /* 0x0000002e02006986 */ /* 0x0003e2000c101516 */
[----:B------:R-:W-:Y:S01]  /*1afe0*/  ISETP.LT.AND P6, PT, R200, UR24, !P0 ;  /* 0x00000018c8007c0c */ /* 0x000fe2000c7c1270 */
[C---:B------:R-:W-:Y:S02]  /*1aff0*/  VIADD R13, R15.reuse, UR30 ;  /* 0x0000001e0f0d7c36 */ /* 0x040fe40008000000 */
[----:B------:R-:W-:Y:S02]  /*1b000*/  VIADD R0, R252, 0xee ;  /* 0x000000eefc007836 */ /* 0x000fe40000000000 */
[----:B0-----:R-:W-:Y:S01]  /*1b010*/  IMAD.WIDE R8, R15, 0x2, R4 ;  /* 0x000000020f087825 */ /* 0x001fe200078e0204 */
[----:B-1----:R-:W-:-:S03]  /*1b020*/  PRMT R3, R46, 0x7632, R3 ;  /* 0x000076322e037816 */ /* 0x002fc60000000003 */
[----:B------:R-:W-:Y:S01]  /*1b030*/  IMAD.WIDE R10, R13, 0x2, R6 ;  /* 0x000000020d0a7825 */ /* 0x000fe200078e0206 */
[----:B------:R-:W-:Y:S01]  /*1b040*/  ISETP.LT.AND P0, PT, R67, UR28, !P0 ;  /* 0x0000001c43007c0c */ /* 0x000fe2000c701270 */
[----:B------:R0:W-:Y:S01]  /*1b050*/  @P3 STG.E.U16 desc[UR22][R8.64], R3 ;  /* 0x0000000308003986 */ /* 0x0001e2000c101516 */
[----:B------:R-:W-:Y:S01]  /*1b060*/  ISETP.GE.AND P5, PT, R0, UR6, PT ;  /* 0x0000000600007c0c */ /* 0x000fe2000bfa6270 */
[----:B------:R-:W1:Y:S02]  /*1b070*/  LDCU UR6, c[0x0][0x39c] ;  /* 0x00007380ff0677ac */ /* 0x000e640008000800 */
[----:B------:R1:W-:Y:S01]  /*1b080*/  @P6 STG.E.U16 desc[UR22][R10.64], R47 ;  /* 0x0000002f0a006986 */ /* 0x0003e2000c101516 */
[----:B---3--:R-:W-:Y:S01]  /*1b090*/  ISETP.LT.AND P6, PT, R200, UR10, !P4 ;  /* 0x0000000ac8007c0c */ /* 0x008fe2000e7c1270 */
[----:B------:R-:W-:Y:S01]  /*1b0a0*/  VIADD R15, R13, UR30 ;  /* 0x0000001e0d0f7c36 */ /* 0x000fe20008000000 */
[----:B------:R-:W-:Y:S01]  /*1b0b0*/  ISETP.LT.AND P4, PT, R67, UR26, !P4 ;  /* 0x0000001a43007c0c */ /* 0x000fe2000e781270 */
[----:B------:R-:W-:Y:S01]  /*1b0c0*/  VIADD R0, R252, 0xf0 ;  /* 0x000000f0fc007836 */ /* 0x000fe20000000000 */
[----:B--2---:R-:W-:Y:S01]  /*1b0d0*/  ISETP.GE.AND P2, PT, R12, UR4, PT ;  /* 0x000000040c007c0c */ /* 0x004fe2000bf46270 */
[----:B------:R-:W2:Y:S01]  /*1b0e0*/  LDCU UR4, c[0x0][0x39c] ;  /* 0x00007380ff0477ac */ /* 0x000ea20008000800 */
[----:B------:R-:W-:Y:S01]  /*1b0f0*/  PRMT R12, R47, 0x7632, R12 ;  /* 0x000076322f0c7816 */ /* 0x000fe2000000000c */
[----:B0-----:R-:W-:Y:S01]  /*1b100*/  IMAD.WIDE R2, R13, 0x2, R4 ;  /* 0x000000020d027825 */ /* 0x001fe200078e0204 */
[----:B------:R-:W-:Y:S01]  /*1b110*/  PRMT R13, R48, 0x7632, R13 ;  /* 0x00007632300d7816 */ /* 0x000fe2000000000d */
[----:B------:R-:W0:Y:S02]  /*1b120*/  LDCU UR10, c[0x0][0x398] ;  /* 0x00007300ff0a77ac */ /* 0x000e240008000800 */
[C---:B------:R-:W-:Y:S01]  /*1b130*/  IMAD.WIDE R8, R15.reuse, 0x2, R6 ;  /* 0x000000020f087825 */ /* 0x040fe200078e0206 */
[----:B------:R-:W-:Y:S01]  /*1b140*/  ISETP.GE.AND P3, PT, R0, UR9, PT ;  /* 0x0000000900007c0c */ /* 0x000fe2000bf66270 */
[----:B------:R-:W3:Y:S02]  /*1b150*/  LDCU UR9, c[0x0][0x398] ;  /* 0x00007300ff0977ac */ /* 0x000ee40008000800 */
[----:B-1----:R-:W-:Y:S01]  /*1b160*/  IMAD.WIDE R10, R15, 0x2, R4 ;  /* 0x000000020f0a7825 */ /* 0x002fe200078e0204 */
[----:B------:R-:W-:Y:S04]  /*1b170*/  @P0 STG.E.U16 desc[UR22][R2.64], R12 ;  /* 0x0000000c02000986 */ /* 0x000fe8000c101516 */
[----:B------:R-:W-:Y:S01]  /*1b180*/  @P6 STG.E.U16 desc[UR22][R8.64], R48 ;  /* 0x0000003008006986 */ /* 0x000fe2000c101516 */
[----:B------:R-:W-:-:S03]  /*1b190*/  VIADD R0, R252, 0xf1 ;  /* 0x000000f1fc007836 */ /* 0x000fc60000000000 */
[----:B------:R1:W-:Y:S01]  /*1b1a0*/  @P4 STG.E.U16 desc[UR22][R10.64], R13 ;  /* 0x0000000d0a004986 */ /* 0x0003e2000c101516 */
[C---:B------:R-:W-:Y:S01]  /*1b1b0*/  ISETP.LT.AND P4, PT, R200.reuse, UR12, !P1 ;  /* 0x0000000cc8007c0c */ /* 0x040fe2000cf81270 */
[----:B------:R-:W-:Y:S01]  /*1b1c0*/  VIADD R15, R15, UR30 ;  /* 0x0000001e0f0f7c36 */ /* 0x000fe20008000000 */
[----:B------:R-:W-:Y:S01]  /*1b1d0*/  ISETP.LT.AND P1, PT, R67, UR16, !P1 ;  /* 0x0000001043007c0c */ /* 0x000fe2000cf21270 */
[----:B------:R-:W0:Y:S01]  /*1b1e0*/  LDCU UR12, c[0x0][0x398] ;  /* 0x00007300ff0c77ac */ /* 0x000e220008000800 */
[----:B------:R-:W-:Y:S02]  /*1b1f0*/  ISETP.LT.AND P6, PT, R200, UR14, !P5 ;  /* 0x0000000ec8007c0c */ /* 0x000fe4000efc1270 */
[----:B------:R-:W-:Y:S02]  /*1b200*/  F2FP.F16.F32.PACK_AB R49, R49, R113 ;  /* 0x000000713131723e */ /* 0x000fe400000000ff */
[----:B------:R-:W-:Y:S01]  /*1b210*/  ISETP.GE.AND P0, PT, R0, UR6, PT ;  /* 0x0000000600007c0c */ /* 0x000fe2000bf06270 */
[----:B------:R-:W0:Y:S01]  /*1b220*/  LDCU UR6, c[0x0][0x39c] ;  /* 0x00007380ff0677ac */ /* 0x000e220008000800 */
[----:B-1----:R-:W-:Y:S01]  /*1b230*/  VIADD R13, R15, UR30 ;  /* 0x0000001e0f0d7c36 */ /* 0x002fe20008000000 */
[----:B------:R-:W-:Y:S01]  /*1b240*/  PRMT R12, R49, 0x7632, R12 ;  /* 0x00007632310c7816 */ /* 0x000fe2000000000c */
[C---:B------:R-:W-:Y:S01]  /*1b250*/  IMAD.WIDE R2, R15.reuse, 0x2, R6 ;  /* 0x000000020f027825 */ /* 0x040fe200078e0206 */
[----:B------:R-:W-:Y:S01]  /*1b260*/  F2FP.F16.F32.PACK_AB R50, R50, R114 ;  /* 0x000000723232723e */ /* 0x000fe200000000ff */
[----:B------:R-:W1:Y:S02]  /*1b270*/  LDCU UR14, c[0x0][0x398] ;  /* 0x00007300ff0e77ac */ /* 0x000e640008000800 */
[----:B------:R-:W-:Y:S01]  /*1b280*/  IMAD.WIDE R8, R15, 0x2, R4 ;  /* 0x000000020f087825 */ /* 0x000fe200078e0204 */
[----:B------:R0:W-:Y:S03]  /*1b290*/  @P4 STG.E.U16 desc[UR22][R2.64], R49 ;  /* 0x0000003102004986 */ /* 0x0001e6000c101516 */
[----:B------:R-:W-:Y:S01]  /*1b2a0*/  IMAD.WIDE R10, R13, 0x2, R6 ;  /* 0x000000020d0a7825 */ /* 0x000fe200078e0206 */
[----:B------:R1:W-:Y:S01]  /*1b2b0*/  @P1 STG.E.U16 desc[UR22][R8.64], R12 ;  /* 0x0000000c08001986 */ /* 0x0003e2000c101516 */
[----:B---3--:R-:W-:Y:S01]  /*1b2c0*/  ISETP.LT.AND P5, PT, R67, UR9, !P5 ;  /* 0x0000000943007c0c */ /* 0x008fe2000efa1270 */
[----:B------:R-:W3:Y:S01]  /*1b2d0*/  LDCU UR9, c[0x0][0x398] ;  /* 0x00007300ff0977ac */ /* 0x000ee20008000800 */
[----:B------:R-:W-:Y:S01]  /*1b2e0*/  VIADD R0, R252, 0xf2 ;  /* 0x000000f2fc007836 */ /* 0x000fe20000000000 */
[----:B------:R1:W-:Y:S01]  /*1b2f0*/  @P6 STG.E.U16 desc[UR22][R10.64], R50 ;  /* 0x000000320a006986 */ /* 0x0003e2000c101516 */
[----:B----4-:R-:W-:Y:S01]  /*1b300*/  ISETP.LT.AND P6, PT, R200, UR18, !P2 ;  /* 0x00000012c8007c0c */ /* 0x010fe2000d7c1270 */
[----:B------:R-:W-:-:S02]  /*1b310*/  VIADD R15, R13, UR30 ;  /* 0x0000001e0d0f7c36 */ /* 0x000fc40008000000 */
[----:B--2---:R-:W-:Y:S01]  /*1b320*/  ISETP.GE.AND P4, PT, R0, UR4, PT ;  /* 0x0000000400007c0c */ /* 0x004fe2000bf86270 */
[----:B------:R-:W-:Y:S01]  /*1b330*/  VIADD R0, R252, 0xf3 ;  /* 0x000000f3fc007836 */ /* 0x000fe20000000000 */
[----:B------:R-:W2:Y:S01]  /*1b340*/  LDCU UR4, c[0x0][0x39c] ;  /* 0x00007380ff0477ac */ /* 0x000ea20008000800 */
[----:B0-----:R-:W-:Y:S01]  /*1b350*/  IMAD.WIDE R2, R13, 0x2, R4 ;  /* 0x000000020d027825 */ /* 0x001fe200078e0204 */
[----:B------:R-:W-:Y:S02]  /*1b360*/  F2FP.F16.F32.PACK_AB R51, R51, R115 ;  /* 0x000000733333723e */ /* 0x000fe400000000ff */
[----:B------:R-:W-:Y:S01]  /*1b370*/  ISETP.GE.AND P1, PT, R0, UR6, PT ;  /* 0x0000000600007c0c */ /* 0x000fe2000bf26270 */
[----:B-1----:R-:W-:Y:S01]  /*1b380*/  IMAD.WIDE R8, R15, 0x2, R6 ;  /* 0x000000020f087825 */ /* 0x002fe200078e0206 */
[----:B------:R-:W-:Y:S01]  /*1b390*/  PRMT R11, R50, 0x7632, R11 ;  /* 0x00007632320b7816 */ /* 0x000fe2000000000b */
[----:B------:R-:W0:Y:S01]  /*1b3a0*/  LDCU UR6, c[0x0][0x398] ;  /* 0x00007300ff0677ac */ /* 0x000e220008000800 */
[----:B------:R-:W-:-:S03]  /*1b3b0*/  ISETP.LT.AND P2, PT, R67, UR10, !P2 ;  /* 0x0000000a43007c0c */ /* 0x000fc6000d741270 */
[----:B------:R1:W-:Y:S01]  /*1b3c0*/  @P5 STG.E.U16 desc[UR22][R2.64], R11 ;  /* 0x0000000b02005986 */ /* 0x0003e2000c101516 */
[----:B------:R-:W-:Y:S01]  /*1b3d0*/  VIADD R0, R252, 0xf4 ;  /* 0x000000f4fc007836 */ /* 0x000fe20000000000 */
[----:B------:R-:W-:Y:S01]  /*1b3e0*/  F2FP.F16.F32.PACK_AB R52, R52, R116 ;  /* 0x000000743434723e */ /* 0x000fe200000000ff */
[----:B------:R-:W-:Y:S01]  /*1b3f0*/  VIADD R17, R15, UR30 ;  /* 0x0000001e0f117c36 */ /* 0x000fe20008000000 */
[----:B------:R4:W-:Y:S01]  /*1b400*/  @P6 STG.E.U16 desc[UR22][R8.64], R51 ;  /* 0x0000003308006986 */ /* 0x0009e2000c101516 */
[----:B------:R-:W-:Y:S01]  /*1b410*/  ISETP.LT.AND P6, PT, R200, UR12, !P3 ;  /* 0x0000000cc8007c0c */ /* 0x000fe2000dfc1270 */
[----:B------:R-:W3:Y:S01]  /*1b420*/  LDCU UR10, c[0x0][0x398] ;  /* 0x00007300ff0a77ac */ /* 0x000ee20008000800 */
[----:B------:R-:W-:Y:S01]  /*1b430*/  IMAD.WIDE R12, R17, 0x2, R6 ;  /* 0x00000002110c7825 */ /* 0x000fe200078e0206 */
[----:B--2---:R-:W-:Y:S01]  /*1b440*/  ISETP.GE.AND P5, PT, R0, UR4, PT ;  /* 0x0000000400007c0c */ /* 0x004fe2000bfa6270 */
[----:B------:R-:W2:Y:S01]  /*1b450*/  LDCU UR4, c[0x0][0x398] ;  /* 0x00007300ff0477ac */ /* 0x000ea20008000800 */
[----:B-1----:R-:W-:Y:S01]  /*1b460*/  PRMT R3, R51, 0x7632, R3 ;  /* 0x0000763233037816 */ /* 0x002fe20000000003 */
[----:B------:R-:W-:Y:S01]  /*1b470*/  IMAD.WIDE R10, R15, 0x2, R4 ;  /* 0x000000020f0a7825 */ /* 0x000fe200078e0204 */
[----:B------:R-:W-:Y:S01]  /*1b480*/  ISETP.LT.AND P3, PT, R67, UR14, !P3 ;  /* 0x0000000e43007c0c */ /* 0x000fe2000df61270 */
[----:B------:R-:W1:Y:S03]  /*1b490*/  LDCU UR12, c[0x0][0x398] ;  /* 0x00007300ff0c77ac */ /* 0x000e660008000800 */
[----:B------:R2:W-:Y:S01]  /*1b4a0*/  @P2 STG.E.U16 desc[UR22][R10.64], R3 ;  /* 0x000000030a002986 */ /* 0x0005e2000c101516 */
[----:B------:R-:W-:Y:S01]  /*1b4b0*/  VIADD R15, R17, UR30 ;  /* 0x0000001e110f7c36 */ /* 0x000fe20008000000 */
[----:B------:R-:W-:Y:S01]  /*1b4c0*/  F2FP.F16.F32.PACK_AB R53, R53, R117 ;  /* 0x000000753535723e */ /* 0x000fe200000000ff */
[----:B------:R-:W-:Y:S01]  /*1b4d0*/  VIADD R0, R252, 0xf5 ;  /* 0x000000f5fc007836 */ /* 0x000fe20000000000 */
[----:B------:R1:W-:Y:S01]  /*1b4e0*/  @P6 STG.E.U16 desc[UR22][R12.64], R52 ;  /* 0x000000340c006986 */ /* 0x0003e2000c101516 */
[----:B0-----:R-:W-:Y:S01]  /*1b4f0*/  ISETP.LT.AND P6, PT, R200, UR6, !P0 ;  /* 0x00000006c8007c0c */ /* 0x001fe2000c7c1270 */
[----:B----4-:R-:W-:Y:S01]  /*1b500*/  IMAD.WIDE R8, R15, 0x2, R6 ;  /* 0x000000020f087825 */ /* 0x010fe200078e0206 */
[----:B------:R-:W0:Y:S01]  /*1b510*/  LDCU UR6, c[0x0][0x398] ;  /* 0x00007300ff0677ac */ /* 0x000e220008000800 */
[----:B------:R-:W-:-:S02]  /*1b520*/  F2FP.F16.F32.PACK_AB R54, R54, R118 ;  /* 0x000000763636723e */ /* 0x000fc400000000ff */
[----:B------:R-:W-:Y:S01]  /*1b530*/  F2FP.F16.F32.PACK_AB R55, R55, R119 ;  /* 0x000000773737723e */ /* 0x000fe200000000ff */
[----:B------:R-:W4:Y:S01]  /*1b540*/  LDCU UR14, c[0x0][0x398] ;  /* 0x00007300ff0e77ac */ /* 0x000f220008000800 */
[----:B--2---:R-:W-:Y:S01]  /*1b550*/  PRMT R11, R52, 0x7632, R11 ;  /* 0x00007632340b7816 */ /* 0x004fe2000000000b */
[--C-:B------:R-:W-:Y:S01]  /*1b560*/  IMAD.WIDE R2, R17, 0x2, R4.reuse ;  /* 0x0000000211027825 */ /* 0x100fe200078e0204 */
[----:B---3--:R-:W-:Y:S01]  /*1b570*/  ISETP.LT.AND P0, PT, R67, UR9, !P0 ;  /* 0x0000000943007c0c */ /* 0x008fe2000c701270 */
[----:B------:R-:W2:Y:S03]  /*1b580*/  LDCU UR9, c[0x0][0x398] ;  /* 0x00007300ff0977ac */ /* 0x000ea60008000800 */
[----:B------:R3:W-:Y:S04]  /*1b590*/  @P3 STG.E.U16 desc[UR22][R2.64], R11 ;  /* 0x0000000b02003986 */ /* 0x0007e8000c101516 */
[----:B------:R0:W-:Y:S01]  /*1b5a0*/  @P6 STG.E.U16 desc[UR22][R8.64], R53 ;  /* 0x0000003508006986 */ /* 0x0001e2000c101516 */
[----:B------:R-:W-:Y:S01]  /*1b5b0*/  ISETP.LT.AND P6, PT, R200, UR4, !P4 ;  /* 0x00000004c8007c0c */ /* 0x000fe2000e7c1270 */
[C---:B-1----:R-:W-:Y:S01]  /*1b5c0*/  VIADD R13, R15.reuse, UR30 ;  /* 0x0000001e0f0d7c36 */ /* 0x042fe20008000000 */
[----:B------:R-:W-:Y:S01]  /*1b5d0*/  ISETP.GE.AND P2, PT, R0, UR5, PT ;  /* 0x0000000500007c0c */ /* 0x000fe2000bf46270 */
[----:B------:R-:W1:Y:S01]  /*1b5e0*/  LDCU UR5, c[0x0][0x398] ;  /* 0x00007300ff0577ac */ /* 0x000e620008000800 */
[----:B---3--:R-:W-:Y:S01]  /*1b5f0*/  IMAD.WIDE R10, R15, 0x2, R4 ;  /* 0x000000020f0a7825 */ /* 0x008fe200078e0204 */
[----:B------:R-:W3:Y:S01]  /*1b600*/  LDCU UR4, c[0x0][0x398] ;  /* 0x00007300ff0477ac */ /* 0x000ee20008000800 */
[----:B0-----:R-:W-:-:S02]  /*1b610*/  PRMT R9, R53, 0x7632, R9 ;  /* 0x0000763235097816 */ /* 0x001fc40000000009 */
[----:B------:R-:W-:Y:S01]  /*1b620*/  IMAD.WIDE R2, R13, 0x2, R6 ;  /* 0x000000020d027825 */ /* 0x000fe200078e0206 */
[----:B------:R-:W-:Y:S01]  /*1b630*/  ISETP.LT.AND P4, PT, R67, UR6, !P4 ;  /* 0x0000000643007c0c */ /* 0x000fe2000e781270 */
[----:B------:R-:W0:Y:S01]  /*1b640*/  LDCU UR6, c[0x0][0x398] ;  /* 0x00007300ff0677ac */ /* 0x000e220008000800 */
[----:B------:R1:W-:Y:S04]  /*1b650*/  @P0 STG.E.U16 desc[UR22][R10.64], R9 ;  /* 0x000000090a000986 */ /* 0x0003e8000c101516 */
[----:B------:R2:W-:Y:S01]  /*1b660*/  @P6 STG.E.U16 desc[UR22][R2.64], R54 ;  /* 0x0000003602006986 */ /* 0x0005e2000c101516 */
[----:B------:R-:W-:Y:S01]  /*1b670*/  ISETP.LT.AND P6, PT, R200, UR10, !P1 ;  /* 0x0000000ac8007c0c */ /* 0x000fe2000cfc1270 */
[C---:B------:R-:W-:Y:S02]  /*1b680*/  VIADD R15, R13.reuse, UR30 ;  /* 0x0000001e0d0f7c36 */ /* 0x040fe40008000000 */
[----:B-1----:R-:W-:Y:S01]  /*1b690*/  IMAD.WIDE R8, R13, 0x2, R4 ;  /* 0x000000020d087825 */ /* 0x002fe200078e0204 */
[----:B------:R-:W-:Y:S01]  /*1b6a0*/  F2FP.F16.F32.PACK_AB R56, R56, R120 ;  /* 0x000000783838723e */ /* 0x000fe200000000ff */
[----:B------:R-:W1:Y:S01]  /*1b6b0*/  LDCU UR10, c[0x0][0x398] ;  /* 0x00007300ff0a77ac */ /* 0x000e620008000800 */
[----:B--2---:R-:W-:Y:S01]  /*1b6c0*/  PRMT R3, R54, 0x7632, R3 ;  /* 0x0000763236037816 */ /* 0x004fe20000000003 */
[----:B------:R-:W-:Y:S01]  /*1b6d0*/  IMAD.WIDE R10, R15, 0x2, R6 ;  /* 0x000000020f0a7825 */ /* 0x000fe200078e0206 */
[----:B------:R-:W-:Y:S01]  /*1b6e0*/  ISETP.LT.AND P1, PT, R67, UR5, !P1 ;  /* 0x0000000543007c0c */ /* 0x000fe2000cf21270 */
[----:B------:R-:W2:Y:S02]  /*1b6f0*/  LDCU UR5, c[0x0][0x398] ;  /* 0x00007300ff0577ac */ /* 0x000ea40008000800 */
[----:B------:R0:W-:Y:S04]  /*1b700*/  @P4 STG.E.U16 desc[UR22][R8.64], R3 ;  /* 0x0000000308004986 */ /* 0x0001e8000c101516 */
[----:B------:R1:W-:Y:S01]  /*1b710*/  @P6 STG.E.U16 desc[UR22][R10.64], R55 ;  /* 0x000000370a006986 */ /* 0x0003e2000c101516 */
[----:B---3--:R-:W-:Y:S01]  /*1b720*/  ISETP.LT.AND P6, PT, R200, UR4, !P5 ;  /* 0x00000004c8007c0c */ /* 0x008fe2000efc1270 */
[----:B------:R-:W-:-:S02]  /*1b730*/  VIADD R13, R15, UR30 ;  /* 0x0000001e0f0d7c36 */ /* 0x000fc40008000000 */
[----:B0-----:R-:W-:Y:S01]  /*1b740*/  IMAD.WIDE R2, R15, 0x2, R4 ;  /* 0x000000020f027825 */ /* 0x001fe200078e0204 */
[----:B------:R-:W-:Y:S01]  /*1b750*/  F2FP.F16.F32.PACK_AB R57, R57, R121 ;  /* 0x000000793939723e */ /* 0x000fe200000000ff */
[----:B------:R-:W0:Y:S01]  /*1b760*/  LDCU UR4, c[0x0][0x398] ;  /* 0x00007300ff0477ac */ /* 0x000e220008000800 */
[----:B-1----:R-:W-:Y:S01]  /*1b770*/  PRMT R11, R55, 0x7632, R11 ;  /* 0x00007632370b7816 */ /* 0x002fe2000000000b */
        /* <DEDUP_REMOVED lines=21> */
[C---:B------:R-:W-:Y:S01]  /*1b8d0*/  VIADD R0, R252.reuse, 0xf7 ;  /* 0x000000f7fc007836 */ /* 0x040fe20000000000 */
[----:B------:R-:W-:Y:S01]  /*1b8e0*/  F2FP.F16.F32.PACK_AB R59, R59, R123 ;  /* 0x0000007b3b3b723e */ /* 0x000fe200000000ff */
[----:B------:R-:W-:Y:S01]  /*1b8f0*/  VIADD R12, R252, 0xfb ;  /* 0x000000fbfc0c7836 */ /* 0x000fe20000000000 */
[----:B------:R-:W-:Y:S01]  /*1b900*/  F2FP.F16.F32.PACK_AB R60, R60, R124 ;  /* 0x0000007c3c3c723e */ /* 0x000fe200000000ff */
[----:B-1----:R-:W-:Y:S01]  /*1b910*/  IMAD.WIDE R8, R15, 0x2, R4 ;  /* 0x000000020f087825 */ /* 0x002fe200078e0204 */
[----:B------:R-:W-:Y:S01]  /*1b920*/  ISETP.GE.AND P0, PT, R0, UR27, PT ;  /* 0x0000001b00007c0c */ /* 0x000fe2000bf06270 */
[----:B------:R-:W1:Y:S01]  /*1b930*/  LDCU UR10, c[0x0][0x398] ;  /* 0x00007300ff0a77ac */ /* 0x000e620008000800 */
[----:B0-----:R-:W-:Y:S01]  /*1b940*/  PRMT R3, R57, 0x7632, R3 ;  /* 0x0000763239037816 */ /* 0x001fe20000000003 */
[----:B------:R-:W-:Y:S01]  /*1b950*/  IMAD.WIDE R10, R13, 0x2, R6 ;  /* 0x000000020d0a7825 */ /* 0x000fe200078e0206 */
[----:B----4-:R-:W-:Y:S01]  /*1b960*/  ISETP.LT.AND P3, PT, R67, UR14, !P3 ;  /* 0x0000000e43007c0c */ /* 0x010fe2000df61270 */
[----:B------:R-:W0:Y:S02]  /*1b970*/  LDCU UR14, c[0x0][0x398] ;  /* 0x00007300ff0e77ac */ /* 0x000e240008000800 */
[----:B------:R4:W-:Y:S01]  /*1b980*/  @P2 STG.E.U16 desc[UR22][R8.64], R3 ;  /* 0x0000000308002986 */ /* 0x0009e2000c101516 */
[----:B------:R-:W-:-:S03]  /*1b990*/  VIADD R0, R252, 0xf8 ;  /* 0x000000f8fc007836 */ /* 0x000fc60000000000 */
[----:B------:R0:W-:Y:S01]  /*1b9a0*/  @P6 STG.E.U16 desc[UR22][R10.64], R58 ;  /* 0x0000003a0a006986 */ /* 0x0001e2000c101516 */
[----:B------:R-:W-:Y:S01]  /*1b9b0*/  ISETP.LT.AND P6, PT, R200, UR4, !P0 ;  /* 0x00000004c8007c0c */ /* 0x000fe2000c7c1270 */
[C---:B------:R-:W-:Y:S01]  /*1b9c0*/  VIADD R15, R13.reuse, UR30 ;  /* 0x0000001e0d0f7c36 */ /* 0x040fe20008000000 */
[----:B------:R-:W-:Y:S01]  /*1b9d0*/  ISETP.GE.AND P4, PT, R0, UR21, PT ;  /* 0x0000001500007c0c */ /* 0x000fe2000bf86270 */
[----:B------:R-:W-:Y:S02]  /*1b9e0*/  VIADD R0, R252, 0xf9 ;  /* 0x000000f9fc007836 */ /* 0x000fe40000000000 */
[----:B----4-:R-:W-:Y:S01]  /*1b9f0*/  IMAD.WIDE R2, R13, 0x2, R4 ;  /* 0x000000020d027825 */ /* 0x010fe200078e0204 */
[----:B------:R-:W-:Y:S01]  /*1ba00*/  ISETP.GE.AND P2, PT, R12, UR25, PT ;  /* 0x000000190c007c0c */ /* 0x000fe2000bf46270 */
[----:B------:R-:W4:Y:S01]  /*1ba10*/  LDCU UR4, c[0x0][0x398] ;  /* 0x00007300ff0477ac */ /* 0x000f220008000800 */
[----:B0-----:R-:W-:Y:S01]  /*1ba20*/  PRMT R11, R58, 0x7632, R11 ;  /* 0x000076323a0b7816 */ /* 0x001fe2000000000b */
[----:B------:R-:W-:Y:S01]  /*1ba30*/  IMAD.WIDE R8, R15, 0x2, R6 ;  /* 0x000000020f087825 */ /* 0x000fe200078e0206 */
[----:B------:R-:W-:Y:S01]  /*1ba40*/  ISETP.GE.AND P1, PT, R0, UR13, PT ;  /* 0x0000000d00007c0c */ /* 0x000fe2000bf26270 */
[----:B------:R-:W0:Y:S01]  /*1ba50*/  LDCU UR13, c[0x0][0x398] ;  /* 0x00007300ff0d77ac */ /* 0x000e220008000800 */
[----:B--2---:R-:W-:Y:S01]  /*1ba60*/  ISETP.LT.AND P0, PT, R67, UR5, !P0 ;  /* 0x0000000543007c0c */ /* 0x004fe2000c701270 */
[----:B------:R2:W-:Y:S01]  /*1ba70*/  @P3 STG.E.U16 desc[UR22][R2.64], R11 ;  /* 0x0000000b02003986 */ /* 0x0005e2000c101516 */
[----:B------:R-:W-:Y:S01]  /*1ba80*/  VIADD R13, R15, UR30 ;  /* 0x0000001e0f0d7c36 */ /* 0x000fe20008000000 */
[----:B------:R-:W-:Y:S01]  /*1ba90*/  PRMT R12, R59, 0x7632, R12 ;  /* 0x000076323b0c7816 */ /* 0x000fe2000000000c */
[----:B------:R-:W-:Y:S01]  /*1baa0*/  VIADD R0, R252, 0xfa ;  /* 0x000000fafc007836 */ /* 0x000fe20000000000 */
[----:B------:R0:W-:Y:S01]  /*1bab0*/  @P6 STG.E.U16 desc[UR22][R8.64], R59 ;  /* 0x0000003b08006986 */ /* 0x0001e2000c101516 */
[----:B---3--:R-:W-:Y:S01]  /*1bac0*/  ISETP.LT.AND P6, PT, R200, UR15, !P4 ;  /* 0x0000000fc8007c0c */ /* 0x008fe2000e7c1270 */
[----:B------:R-:W3:Y:S01]  /*1bad0*/  LDCU UR5, c[0x0][0x398] ;  /* 0x00007300ff0577ac */ /* 0x000ee20008000800 */
[----:B------:R-:W-:-:S02]  /*1bae0*/  ISETP.LT.AND P4, PT, R67, UR9, !P4 ;  /* 0x0000000943007c0c */ /* 0x000fc4000e781270 */
[----:B------:R-:W-:Y:S01]  /*1baf0*/  PRMT R14, R60, 0x7632, R14 ;  /* 0x000076323c0e7816 */ /* 0x000fe2000000000e */
[----:B------:R-:W1:Y:S01]  /*1bb00*/  LDCU UR9, c[0x0][0x398] ;  /* 0x00007300ff0977ac */ /* 0x000e620008000800 */
[----:B--2---:R-:W-:Y:S01]  /*1bb10*/  IMAD.WIDE R2, R15, 0x2, R4 ;  /* 0x000000020f027825 */ /* 0x004fe200078e0204 */
[----:B------:R-:W-:Y:S01]  /*1bb20*/  ISETP.GE.AND P5, PT, R0, UR7, PT ;  /* 0x0000000700007c0c */ /* 0x000fe2000bfa6270 */
[----:B------:R-:W2:Y:S02]  /*1bb30*/  LDCU UR7, c[0x0][0x398] ;  /* 0x00007300ff0777ac */ /* 0x000ea40008000800 */
[----:B0-----:R-:W-:Y:S01]  /*1bb40*/  IMAD.WIDE R8, R13, 0x2, R6 ;  /* 0x000000020d087825 */ /* 0x001fe200078e0206 */
[----:B------:R0:W-:Y:S01]  /*1bb50*/  @P0 STG.E.U16 desc[UR22][R2.64], R12 ;  /* 0x0000000c02000986 */ /* 0x0001e2000c101516 */
[----:B------:R-:W-:Y:S01]  /*1bb60*/  F2FP.F16.F32.PACK_AB R61, R61, R125 ;  /* 0x0000007d3d3d723e */ /* 0x000fe200000000ff */
[----:B------:R-:W1:Y:S01]  /*1bb70*/  LDCU UR15, c[0x0][0x398] ;  /* 0x00007300ff0f77ac */ /* 0x000e620008000800 */
[C---:B------:R-:W-:Y:S01]  /*1bb80*/  IMAD.WIDE R10, R13.reuse, 0x2, R4 ;  /* 0x000000020d0a7825 */ /* 0x040fe200078e0204 */
        /* <DEDUP_REMOVED lines=8> */
[----:B------:R-:W-:Y:S01]  /*1bc10*/  VIADD R0, R252, 0xfd ;  /* 0x000000fdfc007836 */ /* 0x000fe20000000000 */
[----:B------:R-:W-:Y:S01]  /*1bc20*/  ISETP.LT.AND P6, PT, R200, UR6, !P5 ;  /* 0x00000006c8007c0c */ /* 0x000fe2000efc1270 */
[----:B0-----:R-:W-:Y:S01]  /*1bc30*/  IMAD.WIDE R2, R13, 0x2, R6 ;  /* 0x000000020d027825 */ /* 0x001fe200078e0206 */
[----:B------:R-:W-:Y:S01]  /*1bc40*/  PRMT R12, R61, 0x7632, R12 ;  /* 0x000076323d0c7816 */ /* 0x000fe2000000000c */
[----:B------:R-:W0:Y:S01]  /*1bc50*/  LDCU UR6, c[0x0][0x398] ;  /* 0x00007300ff0677ac */ /* 0x000e220008000800 */
[----:B------:R-:W-:Y:S01]  /*1bc60*/  ISETP.GE.AND P0, PT, R0, UR17, PT ;  /* 0x0000001100007c0c */ /* 0x000fe2000bf06270 */
[----:B------:R-:W-:-:S02]  /*1bc70*/  VIADD R0, R252, 0xfe ;  /* 0x000000fefc007836 */ /* 0x000fc40000000000 */
[C---:B------:R-:W-:Y:S02]  /*1bc80*/  VIADD R15, R13.reuse, UR30 ;  /* 0x0000001e0d0f7c36 */ /* 0x040fe40008000000 */
[----:B------:R-:W-:Y:S01]  /*1bc90*/  IMAD.WIDE R8, R13, 0x2, R4 ;  /* 0x000000020d087825 */ /* 0x000fe200078e0204 */
[----:B------:R-:W-:Y:S01]  /*1bca0*/  F2FP.F16.F32.PACK_AB R62, R62, R126 ;  /* 0x0000007e3e3e723e */ /* 0x000fe200000000ff */
[----:B------:R0:W-:Y:S01]  /*1bcb0*/  @P4 STG.E.U16 desc[UR22][R2.64], R61 ;  /* 0x0000003d02004986 */ /* 0x0001e2000c101516 */
[----:B------:R-:W-:Y:S01]  /*1bcc0*/  ISETP.GE.AND P4, PT, R0, UR11, PT ;  /* 0x0000000b00007c0c */ /* 0x000fe2000bf86270 */
[----:B-1----:R-:W-:Y:S01]  /*1bcd0*/  IMAD.WIDE R10, R15, 0x2, R6 ;  /* 0x000000020f0a7825 */ /* 0x002fe200078e0206 */
[----:B------:R-:W1:Y:S01]  /*1bce0*/  LDCU UR11, c[0x0][0x398] ;  /* 0x00007300ff0b77ac */ /* 0x000e620008000800 */
[C---:B------:R-:W-:Y:S01]  /*1bcf0*/  ISETP.LT.AND P5, PT, R67.reuse, UR10, !P5 ;  /* 0x0000000a43007c0c */ /* 0x040fe2000efa1270 */
[----:B------:R1:W-:Y:S01]  /*1bd00*/  @P1 STG.E.U16 desc[UR22][R8.64], R12 ;  /* 0x0000000c08001986 */ /* 0x0003e2000c101516 */
[C---:B--2---:R-:W-:Y:S01]  /*1bd10*/  ISETP.LT.AND P1, PT, R200.reuse, UR7, !P2 ;  /* 0x00000007c8007c0c */ /* 0x044fe2000d721270 */
[----:B------:R-:W2:Y:S01]  /*1bd20*/  LDCU UR13, c[0x0][0x398] ;  /* 0x00007300ff0d77ac */ /* 0x000ea20008000800 */
[----:B----4-:R-:W-:Y:S01]  /*1bd30*/  ISETP.LT.AND P2, PT, R67, UR4, !P2 ;  /* 0x0000000443007c0c */ /* 0x010fe2000d741270 */
[----:B------:R4:W-:Y:S01]  /*1bd40*/  @P6 STG.E.U16 desc[UR22][R10.64], R62 ;  /* 0x0000003e0a006986 */ /* 0x0009e2000c101516 */
[----:B------:R-:W-:Y:S01]  /*1bd50*/  ISETP.LT.AND P6, PT, R200, UR14, !P3 ;  /* 0x0000000ec8007c0c */ /* 0x000fe2000dfc1270 */
[----:B------:R-:W-:Y:S01]  /*1bd60*/  VIADD R13, R15, UR30 ;  /* 0x0000001e0f0d7c36 */ /* 0x000fe20008000000 */
[----:B------:R-:W-:Y:S01]  /*1bd70*/  F2FP.F16.F32.PACK_AB R63, R63, R127 ;  /* 0x0000007f3f3f723e */ /* 0x000fe200000000ff */
[----:B0-----:R-:W-:Y:S01]  /*1bd80*/  IMAD.WIDE R2, R15, 0x2, R4 ;  /* 0x000000020f027825 */ /* 0x001fe200078e0204 */
[----:B------:R-:W-:-:S03]  /*1bd90*/  PRMT R0, R62, 0x7632, R0 ;  /* 0x000076323e007816 */ /* 0x000fc60000000000 */
[----:B------:R-:W-:Y:S02]  /*1bda0*/  VIADD R17, R13, UR30 ;  /* 0x0000001e0d117c36 */ /* 0x000fe40008000000 */
[----:B------:R-:W-:Y:S01]  /*1bdb0*/  VIADD R252, R252, 0xff ;  /* 0x000000fffcfc7836 */ /* 0x000fe20000000000 */
[----:B------:R-:W-:Y:S01]  /*1bdc0*/  PRMT R14, R63, 0x7632, R14 ;  /* 0x000076323f0e7816 */ /* 0x000fe2000000000e */
[C---:B-1----:R-:W-:Y:S01]  /*1bdd0*/  IMAD.WIDE R8, R13.reuse, 0x2, R6 ;  /* 0x000000020d087825 */ /* 0x042fe200078e0206 */
[----:B------:R-:W-:Y:S01]  /*1bde0*/  F2FP.F16.F32.PACK_AB R64, R64, R128 ;  /* 0x000000804040723e */ /* 0x000fe200000000ff */
[----:B------:R0:W-:Y:S02]  /*1bdf0*/  @P5 STG.E.U16 desc[UR22][R2.64], R0 ;  /* 0x0000000002005986 */ /* 0x0001e4000c101516 */
[----:B----4-:R-:W-:Y:S01]  /*1be00*/  IMAD.WIDE R10, R13, 0x2, R4 ;  /* 0x000000020d0a7825 */ /* 0x010fe200078e0204 */
[----:B------:R-:W-:-:S03]  /*1be10*/  ISETP.GE.AND P5, PT, R252, UR19, PT ;  /* 0x00000013fc007c0c */ /* 0x000fc6000bfa6270 */
[----:B------:R-:W-:Y:S01]  /*1be20*/  IMAD.WIDE R12, R17, 0x2, R6 ;  /* 0x00000002110c7825 */ /* 0x000fe200078e0206 */
[----:B------:R1:W-:Y:S01]  /*1be30*/  @P1 STG.E.U16 desc[UR22][R8.64], R63 ;  /* 0x0000003f08001986 */ /* 0x0003e2000c101516 */
[----:B------:R-:W-:-:S03]  /*1be40*/  ISETP.LT.AND P1, PT, R200, UR11, !P5 ;  /* 0x0000000bc8007c0c */ /* 0x000fc6000ef21270 */
[----:B------:R4:W-:Y:S01]  /*1be50*/  @P2 STG.E.U16 desc[UR22][R10.64], R14 ;  /* 0x0000000e0a002986 */ /* 0x0009e2000c101516 */
[----:B------:R-:W-:-:S03]  /*1be60*/  ISETP.LT.AND P2, PT, R200, UR12, !P4 ;  /* 0x0000000cc8007c0c */ /* 0x000fc6000e741270 */
[----:B------:R0:W-:Y:S01]  /*1be70*/  @P6 STG.E.U16 desc[UR22][R12.64], R64 ;  /* 0x000000400c006986 */ /* 0x0001e2000c101516 */
[----:B------:R-:W-:Y:S02]  /*1be80*/  ISETP.LT.AND P6, PT, R200, UR9, !P0 ;  /* 0x00000009c8007c0c */ /* 0x000fe4000c7c1270 */
[C---:B---3--:R-:W-:Y:S02]  /*1be90*/  ISETP.LT.AND P3, PT, R67.reuse, UR5, !P3 ;  /* 0x0000000543007c0c */ /* 0x048fe4000df61270 */
[C---:B------:R-:W-:Y:S02]  /*1bea0*/  ISETP.LT.AND P0, PT, R67.reuse, UR15, !P0 ;  /* 0x0000000f43007c0c */ /* 0x040fe4000c701270 */
[C---:B------:R-:W-:Y:S02]  /*1beb0*/  ISETP.LT.AND P4, PT, R67.reuse, UR6, !P4 ;  /* 0x0000000643007c0c */ /* 0x040fe4000e781270 */
[----:B--2---:R-:W-:Y:S02]  /*1bec0*/  ISETP.LT.AND P5, PT, R67, UR13, !P5 ;  /* 0x0000000d43007c0c */ /* 0x004fe4000efa1270 */
[----:B------:R-:W2:Y:S01]  /*1bed0*/  LDL.LU R67, [R1+0x190] ;  /* 0x0001900001437983 */ /* 0x000ea20000300800 */
[C---:B------:R-:W-:Y:S01]  /*1bee0*/  VIADD R15, R17.reuse, UR30 ;  /* 0x0000001e110f7c36 */ /* 0x040fe20008000000 */
[----:B0-----:R-:W-:Y:S01]  /*1bef0*/  PRMT R0, R64, 0x7632, R0 ;  /* 0x0000763240007816 */ /* 0x001fe20000000000 */
[----:B------:R-:W-:Y:S01]  /*1bf00*/  IMAD.WIDE R2, R17, 0x2, R4 ;  /* 0x0000000211027825 */ /* 0x000fe200078e0204 */
[----:B------:R-:W-:-:S03]  /*1bf10*/  F2FP.F16.F32.PACK_AB R65, R65, R129 ;  /* 0x000000814141723e */ /* 0x000fc600000000ff */
[C---:B------:R-:W-:Y:S02]  /*1bf20*/  VIADD R19, R15.reuse, UR30 ;  /* 0x0000001e0f137c36 */ /* 0x040fe40008000000 */
[----:B-1----:R-:W-:Y:S01]  /*1bf30*/  IMAD.WIDE R8, R15, 0x2, R6 ;  /* 0x000000020f087825 */ /* 0x002fe200078e0206 */
[----:B------:R-:W-:Y:S01]  /*1bf40*/  F2FP.F16.F32.PACK_AB R66, R66, R130 ;  /* 0x000000824242723e */ /* 0x000fe200000000ff */
[----:B------:R0:W-:Y:S02]  /*1bf50*/  @P3 STG.E.U16 desc[UR22][R2.64], R0 ;  /* 0x0000000002003986 */ /* 0x0001e4000c101516 */
[----:B------:R-:W-:Y:S02]  /*1bf60*/  VIADD R17, R19, UR30 ;  /* 0x0000001e13117c36 */ /* 0x000fe40008000000 */
[----:B----4-:R-:W-:Y:S01]  /*1bf70*/  IMAD.WIDE R10, R15, 0x2, R4 ;  /* 0x000000020f0a7825 */ /* 0x010fe200078e0204 */
[----:B------:R1:W-:Y:S03]  /*1bf80*/  @P6 STG.E.U16 desc[UR22][R8.64], R65 ;  /* 0x0000004108006986 */ /* 0x0003e6000c101516 */
[----:B------:R-:W-:Y:S01]  /*1bf90*/  IMAD.WIDE R12, R19, 0x2, R6 ;  /* 0x00000002130c7825 */ /* 0x000fe200078e0206 */
[----:B0-----:R-:W-:-:S03]  /*1bfa0*/  PRMT R3, R65, 0x7632, R3 ;  /* 0x0000763241037816 */ /* 0x001fc60000000003 */
[----:B------:R-:W-:Y:S01]  /*1bfb0*/  IMAD.WIDE R14, R19, 0x2, R4 ;  /* 0x00000002130e7825 */ /* 0x000fe200078e0204 */
[----:B-1----:R-:W-:-:S03]  /*1bfc0*/  PRMT R9, R66, 0x7632, R9 ;  /* 0x0000763242097816 */ /* 0x002fc60000000009 */
[C---:B------:R-:W-:Y:S01]  /*1bfd0*/  IMAD.WIDE R6, R17.reuse, 0x2, R6 ;  /* 0x0000000211067825 */ /* 0x040fe200078e0206 */
[----:B------:R0:W-:Y:S03]  /*1bfe0*/  @P0 STG.E.U16 desc[UR22][R10.64], R3 ;  /* 0x000000030a000986 */ /* 0x0001e6000c101516 */
[----:B------:R-:W-:Y:S01]  /*1bff0*/  IMAD.WIDE R4, R17, 0x2, R4 ;  /* 0x0000000211047825 */ /* 0x000fe200078e0204 */
[----:B------:R0:W-:Y:S04]  /*1c000*/  @P2 STG.E.U16 desc[UR22][R12.64], R66 ;  /* 0x000000420c002986 */ /* 0x0001e8000c101516 */
[----:B------:R0:W-:Y:S01]  /*1c010*/  @P4 STG.E.U16 desc[UR22][R14.64], R9 ;  /* 0x000000090e004986 */ /* 0x0001e2000c101516 */
[----:B--2---:R-:W-:-:S03]  /*1c020*/  PRMT R16, R67, 0x7632, R16 ;  /* 0x0000763243107816 */ /* 0x004fc60000000010 */
[----:B------:R0:W-:Y:S04]  /*1c030*/  @P1 STG.E.U16 desc[UR22][R6.64], R67 ;  /* 0x0000004306001986 */ /* 0x0001e8000c101516 */
[----:B------:R0:W-:Y:S01]  /*1c040*/  @P5 STG.E.U16 desc[UR22][R4.64], R16 ;  /* 0x0000001004005986 */ /* 0x0001e2000c101516 */
[----:B------:R-:W-:Y:S06]  /*1c050*/  BAR.SYNC.DEFER_BLOCKING 0x0 ;  /* 0x0000000000007b1d */ /* 0x000fec0000010000 */
[----:B------:R-:W-:Y:S05]  /*1c060*/  BRA.U UP0, `(.L_x_13) ;  /* 0x0000000100a07547 */ /* 0x000fea000b800000 */
[----:B------:R-:W1:Y:S01]  /*1c070*/  S2UR UR5, SR_CgaCtaId ;  /* 0x00000000000579c3 */ /* 0x000e620000008800 */
[----:B------:R-:W-:Y:S01]  /*1c080*/  NOP ;  /* 0x0000000000007918 */ /* 0x000fe20000000000 */
[----:B------:R-:W-:Y:S01]  /*1c090*/  UMOV UR4, 0x50 ;  /* 0x0000005000047882 */ /* 0x000fe20000000000 */
[----:B------:R-:W-:Y:S02]  /*1c0a0*/  IMAD.U32 R0, RZ, RZ, UR8 ;  /* 0x00000008ff007e24 */ /* 0x000fe4000f8e00ff */
[----:B0-----:R-:W-:Y:S02]  /*1c0b0*/  IMAD.MOV.U32 R3, RZ, RZ, 0xffff ;  /* 0x0000ffffff037424 */ /* 0x001fe400078e00ff */
[----:B------:R-:W-:Y:S01]  /*1c0c0*/  IMAD.MOV.U32 R7, RZ, RZ, 0x1 ;  /* 0x00000001ff077424 */ /* 0x000fe200078e00ff */
[----:B------:R-:W-:-:S04]  /*1c0d0*/  LOP3.LUT R0, R0, 0xffff, RZ, 0xc0, !PT ;  /* 0x0000ffff00007812 */ /* 0x000fc800078ec0ff */
[----:B------:R-:W-:-:S05]  /*1c0e0*/  SHF.R.U32.HI R0, RZ, 0x5, R0 ;  /* 0x00000005ff007819 */ /* 0x000fca0000011600 */
[----:B------:R-:W-:Y:S01]  /*1c0f0*/  VIADD R2, R0, 0x10 ;  /* 0x0000001000027836 */ /* 0x000fe20000000000 */
[----:B------:R-:W-:Y:S01]  /*1c100*/  SHF.L.U32 R0, R3, R0, RZ ;  /* 0x0000000003007219 */ /* 0x000fe200000006ff */
[----:B-1----:R-:W-:-:S03]  /*1c110*/  ULEA UR6, UR5, UR4, 0x18 ;  /* 0x0000000405067291 */ /* 0x002fc6000f8ec0ff */
[----:B------:R-:W-:-:S04]  /*1c120*/  SHF.L.U32 R3, R7, R2, RZ ;  /* 0x0000000207037219 */ /* 0x000fc800000006ff */
[----:B------:R-:W-:Y:S02]  /*1c130*/  LOP3.LUT R0, R3, R0, RZ, 0xfc, !PT ;  /* 0x0000000003007212 */ /* 0x000fe400078efcff */
[----:B------:R-:W0:Y:S02]  /*1c140*/  LDS R5, [UR6] ;  /* 0x00000006ff057984 */ /* 0x000e240008000800 */
[C---:B------:R-:W-:Y:S02]  /*1c150*/  LOP3.LUT R2, R0.reuse, 0xffff, RZ, 0xc0, !PT ;  /* 0x0000ffff00027812 */ /* 0x040fe400078ec0ff */
[----:B0-----:R-:W-:-:S04]  /*1c160*/  LOP3.LUT R3, R0, 0xffff, R5, 0x80, !PT ;  /* 0x0000ffff00037812 */ /* 0x001fc800078e8005 */
[----:B------:R-:W-:-:S13]  /*1c170*/  ISETP.NE.AND P0, PT, R3, R2, PT ;  /* 0x000000020300720c */ /* 0x000fda0003f05270 */
[----:B------:R-:W-:Y:S05]  /*1c180*/  @P0 BRA `(.L_x_14) ;  /* 0x0000000000500947 */ /* 0x000fea0003800000 */
[----:B------:R-:W-:Y:S02]  /*1c190*/  SHF.R.U32.HI R5, RZ, 0x10, R5 ;  /* 0x00000010ff057819 */ /* 0x000fe40000011605 */
[----:B------:R-:W-:-:S04]  /*1c1a0*/  SHF.R.U32.HI R2, RZ, 0x10, R0 ;  /* 0x00000010ff027819 */ /* 0x000fc80000011600 */
[----:B------:R-:W-:-:S04]  /*1c1b0*/  LOP3.LUT R5, R5, R2, RZ, 0xc0, !PT ;  /* 0x0000000205057212 */ /* 0x000fc800078ec0ff */
[----:B------:R-:W-:-:S13]  /*1c1c0*/  ISETP.NE.AND P0, PT, R5, R2, PT ;  /* 0x000000020500720c */ /* 0x000fda0003f05270 */
[----:B------:R-:W-:Y:S05]  /*1c1d0*/  @P0 BRA `(.L_x_15) ;  /* 0x0000000000300947 */ /* 0x000fea0003800000 */
[----:B------:R-:W-:Y:S01]  /*1c1e0*/  R2UR UR4, R0 ;  /* 0x00000000000472ca */ /* 0x000fe200000e0000 */
[----:B------:R-:W-:Y:S01]  /*1c1f0*/  VOTEU.ANY UR5, UPT, PT ;  /* 0x0000000000057886 */ /* 0x000fe200038e0100 */
[----:B------:R-:W0:Y:S01]  /*1c200*/  S2R R0, SR_LANEID ;  /* 0x0000000000007919 */ /* 0x000e220000000000 */
[----:B------:R-:W-:-:S10]  /*1c210*/  UFLO.U32 UR5, UR5 ;  /* 0x00000005000572bd */ /* 0x000fd400080e0000 */
[----:B------:R-:W-:-:S06]  /*1c220*/  ULOP3.LUT UR4, URZ, UR4, URZ, 0x33, !UPT ;  /* 0x00000004ff047292 */ /* 0x000fcc000f8e33ff */
[----:B------:R-:W-:-:S04]  /*1c230*/  IMAD.U32 R2, RZ, RZ, UR4 ;  /* 0x00000004ff027e24 */ /* 0x000fc8000f8e00ff */
[----:B------:R-:W1:Y:S02]  /*1c240*/  REDUX UR7, R2 ;  /* 0x00000000020773c4 */ /* 0x000e640000000000 */
[----:B------:R2:W-:Y:S01]  /*1c250*/  UTCATOMSWS.AND URZ, UR4 ;  /* 0x0000000400ff79e3 */ /* 0x0005e20008000000 */
[----:B0-----:R-:W-:Y:S01]  /*1c260*/  ISETP.EQ.U32.AND P0, PT, R0, UR5, PT ;  /* 0x0000000500007c0c */ /* 0x001fe2000bf02070 */
[----:B-1----:R-:W-:-:S12]  /*1c270*/  IMAD.U32 R0, RZ, RZ, UR7 ;  /* 0x00000007ff007e24 */ /* 0x002fd8000f8e00ff */
[----:B------:R2:W-:Y:S01]  /*1c280*/  @P0 ATOMS.AND RZ, [UR6], R0 ;  /* 0x00000000ffff098c */ /* 0x0005e2000a800006 */
[----:B------:R-:W-:Y:S05]  /*1c290*/  BRA `(.L_x_13) ;  /* 0x0000000000147947 */ /* 0x000fea0003800000 */
.L_x_15:
[----:B------:R-:W-:-:S07]  /*1c2a0*/  MOV R2, 0x1c2c0 ;  /* 0x0001c2c000027802 */ /* 0x000fce0000000f00 */
[----:B------:R-:W-:Y:S05]  /*1c2b0*/  CALL.REL.NOINC `($__internal_0_$__cuda_sm10x_tcgen05_guardrail_trap_col_being_dealloced_not_returned_by_alloc) ;  /* 0x0000000000387944 */ /* 0x000fea0003c00000 */
[----:B------:R-:W-:Y:S05]  /*1c2c0*/  BRA `(.L_x_13) ;  /* 0x0000000000087947 */ /* 0x000fea0003800000 */
.L_x_14:
[----:B------:R-:W-:-:S07]  /*1c2d0*/  MOV R2, 0x1c2f0 ;  /* 0x0001c2f000027802 */ /* 0x000fce0000000f00 */
[----:B------:R-:W-:Y:S05]  /*1c2e0*/  CALL.REL.NOINC `($__internal_2_$__cuda_sm10x_tcgen05_guardrail_trap_unallocated_columns_being_dealloced) ;  /* 0x0000000000447944 */ /* 0x000fea0003c00000 */
.L_x_13:
[----:B------:R-:W-:Y:S01]  /*1c2f0*/  NOP ;  /* 0x0000000000007918 */ /* 0x000fe20000000000 */
[----:B--2---:R-:W-:Y:S05]  /*1c300*/  EXIT ;  /* 0x000000000000794d */ /* 0x004fea0003800000 */
.L_x_8:
[----:B-----5:R1:W-:Y:S04]  /*1c310*/  STL [R1+0x190], R0 ;  /* 0x0001900001007387 */ /* 0x0203e80000100800 */
[----:B-1----:R-:W2:Y:S02]  /*1c320*/  LDL R0, [R1+0x28] ;  /* 0x0000280001007983 */ /* 0x002ea40000100800 */
[----:B--2---:R1:W2:Y:S02]  /*1c330*/  SYNCS.PHASECHK.TRANS64.TRYWAIT P2, [UR11], R0 ;  /* 0x00000000ff0075a7 */ /* 0x0042a4000804110b */
[----:B-1----:R1:W5:Y:S02]  /*1c340*/  LDL.LU R0, [R1+0x190] ;  /* 0x0001900001007983 */ /* 0x0023640000300800 */
[----:B-12---:R-:W-:Y:S05]  /*1c350*/  @!P2 BRA `(.L_x_8) ;  /* 0xfffffffc00eca947 */ /* 0x006fea000383ffff */
[----:B------:R-:W-:Y:S05]  /*1c360*/  BRA `(.L_x_16) ;  /* 0xfffffeb400ac7947 */ /* 0x000fea000383ffff */
.L_x_12:
[----:B------:R-:W0:Y:S02]  /*1c370*/  SYNCS.PHASECHK.TRANS64.TRYWAIT P0, [UR11], R0 ;  /* 0x00000000ff0075a7 */ /* 0x000e24000800110b */
[----:B0-----:R-:W-:Y:S05]  /*1c380*/  @!P0 BRA `(.L_x_12) ;  /* 0xfffffffc00f88947 */ /* 0x001fea000383ffff */
[----:B------:R-:W-:Y:S05]  /*1c390*/  BRA `(.L_x_11) ;  /* 0xfffffeec00587947 */ /* 0x000fea000383ffff */
        .weak           $__internal_0_$__cuda_sm10x_tcgen05_guardrail_trap_col_being_dealloced_not_returned_by_alloc
        .type           $__internal_0_$__cuda_sm10x_tcgen05_guardrail_trap_col_being_dealloced_not_returned_by_alloc,@function
        .size           $__internal_0_$__cuda_sm10x_tcgen05_guardrail_trap_col_being_dealloced_not_returned_by_alloc,($__internal_1_$__cuda_sm10x_tcgen05_guardrail_trap_phase_invalid_during_alloc - $__internal_0_$__cuda_sm10x_tcgen05_guardrail_trap_col_being_dealloced_not_returned_by_alloc)
$__internal_0_$__cuda_sm10x_tcgen05_guardrail_trap_col_being_dealloced_not_returned_by_alloc:
[----:B------:R-:W-:Y:S05]  /*1c3a0*/  BPT.TRAP 0x1 ;  /* 0x000000040000795c */ /* 0x000fea0000300000 */
[----:B------:R-:W-:-:S04]  /*1c3b0*/  IMAD.MOV.U32 R3, RZ, RZ, 0x0 ;  /* 0x00000000ff037424 */ /* 0x000fc800078e00ff */
[----:B------:R-:W-:Y:S05]  /*1c3c0*/  RET.REL.NODEC R2 `(matmul_kernel) ;  /* 0xfffffe3c020c7950 */ /* 0x000fea0003c3ffff */
        .weak           $__internal_1_$__cuda_sm10x_tcgen05_guardrail_trap_phase_invalid_during_alloc
        .type           $__internal_1_$__cuda_sm10x_tcgen05_guardrail_trap_phase_invalid_during_alloc,@function
        .size           $__internal_1_$__cuda_sm10x_tcgen05_guardrail_trap_phase_invalid_during_alloc,($__internal_2_$__cuda_sm10x_tcgen05_guardrail_trap_unallocated_columns_being_dealloced - $__internal_1_$__cuda_sm10x_tcgen05_guardrail_trap_phase_invalid_during_alloc)
$__internal_1_$__cuda_sm10x_tcgen05_guardrail_trap_phase_invalid_during_alloc:
[----:B------:R-:W-:Y:S05]  /*1c3d0*/  BPT.TRAP 0x1 ;  /* 0x000000040000795c */ /* 0x000fea0000300000 */
[----:B------:R-:W-:-:S04]  /*1c3e0*/  IMAD.MOV.U32 R3, RZ, RZ, 0x0 ;  /* 0x00000000ff037424 */ /* 0x000fc800078e00ff */
[----:B------:R-:W-:Y:S05]  /*1c3f0*/  RET.REL.NODEC R2 `(matmul_kernel) ;  /* 0xfffffe3c02007950 */ /* 0x000fea0003c3ffff */
        .weak           $__internal_2_$__cuda_sm10x_tcgen05_guardrail_trap_unallocated_columns_being_dealloced
        .type           $__internal_2_$__cuda_sm10x_tcgen05_guardrail_trap_unallocated_columns_being_dealloced,@function
        .size           $__internal_2_$__cuda_sm10x_tcgen05_guardrail_trap_unallocated_columns_being_dealloced,(.L_x_20 - $__internal_2_$__cuda_sm10x_tcgen05_guardrail_trap_unallocated_columns_being_dealloced)
$__internal_2_$__cuda_sm10x_tcgen05_guardrail_trap_unallocated_columns_being_dealloced:
[----:B------:R-:W-:Y:S05]  /*1c400*/  BPT.TRAP 0x1 ;  /* 0x000000040000795c */ /* 0x000fea0000300000 */
[----:B------:R-:W-:-:S04]  /*1c410*/  IMAD.MOV.U32 R3, RZ, RZ, 0x0 ;  /* 0x00000000ff037424 */ /* 0x000fc800078e00ff */
[----:B------:R-:W-:Y:S05]  /*1c420*/  RET.REL.NODEC R2 `(matmul_kernel) ;  /* 0xfffffe3802f47950 */ /* 0x000fea0003c3ffff */
.L_x_17:
[----:B------:R-:W-:-:S00]  /*1c430*/  BRA `(.L_x_17) ;  /* 0xfffffffc00fc7947 */ /* 0x000fc0000383ffff */
[----:B------:R-:W-:-:S00]  /*1c440*/  NOP ;  /* 0x0000000000007918 */ /* 0x000fc00000000000 */
        /* <DEDUP_REMOVED lines=11> */
.L_x_20:


//--------------------- .nv.shared.matmul_kernel  --------------------------
	.section	.nv.shared.matmul_kernel,"aw",@nobits
	.sectionflags	@""
	.align	16
	.zero		1024


//--------------------- .nv.shared.reserved.0     --------------------------
	.section	.nv.shared.reserved.0,"aw",@nobits
	.align	8
	.weak		__nv_reservedSMEM_offset_0_alias
	.size		__nv_reservedSMEM_offset_0_alias, 0, 64
	.other		__nv_reservedSMEM_offset_0_alias,@"STO_CUDA_RESERVED_SHARED STV_DEFAULT"
__nv_reservedSMEM_offset_0_alias:
	.zero		0
.nv.shared.reserved.0:
	.zero		64
	.weak		__nv_reservedSMEM_allocation_phase
	.type		__nv_reservedSMEM_allocation_phase,@object
	.size		__nv_reservedSMEM_allocation_phase,(.L_0 - __nv_reservedSMEM_allocation_phase)
__nv_reservedSMEM_allocation_phase:
	.zero		1
.L_0:
	.zero		7
	.weak		__nv_reservedSMEM_devtool_atexit_pc
	.type		__nv_reservedSMEM_devtool_atexit_pc,@object
	.size		__nv_reservedSMEM_devtool_atexit_pc,(__nv_reservedSMEM_allocation_mask - __nv_reservedSMEM_devtool_atexit_pc)
__nv_reservedSMEM_devtool_atexit_pc:
	.zero		8
	.weak		__nv_reservedSMEM_allocation_mask
	.type		__nv_reservedSMEM_allocation_mask,@object
	.size		__nv_reservedSMEM_allocation_mask,(.L_2 - __nv_reservedSMEM_allocation_mask)
__nv_reservedSMEM_allocation_mask:
	.zero		4
.L_2:


//--------------------- .nv.constant0.matmul_kernel --------------------------
	.section	.nv.constant0.matmul_kernel,"a",@progbits
	.sectionflags	@""
	.align	4
.nv.constant0.matmul_kernel:
	.zero		976


//--------------------- SYMBOLS --------------------------

	.type		.nv.reservedSmem.offset0,@object
	.size		.nv.reservedSmem.offset0,0x4
	.type		.nv.reservedSmem.cap,@object
	.size		.nv.reservedSmem.cap,0x4
